// auto-generated by cutlass_sweep.gemm — config: {"arch": "sm_90", "cluster_m": 1, "cluster_n": 1, "dtype": "e4m3", "dtype_b": "e4m3", "layout": "nt", "stages": 0, "tile_k": 128, "tile_m": 512, "tile_n": 240}
#include "cutlass/cutlass.h"
#include "cutlass/gemm/collective/collective_builder.hpp"
#include "cutlass/gemm/device/gemm_universal_adapter.h"
#include "cutlass/gemm/kernel/gemm_universal.hpp"
#include "cutlass/epilogue/collective/collective_builder.hpp"

using ElemA = cutlass::float_e4m3_t;
using ElemB = cutlass::float_e4m3_t;
using ElemCD = cutlass::float_e4m3_t;
using Acc  = float;
using TileShape    = cute::Shape<cute::_512, cute::_240, cute::_128>;
using ClusterShape = cute::Shape<cute::_1, cute::_1, cute::_1>;

using CollectiveEpilogue = typename cutlass::epilogue::collective::CollectiveBuilder<
    cutlass::arch::Sm90, cutlass::arch::OpClassTensorOp,
    TileShape, ClusterShape,
    cutlass::epilogue::collective::EpilogueTileAuto,
    Acc, Acc,
    ElemCD, cutlass::layout::RowMajor, 128 / cutlass::sizeof_bits<ElemCD>::value,
    ElemCD, cutlass::layout::RowMajor, 128 / cutlass::sizeof_bits<ElemCD>::value,
    cutlass::epilogue::collective::EpilogueScheduleAuto
  >::CollectiveOp;

using CollectiveMainloop = typename cutlass::gemm::collective::CollectiveBuilder<
    cutlass::arch::Sm90, cutlass::arch::OpClassTensorOp,
    ElemA, cutlass::layout::RowMajor, 128 / cutlass::sizeof_bits<ElemA>::value,
    ElemB, cutlass::layout::ColumnMajor, 128 / cutlass::sizeof_bits<ElemB>::value,
    Acc,
    TileShape, ClusterShape,
    cutlass::gemm::collective::StageCountAutoCarveout<static_cast<int>(sizeof(typename CollectiveEpilogue::SharedStorage))>,
    cutlass::gemm::collective::KernelScheduleAuto
  >::CollectiveOp;

using GemmKernel = cutlass::gemm::kernel::GemmUniversal<
    cute::Shape<int,int,int,int>,
    CollectiveMainloop,
    CollectiveEpilogue
>;
using Gemm = cutlass::gemm::device::GemmUniversalAdapter<GemmKernel>;

// Force the device kernel symbol into the cubin without needing a host main.
auto* _anchor = &cutlass::device_kernel<GemmKernel>;


// ===== COMPILED SASS (sm_90a) =====

	.target	sm_90a

	.elftype	@"ET_EXEC"


//--------------------- .note.nv.tkinfo           --------------------------
	.section	.note.nv.tkinfo,"",@"SHT_NOTE"
	.sectionflags	@"SHF_NOTE_NV_TKINFO"
	.tkinfo
        /*0018*/ 	.word	0x00000002
        /*0030*/ 	.string	""
        /*0030*/ 	.string	"ptxas"
        /*0030*/ 	.string	"Cuda compilation tools, release 13.0, V13.0.88"
        /*0030*/ 	.string	"Build cuda_13.0.r13.0/compiler.36424714_0"
        /*0030*/ 	.string	"-arch sm_90a -m 64 "



//--------------------- .note.nv.cuinfo           --------------------------
	.section	.note.nv.cuinfo,"",@"SHT_NOTE"
	.sectionflags	@"SHF_NOTE_NV_CUINFO"
        /*0018*/ 	.short	0x0002
        /*001a*/ 	.short	0x005a
        /*001c*/ 	.short	0x0082
	.zero		2


//--------------------- .nv.info                  --------------------------
	.section	.nv.info,"",@"SHT_CUDA_INFO"
	.align	4


	//----- nvinfo : EIATTR_REGCOUNT
	.align		4
        /*0000*/ 	.byte	0x04, 0x2f
        /*0002*/ 	.short	(.L_12 - .L_11)
	.align		4
.L_11:
        /*0004*/ 	.word	index@(_ZN7cutlass13device_kernelINS_4gemm6kernel13GemmUniversalIN4cute5tupleIJiiiiEEENS1_10collective13CollectiveMmaINS1_37MainloopSm90TmaGmmaWarpSpecializedFP8ILi2ENS5_IJNS4_1CILi1EEESB_SB_EEENS1_35KernelTmaWarpSpecializedCooperativeEEENS5_IJNSA_ILi512EEENSA_ILi240EEENSA_ILi128EEEEEENS_12float_e4m3_tENS5_IJlSB_lEEESJ_SK_NS4_8TiledMMAINS4_8MMA_AtomIJNS4_4SM904GMMA30MMA_64x16x32_F32E4M3E4M3_SS_TNILNSO_7ScaleInE1ELSQ_1EEEEEENS4_6LayoutINS5_IJNSA_ILi2EEESB_SB_EEENS5_IJSB_NSA_ILi0EEESW_EEEEENS5_IJNS4_10UnderscoreESZ_SZ_EEEEENS4_13SM90_TMA_LOADENS4_14ComposedLayoutINS4_7SwizzleILi3ELi4ELi3EEENS4_18smem_ptr_flag_bitsILi8EEENST_INS5_IJNSA_ILi8EEESH_EEENS5_IJSH_SB_EEEEEEEvNS4_8identityES12_S1C_vS1D_EENS_8epilogue10collective6detail29Sm90TmaWarpSpecializedAdapterINS1G_15DefaultEpilogueISJ_SK_SK_NS1F_6thread17LinearCombinationISJ_Li1EffLNS1K_9ScaleType4KindE0ELNS_15FloatRoundStyleE2ESJ_EENS1_15EpilogueDefaultEEEEEvvEEEEvNT_6ParamsE)
        /*0008*/ 	.word	0x000000a8


	//----- nvinfo : EIATTR_FRAME_SIZE
	.align		4
.L_12:
        /*000c*/ 	.byte	0x04, 0x11
        /*000e*/ 	.short	(.L_14 - .L_13)
	.align		4
.L_13:
        /*0010*/ 	.word	index@(_ZN7cutlass13device_kernelINS_4gemm6kernel13GemmUniversalIN4cute5tupleIJiiiiEEENS1_10collective13CollectiveMmaINS1_37MainloopSm90TmaGmmaWarpSpecializedFP8ILi2ENS5_IJNS4_1CILi1EEESB_SB_EEENS1_35KernelTmaWarpSpecializedCooperativeEEENS5_IJNSA_ILi512EEENSA_ILi240EEENSA_ILi128EEEEEENS_12float_e4m3_tENS5_IJlSB_lEEESJ_SK_NS4_8TiledMMAINS4_8MMA_AtomIJNS4_4SM904GMMA30MMA_64x16x32_F32E4M3E4M3_SS_TNILNSO_7ScaleInE1ELSQ_1EEEEEENS4_6LayoutINS5_IJNSA_ILi2EEESB_SB_EEENS5_IJSB_NSA_ILi0EEESW_EEEEENS5_IJNS4_10UnderscoreESZ_SZ_EEEEENS4_13SM90_TMA_LOADENS4_14ComposedLayoutINS4_7SwizzleILi3ELi4ELi3EEENS4_18smem_ptr_flag_bitsILi8EEENST_INS5_IJNSA_ILi8EEESH_EEENS5_IJSH_SB_EEEEEEEvNS4_8identityES12_S1C_vS1D_EENS_8epilogue10collective6detail29Sm90TmaWarpSpecializedAdapterINS1G_15DefaultEpilogueISJ_SK_SK_NS1F_6thread17LinearCombinationISJ_Li1EffLNS1K_9ScaleType4KindE0ELNS_15FloatRoundStyleE2ESJ_EENS1_15EpilogueDefaultEEEEEvvEEEEvNT_6ParamsE)
        /*0014*/ 	.word	0x000013d8


	//----- nvinfo : EIATTR_MIN_STACK_SIZE
	.align		4
.L_14:
        /*0018*/ 	.byte	0x04, 0x12
        /*001a*/ 	.short	(.L_16 - .L_15)
	.align		4
.L_15:
        /*001c*/ 	.word	index@(_ZN7cutlass13device_kernelINS_4gemm6kernel13GemmUniversalIN4cute5tupleIJiiiiEEENS1_10collective13CollectiveMmaINS1_37MainloopSm90TmaGmmaWarpSpecializedFP8ILi2ENS5_IJNS4_1CILi1EEESB_SB_EEENS1_35KernelTmaWarpSpecializedCooperativeEEENS5_IJNSA_ILi512EEENSA_ILi240EEENSA_ILi128EEEEEENS_12float_e4m3_tENS5_IJlSB_lEEESJ_SK_NS4_8TiledMMAINS4_8MMA_AtomIJNS4_4SM904GMMA30MMA_64x16x32_F32E4M3E4M3_SS_TNILNSO_7ScaleInE1ELSQ_1EEEEEENS4_6LayoutINS5_IJNSA_ILi2EEESB_SB_EEENS5_IJSB_NSA_ILi0EEESW_EEEEENS5_IJNS4_10UnderscoreESZ_SZ_EEEEENS4_13SM90_TMA_LOADENS4_14ComposedLayoutINS4_7SwizzleILi3ELi4ELi3EEENS4_18smem_ptr_flag_bitsILi8EEENST_INS5_IJNSA_ILi8EEESH_EEENS5_IJSH_SB_EEEEEEEvNS4_8identityES12_S1C_vS1D_EENS_8epilogue10collective6detail29Sm90TmaWarpSpecializedAdapterINS1G_15DefaultEpilogueISJ_SK_SK_NS1F_6thread17LinearCombinationISJ_Li1EffLNS1K_9ScaleType4KindE0ELNS_15FloatRoundStyleE2ESJ_EENS1_15EpilogueDefaultEEEEEvvEEEEvNT_6ParamsE)
        /*0020*/ 	.word	0x000013d8
.L_16:


//--------------------- .nv.compat                --------------------------
	.section	.nv.compat,"",@"SHT_CUDA_COMPAT_INFO"
	.align	4
        /*0000*/ 	.byte	0x02, 0x09, 0x01, 0x00, 0x02, 0x02, 0x04, 0x00, 0x02, 0x05, 0x05, 0x00, 0x03, 0x07, 0x01, 0x01
        /*0010*/ 	.byte	0x02, 0x03, 0x01, 0x00, 0x02, 0x06, 0x01, 0x00, 0x04, 0x0b, 0x08, 0x00, 0x00, 0x00, 0x00, 0x00
        /*0020*/ 	.byte	0x00, 0x00, 0x00, 0x00


//--------------------- .nv.info._ZN7cutlass13device_kernelINS_4gemm6kernel13GemmUniversalIN4cute5tupleIJiiiiEEENS1_10collective13CollectiveMmaINS1_37MainloopSm90TmaGmmaWarpSpecializedFP8ILi2ENS5_IJNS4_1CILi1EEESB_SB_EEENS1_35KernelTmaWarpSpecializedCooperativeEEENS5_IJNSA_ILi512EEENSA_ILi240EEENSA_ILi128EEEEEENS_12float_e4m3_tENS5_IJlSB_lEEESJ_SK_NS4_8TiledMMAINS4_8MMA_AtomIJNS4_4SM904GMMA30MMA_64x16x32_F32E4M3E4M3_SS_TNILNSO_7ScaleInE1ELSQ_1EEEEEENS4_6LayoutINS5_IJNSA_ILi2EEESB_SB_EEENS5_IJSB_NSA_ILi0EEESW_EEEEENS5_IJNS4_10UnderscoreESZ_SZ_EEEEENS4_13SM90_TMA_LOADENS4_14ComposedLayoutINS4_7SwizzleILi3ELi4ELi3EEENS4_18smem_ptr_flag_bitsILi8EEENST_INS5_IJNSA_ILi8EEESH_EEENS5_IJSH_SB_EEEEEEEvNS4_8identityES12_S1C_vS1D_EENS_8epilogue10collective6detail29Sm90TmaWarpSpecializedAdapterINS1G_15DefaultEpilogueISJ_SK_SK_NS1F_6thread17LinearCombinationISJ_Li1EffLNS1K_9ScaleType4KindE0ELNS_15FloatRoundStyleE2ESJ_EENS1_15EpilogueDefaultEEEEEvvEEEEvNT_6ParamsE --------------------------
	.section	.nv.info._ZN7cutlass13device_kernelINS_4gemm6kernel13GemmUniversalIN4cute5tupleIJiiiiEEENS1_10collective13CollectiveMmaINS1_37MainloopSm90TmaGmmaWarpSpecializedFP8ILi2ENS5_IJNS4_1CILi1EEESB_SB_EEENS1_35KernelTmaWarpSpecializedCooperativeEEENS5_IJNSA_ILi512EEENSA_ILi240EEENSA_ILi128EEEEEENS_12float_e4m3_tENS5_IJlSB_lEEESJ_SK_NS4_8TiledMMAINS4_8MMA_AtomIJNS4_4SM904GMMA30MMA_64x16x32_F32E4M3E4M3_SS_TNILNSO_7ScaleInE1ELSQ_1EEEEEENS4_6LayoutINS5_IJNSA_ILi2EEESB_SB_EEENS5_IJSB_NSA_ILi0EEESW_EEEEENS5_IJNS4_10UnderscoreESZ_SZ_EEEEENS4_13SM90_TMA_LOADENS4_14ComposedLayoutINS4_7SwizzleILi3ELi4ELi3EEENS4_18smem_ptr_flag_bitsILi8EEENST_INS5_IJNSA_ILi8EEESH_EEENS5_IJSH_SB_EEEEEEEvNS4_8identityES12_S1C_vS1D_EENS_8epilogue10collective6detail29Sm90TmaWarpSpecializedAdapterINS1G_15DefaultEpilogueISJ_SK_SK_NS1F_6thread17LinearCombinationISJ_Li1EffLNS1K_9ScaleType4KindE0ELNS_15FloatRoundStyleE2ESJ_EENS1_15EpilogueDefaultEEEEEvvEEEEvNT_6ParamsE,"",@"SHT_CUDA_INFO"
	.sectionflags	@""
	.align	4


	//----- nvinfo : EIATTR_CUDA_API_VERSION
	.align		4
        /*0000*/ 	.byte	0x04, 0x37
        /*0002*/ 	.short	(.L_18 - .L_17)
.L_17:
        /*0004*/ 	.word	0x00000082


	//----- nvinfo : EIATTR_KPARAM_INFO
	.align		4
.L_18:
        /*0008*/ 	.byte	0x04, 0x17
        /*000a*/ 	.short	(.L_20 - .L_19)
.L_19:
        /*000c*/ 	.word	0x00000000
        /*0010*/ 	.short	0x0000
        /*0012*/ 	.short	0x0070
        /*0014*/ 	.byte	0x00, 0xf0, 0x01, 0x10


	//----- nvinfo : EIATTR_SPARSE_MMA_MASK
	.align		4
.L_20:
        /*0018*/ 	.byte	0x03, 0x50
        /*001a*/ 	.short	0x0000


	//----- nvinfo : EIATTR_MAXREG_COUNT
	.align		4
        /*001c*/ 	.byte	0x03, 0x1b
        /*001e*/ 	.short	0x00a8


	//----- nvinfo : EIATTR_NUM_BARRIERS
	.align		4
        /*0020*/ 	.byte	0x02, 0x4c
        /*0022*/ 	.byte	0x01
	.zero		1


	//----- nvinfo : EIATTR_ANNOTATIONS
	.align		4
        /*0024*/ 	.byte	0x04, 0x55
        /*0026*/ 	.short	(.L_22 - .L_21)


	//   ....[0]....
.L_21:
        /*0028*/ 	.word	0x00000001
        /*002c*/ 	.byte	0x50, 0x02, 0x00, 0x00, 0x01, 0x00, 0x00, 0x00, 0x90, 0x05, 0x00, 0x00, 0x01, 0x00, 0x00, 0x00
        /* <DEDUP_REMOVED lines=328> */
        /*14bc*/ 	.byte	0xb0, 0x3a, 0x00, 0x00, 0x01, 0x00, 0x00, 0x00, 0xc0, 0x3a, 0x00, 0x00


	//----- nvinfo : EIATTR_MERCURY_ISA_VERSION
	.align		4
.L_22:
        /*14c8*/ 	.byte	0x03, 0x5f
        /*14ca*/ 	.short	0x0101


	//----- nvinfo : EIATTR_INT_WARP_WIDE_INSTR_OFFSETS
	.align		4
        /*14cc*/ 	.byte	0x04, 0x31
        /*14ce*/ 	.short	(.L_24 - .L_23)


	//   ....[0]....
.L_23:
        /*14d0*/ 	.word	0x00000450


	//   ....[1]....
        /*14d4*/ 	.word	0x00000460


	//   ....[2]....
        /*14d8*/ 	.word	0x000005a0


	//----- nvinfo : EIATTR_COOP_GROUP_MASK_REGIDS
	.align		4
.L_24:
        /*14dc*/ 	.byte	0x04, 0x29
        /*14de*/ 	.short	(.L_26 - .L_25)


	//   ....[0]....
.L_25:
        /*14e0*/ 	.word	0xffffffff


	//   ....[1]....
        /*14e4*/ 	.word	0xffffffff


	//   ....[2]....
        /*14e8*/ 	.word	0xffffffff


	//   ....[3]....
        /*14ec*/ 	.word	0xffffffff


	//   ....[4]....
        /*14f0*/ 	.word	0xffffffff


	//----- nvinfo : EIATTR_COOP_GROUP_INSTR_OFFSETS
	.align		4
.L_26:
        /*14f4*/ 	.byte	0x04, 0x28
        /*14f6*/ 	.short	(.L_28 - .L_27)


	//   ....[0]....
.L_27:
        /*14f8*/ 	.word	0x00000070


	//   ....[1]....
        /*14fc*/ 	.word	0x00000080


	//   ....[2]....
        /*1500*/ 	.word	0x000001a0


	//   ....[3]....
        /*1504*/ 	.word	0x00000390


	//   ....[4]....
        /*1508*/ 	.word	0x00004110


	//----- nvinfo : EIATTR_REG_RECONFIG
	.align		4
.L_28:
        /*150c*/ 	.byte	0x01, 0x54
	.zero		2


	//----- nvinfo : EIATTR_MBARRIER_INSTR_OFFSETS
	.align		4
        /*1510*/ 	.byte	0x04, 0x39
        /*1512*/ 	.short	(.L_30 - .L_29)


	//   ....[0]....
.L_29:
        /*1514*/ 	.word	0x00000340
        /*1518*/ 	.word	0x000000ff
        /*151c*/ 	.word	0x00000000
        /*1520*/ 	.short	0x0100
        /*1522*/ 	.byte	0x09
	.zero		1


	//   ....[1]....
        /*1524*/ 	.word	0x00000350
        /*1528*/ 	.word	0x000000ff
        /*152c*/ 	.word	0x00000010
        /*1530*/ 	.short	0x0100
        /*1532*/ 	.byte	0x09
	.zero		1


	//   ....[2]....
        /*1534*/ 	.word	0x00000360
        /*1538*/ 	.word	0x000000ff
        /*153c*/ 	.word	0x00000008
        /*1540*/ 	.short	0x0100
        /*1542*/ 	.byte	0x09
	.zero		1


	//   ....[3]....
        /*1544*/ 	.word	0x00000370
        /*1548*/ 	.word	0x000000ff
        /*154c*/ 	.word	0x00000018
        /*1550*/ 	.short	0x0100
        /*1552*/ 	.byte	0x09
	.zero		1


	//   ....[4]....
        /*1554*/ 	.word	0x000005d0
        /*1558*/ 	.word	0x000000ff
        /*155c*/ 	.word	0x00000030
        /*1560*/ 	.short	0x0100
        /*1562*/ 	.byte	0x06
	.zero		1


	//   ....[5]....
        /*1564*/ 	.word	0x000005e0
        /*1568*/ 	.word	0x000000ff
        /*156c*/ 	.word	0x00000038
        /*1570*/ 	.short	0x0100
        /*1572*/ 	.byte	0x06
	.zero		1


	//   ....[6]....
        /*1574*/ 	.word	0x00004a60
        /*1578*/ 	.word	0x000000ff
        /*157c*/ 	.word	0x00000000
        /*1580*/ 	.short	0x010a
        /*1582*/ 	.byte	0x04
	.zero		1


	//   ....[7]....
        /*1584*/ 	.word	0x00004ad0
        /*1588*/ 	.word	0x000000ff
        /*158c*/ 	.word	0x00000000
        /*1590*/ 	.short	0x010a
        /*1592*/ 	.byte	0x04
	.zero		1


	//   ....[8]....
        /*1594*/ 	.word	0x000189d0
        /*1598*/ 	.word	0x000000ff
        /*159c*/ 	.word	0x00000000
        /*15a0*/ 	.short	0x010a
        /*15a2*/ 	.byte	0x05
	.zero		1


	//   ....[9]....
        /*15a4*/ 	.word	0x00018a10
        /*15a8*/ 	.word	0x000000ff
        /*15ac*/ 	.word	0x00000000
        /*15b0*/ 	.short	0x010a
        /*15b2*/ 	.byte	0x05
	.zero		1


	//   ....[10]....
        /*15b4*/ 	.word	0x0002e280
        /*15b8*/ 	.word	0x000000ff
        /*15bc*/ 	.word	0x00000000
        /*15c0*/ 	.short	0x0101
        /*15c2*/ 	.byte	0x04
	.zero		1


	//   ....[11]....
        /*15c4*/ 	.word	0x000355f0
        /*15c8*/ 	.word	0x000000ff
        /*15cc*/ 	.word	0x00000000
        /*15d0*/ 	.short	0x0101
        /*15d2*/ 	.byte	0x04
	.zero		1


	//   ....[12]....
        /*15d4*/ 	.word	0x000726f0
        /*15d8*/ 	.word	0x0000000b
        /*15dc*/ 	.word	0x00000010
        /*15e0*/ 	.short	0x010a
        /*15e2*/ 	.byte	0x3f
	.zero		1


	//   ....[13]....
        /*15e4*/ 	.word	0x00072ad0
        /*15e8*/ 	.word	0x00000002
        /*15ec*/ 	.word	0x00000038
        /*15f0*/ 	.short	0x0101
        /*15f2*/ 	.byte	0x3f
	.zero		1


	//   ....[14]....
        /*15f4*/ 	.word	0x00073250
        /*15f8*/ 	.word	0x00000005
        /*15fc*/ 	.word	0x00000000
        /*1600*/ 	.short	0x010a
        /*1602*/ 	.byte	0x3f
	.zero		1


	//   ....[15]....
        /*1604*/ 	.word	0x000732e0
        /*1608*/ 	.word	0x00000003
        /*160c*/ 	.word	0x00000000
        /*1610*/ 	.short	0x010a
        /*1612*/ 	.byte	0x3f
	.zero		1


	//   ....[16]....
        /*1614*/ 	.word	0x00073350
        /*1618*/ 	.word	0x00000008
        /*161c*/ 	.word	0x00000000
        /*1620*/ 	.short	0x010a
        /*1622*/ 	.byte	0x3f
	.zero		1


	//   ....[17]....
        /*1624*/ 	.word	0x000733c0
        /*1628*/ 	.word	0x00000000
        /*162c*/ 	.word	0x00000000
        /*1630*/ 	.short	0x010a
        /*1632*/ 	.byte	0x3f
	.zero		1


	//   ....[18]....
        /*1634*/ 	.word	0x000734a0
        /*1638*/ 	.word	0x0000000b
        /*163c*/ 	.word	0x00000010
        /*1640*/ 	.short	0x010a
        /*1642*/ 	.byte	0x3f
	.zero		1


	//   ....[19]....
        /*1644*/ 	.word	0x00073580
        /*1648*/ 	.word	0x00000005
        /*164c*/ 	.word	0x00000000
        /*1650*/ 	.short	0x010a
        /*1652*/ 	.byte	0x3f
	.zero		1


	//----- nvinfo : EIATTR_NUM_MBARRIERS
	.align		4
.L_30:
        /*1654*/ 	.byte	0x03, 0x38
        /*1656*/ 	.short	0x0006


	//----- nvinfo : EIATTR_EXIT_INSTR_OFFSETS
	.align		4
        /*1658*/ 	.byte	0x04, 0x1c
        /*165a*/ 	.short	(.L_32 - .L_31)


	//   ....[0]....
.L_31:
        /*165c*/ 	.word	0x00000640


	//   ....[1]....
        /*1660*/ 	.word	0x00001090


	//   ....[2]....
        /*1664*/ 	.word	0x00071cf0


	//   ....[3]....
        /*1668*/ 	.word	0x00072360


	//   ....[4]....
        /*166c*/ 	.word	0x00073330


	//----- nvinfo : EIATTR_MAX_THREADS
	.align		4
.L_32:
        /*1670*/ 	.byte	0x04, 0x05
        /*1672*/ 	.short	(.L_34 - .L_33)
.L_33:
        /*1674*/ 	.word	0x00000180
        /*1678*/ 	.word	0x00000001
        /*167c*/ 	.word	0x00000001


	//----- nvinfo : EIATTR_CRS_STACK_SIZE
	.align		4
.L_34:
        /*1680*/ 	.byte	0x04, 0x1e
        /*1682*/ 	.short	(.L_36 - .L_35)
.L_35:
        /*1684*/ 	.word	0x00000000


	//----- nvinfo : EIATTR_CBANK_PARAM_SIZE
	.align		4
.L_36:
        /*1688*/ 	.byte	0x03, 0x19
        /*168a*/ 	.short	0x0470


	//----- nvinfo : EIATTR_PARAM_CBANK
	.align		4
        /*168c*/ 	.byte	0x04, 0x0a
        /*168e*/ 	.short	(.L_38 - .L_37)
	.align		4
.L_37:
        /*1690*/ 	.word	index@(.nv.constant0._ZN7cutlass13device_kernelINS_4gemm6kernel13GemmUniversalIN4cute5tupleIJiiiiEEENS1_10collective13CollectiveMmaINS1_37MainloopSm90TmaGmmaWarpSpecializedFP8ILi2ENS5_IJNS4_1CILi1EEESB_SB_EEENS1_35KernelTmaWarpSpecializedCooperativeEEENS5_IJNSA_ILi512EEENSA_ILi240EEENSA_ILi128EEEEEENS_12float_e4m3_tENS5_IJlSB_lEEESJ_SK_NS4_8TiledMMAINS4_8MMA_AtomIJNS4_4SM904GMMA30MMA_64x16x32_F32E4M3E4M3_SS_TNILNSO_7ScaleInE1ELSQ_1EEEEEENS4_6LayoutINS5_IJNSA_ILi2EEESB_SB_EEENS5_IJSB_NSA_ILi0EEESW_EEEEENS5_IJNS4_10UnderscoreESZ_SZ_EEEEENS4_13SM90_TMA_LOADENS4_14ComposedLayoutINS4_7SwizzleILi3ELi4ELi3EEENS4_18smem_ptr_flag_bitsILi8EEENST_INS5_IJNSA_ILi8EEESH_EEENS5_IJSH_SB_EEEEEEEvNS4_8identityES12_S1C_vS1D_EENS_8epilogue10collective6detail29Sm90TmaWarpSpecializedAdapterINS1G_15DefaultEpilogueISJ_SK_SK_NS1F_6thread17LinearCombinationISJ_Li1EffLNS1K_9ScaleType4KindE0ELNS_15FloatRoundStyleE2ESJ_EENS1_15EpilogueDefaultEEEEEvvEEEEvNT_6ParamsE)
        /*1694*/ 	.short	0x0210
        /*1696*/ 	.short	0x0470


	//----- nvinfo : EIATTR_SW_WAR
	.align		4
.L_38:
        /*1698*/ 	.byte	0x04, 0x36
        /*169a*/ 	.short	(.L_40 - .L_39)
.L_39:
        /*169c*/ 	.word	0x00000008
.L_40:


//--------------------- .nv.callgraph             --------------------------
	.section	.nv.callgraph,"",@"SHT_CUDA_CALLGRAPH"
	.align	4
	.sectionentsize	8
	.align		4
        /*0000*/ 	.word	0x00000000
	.align		4
        /*0004*/ 	.word	0xffffffff
	.align		4
        /*0008*/ 	.word	0x00000000
	.align		4
        /*000c*/ 	.word	0xfffffffe
	.align		4
        /*0010*/ 	.word	0x00000000
	.align		4
        /*0014*/ 	.word	0xfffffffd
	.align		4
        /*0018*/ 	.word	0x00000000
	.align		4
        /*001c*/ 	.word	0xfffffffc


//--------------------- .nv.constant4             --------------------------
	.section	.nv.constant4,"a",@progbits
	.align	8
	.align		8
.nv.constant4:
        /*0000*/ 	.dword	_ZN40_INTERNAL_03e5ae0d_4_k_cu_439d4ad8_183524cuda3std3__45__cpo5beginE
	.align		8
        /*0008*/ 	.dword	_ZN40_INTERNAL_03e5ae0d_4_k_cu_439d4ad8_183524cuda3std3__45__cpo3endE
	.align		8
        /*0010*/ 	.dword	_ZN40_INTERNAL_03e5ae0d_4_k_cu_439d4ad8_183524cuda3std3__45__cpo6cbeginE
	.align		8
        /*0018*/ 	.dword	_ZN40_INTERNAL_03e5ae0d_4_k_cu_439d4ad8_183524cuda3std3__45__cpo4cendE
	.align		8
        /*0020*/ 	.dword	_ZN40_INTERNAL_03e5ae0d_4_k_cu_439d4ad8_183524cuda3std3__442_GLOBAL__N__03e5ae0d_4_k_cu_439d4ad8_183526ignoreE
	.align		8
        /*0028*/ 	.dword	_ZN40_INTERNAL_03e5ae0d_4_k_cu_439d4ad8_183524cuda3std3__419piecewise_constructE
	.align		8
        /*0030*/ 	.dword	_ZN40_INTERNAL_03e5ae0d_4_k_cu_439d4ad8_183524cuda3std3__48in_placeE
	.align		8
        /*0038*/ 	.dword	_ZN40_INTERNAL_03e5ae0d_4_k_cu_439d4ad8_183524cuda3std6ranges3__45__cpo4swapE
	.align		8
        /*0040*/ 	.dword	_ZN40_INTERNAL_03e5ae0d_4_k_cu_439d4ad8_183524cuda3std6ranges3__45__cpo9iter_moveE
	.align		8
        /*0048*/ 	.dword	_ZN40_INTERNAL_03e5ae0d_4_k_cu_439d4ad8_183524cute7productE
	.align		8
        /*0050*/ 	.dword	_ZN40_INTERNAL_03e5ae0d_4_k_cu_439d4ad8_183524cute1_E


//--------------------- .text._ZN7cutlass13device_kernelINS_4gemm6kernel13GemmUniversalIN4cute5tupleIJiiiiEEENS1_10collective13CollectiveMmaINS1_37MainloopSm90TmaGmmaWarpSpecializedFP8ILi2ENS5_IJNS4_1CILi1EEESB_SB_EEENS1_35KernelTmaWarpSpecializedCooperativeEEENS5_IJNSA_ILi512EEENSA_ILi240EEENSA_ILi128EEEEEENS_12float_e4m3_tENS5_IJlSB_lEEESJ_SK_NS4_8TiledMMAINS4_8MMA_AtomIJNS4_4SM904GMMA30MMA_64x16x32_F32E4M3E4M3_SS_TNILNSO_7ScaleInE1ELSQ_1EEEEEENS4_6LayoutINS5_IJNSA_ILi2EEESB_SB_EEENS5_IJSB_NSA_ILi0EEESW_EEEEENS5_IJNS4_10UnderscoreESZ_SZ_EEEEENS4_13SM90_TMA_LOADENS4_14ComposedLayoutINS4_7SwizzleILi3ELi4ELi3EEENS4_18smem_ptr_flag_bitsILi8EEENST_INS5_IJNSA_ILi8EEESH_EEENS5_IJSH_SB_EEEEEEEvNS4_8identityES12_S1C_vS1D_EENS_8epilogue10collective6detail29Sm90TmaWarpSpecializedAdapterINS1G_15DefaultEpilogueISJ_SK_SK_NS1F_6thread17LinearCombinationISJ_Li1EffLNS1K_9ScaleType4KindE0ELNS_15FloatRoundStyleE2ESJ_EENS1_15EpilogueDefaultEEEEEvvEEEEvNT_6ParamsE --------------------------
	.section	.text._ZN7cutlass13device_kernelINS_4gemm6kernel13GemmUniversalIN4cute5tupleIJiiiiEEENS1_10collective13CollectiveMmaINS1_37MainloopSm90TmaGmmaWarpSpecializedFP8ILi2ENS5_IJNS4_1CILi1EEESB_SB_EEENS1_35KernelTmaWarpSpecializedCooperativeEEENS5_IJNSA_ILi512EEENSA_ILi240EEENSA_ILi128EEEEEENS_12float_e4m3_tENS5_IJlSB_lEEESJ_SK_NS4_8TiledMMAINS4_8MMA_AtomIJNS4_4SM904GMMA30MMA_64x16x32_F32E4M3E4M3_SS_TNILNSO_7ScaleInE1ELSQ_1EEEEEENS4_6LayoutINS5_IJNSA_ILi2EEESB_SB_EEENS5_IJSB_NSA_ILi0EEESW_EEEEENS5_IJNS4_10UnderscoreESZ_SZ_EEEEENS4_13SM90_TMA_LOADENS4_14ComposedLayoutINS4_7SwizzleILi3ELi4ELi3EEENS4_18smem_ptr_flag_bitsILi8EEENST_INS5_IJNSA_ILi8EEESH_EEENS5_IJSH_SB_EEEEEEEvNS4_8identityES12_S1C_vS1D_EENS_8epilogue10collective6detail29Sm90TmaWarpSpecializedAdapterINS1G_15DefaultEpilogueISJ_SK_SK_NS1F_6thread17LinearCombinationISJ_Li1EffLNS1K_9ScaleType4KindE0ELNS_15FloatRoundStyleE2ESJ_EENS1_15EpilogueDefaultEEEEEvvEEEEvNT_6ParamsE,"ax",@progbits
	.align	128
.text._ZN7cutlass13device_kernelINS_4gemm6kernel13GemmUniversalIN4cute5tupleIJiiiiEEENS1_10collective13CollectiveMmaINS1_37MainloopSm90TmaGmmaWarpSpecializedFP8ILi2ENS5_IJNS4_1CILi1EEESB_SB_EEENS1_35KernelTmaWarpSpecializedCooperativeEEENS5_IJNSA_ILi512EEENSA_ILi240EEENSA_ILi128EEEEEENS_12float_e4m3_tENS5_IJlSB_lEEESJ_SK_NS4_8TiledMMAINS4_8MMA_AtomIJNS4_4SM904GMMA30MMA_64x16x32_F32E4M3E4M3_SS_TNILNSO_7ScaleInE1ELSQ_1EEEEEENS4_6LayoutINS5_IJNSA_ILi2EEESB_SB_EEENS5_IJSB_NSA_ILi0EEESW_EEEEENS5_IJNS4_10UnderscoreESZ_SZ_EEEEENS4_13SM90_TMA_LOADENS4_14ComposedLayoutINS4_7SwizzleILi3ELi4ELi3EEENS4_18smem_ptr_flag_bitsILi8EEENST_INS5_IJNSA_ILi8EEESH_EEENS5_IJSH_SB_EEEEEEEvNS4_8identityES12_S1C_vS1D_EENS_8epilogue10collective6detail29Sm90TmaWarpSpecializedAdapterINS1G_15DefaultEpilogueISJ_SK_SK_NS1F_6thread17LinearCombinationISJ_Li1EffLNS1K_9ScaleType4KindE0ELNS_15FloatRoundStyleE2ESJ_EENS1_15EpilogueDefaultEEEEEvvEEEEvNT_6ParamsE:
        .type           _ZN7cutlass13device_kernelINS_4gemm6kernel13GemmUniversalIN4cute5tupleIJiiiiEEENS1_10collective13CollectiveMmaINS1_37MainloopSm90TmaGmmaWarpSpecializedFP8ILi2ENS5_IJNS4_1CILi1EEESB_SB_EEENS1_35KernelTmaWarpSpecializedCooperativeEEENS5_IJNSA_ILi512EEENSA_ILi240EEENSA_ILi128EEEEEENS_12float_e4m3_tENS5_IJlSB_lEEESJ_SK_NS4_8TiledMMAINS4_8MMA_AtomIJNS4_4SM904GMMA30MMA_64x16x32_F32E4M3E4M3_SS_TNILNSO_7ScaleInE1ELSQ_1EEEEEENS4_6LayoutINS5_IJNSA_ILi2EEESB_SB_EEENS5_IJSB_NSA_ILi0EEESW_EEEEENS5_IJNS4_10UnderscoreESZ_SZ_EEEEENS4_13SM90_TMA_LOADENS4_14ComposedLayoutINS4_7SwizzleILi3ELi4ELi3EEENS4_18smem_ptr_flag_bitsILi8EEENST_INS5_IJNSA_ILi8EEESH_EEENS5_IJSH_SB_EEEEEEEvNS4_8identityES12_S1C_vS1D_EENS_8epilogue10collective6detail29Sm90TmaWarpSpecializedAdapterINS1G_15DefaultEpilogueISJ_SK_SK_NS1F_6thread17LinearCombinationISJ_Li1EffLNS1K_9ScaleType4KindE0ELNS_15FloatRoundStyleE2ESJ_EENS1_15EpilogueDefaultEEEEEvvEEEEvNT_6ParamsE,@function
        .size           _ZN7cutlass13device_kernelINS_4gemm6kernel13GemmUniversalIN4cute5tupleIJiiiiEEENS1_10collective13CollectiveMmaINS1_37MainloopSm90TmaGmmaWarpSpecializedFP8ILi2ENS5_IJNS4_1CILi1EEESB_SB_EEENS1_35KernelTmaWarpSpecializedCooperativeEEENS5_IJNSA_ILi512EEENSA_ILi240EEENSA_ILi128EEEEEENS_12float_e4m3_tENS5_IJlSB_lEEESJ_SK_NS4_8TiledMMAINS4_8MMA_AtomIJNS4_4SM904GMMA30MMA_64x16x32_F32E4M3E4M3_SS_TNILNSO_7ScaleInE1ELSQ_1EEEEEENS4_6LayoutINS5_IJNSA_ILi2EEESB_SB_EEENS5_IJSB_NSA_ILi0EEESW_EEEEENS5_IJNS4_10UnderscoreESZ_SZ_EEEEENS4_13SM90_TMA_LOADENS4_14ComposedLayoutINS4_7SwizzleILi3ELi4ELi3EEENS4_18smem_ptr_flag_bitsILi8EEENST_INS5_IJNSA_ILi8EEESH_EEENS5_IJSH_SB_EEEEEEEvNS4_8identityES12_S1C_vS1D_EENS_8epilogue10collective6detail29Sm90TmaWarpSpecializedAdapterINS1G_15DefaultEpilogueISJ_SK_SK_NS1F_6thread17LinearCombinationISJ_Li1EffLNS1K_9ScaleType4KindE0ELNS_15FloatRoundStyleE2ESJ_EENS1_15EpilogueDefaultEEEEEvvEEEEvNT_6ParamsE,(.L_x_189 - _ZN7cutlass13device_kernelINS_4gemm6kernel13GemmUniversalIN4cute5tupleIJiiiiEEENS1_10collective13CollectiveMmaINS1_37MainloopSm90TmaGmmaWarpSpecializedFP8ILi2ENS5_IJNS4_1CILi1EEESB_SB_EEENS1_35KernelTmaWarpSpecializedCooperativeEEENS5_IJNSA_ILi512EEENSA_ILi240EEENSA_ILi128EEEEEENS_12float_e4m3_tENS5_IJlSB_lEEESJ_SK_NS4_8TiledMMAINS4_8MMA_AtomIJNS4_4SM904GMMA30MMA_64x16x32_F32E4M3E4M3_SS_TNILNSO_7ScaleInE1ELSQ_1EEEEEENS4_6LayoutINS5_IJNSA_ILi2EEESB_SB_EEENS5_IJSB_NSA_ILi0EEESW_EEEEENS5_IJNS4_10UnderscoreESZ_SZ_EEEEENS4_13SM90_TMA_LOADENS4_14ComposedLayoutINS4_7SwizzleILi3ELi4ELi3EEENS4_18smem_ptr_flag_bitsILi8EEENST_INS5_IJNSA_ILi8EEESH_EEENS5_IJSH_SB_EEEEEEEvNS4_8identityES12_S1C_vS1D_EENS_8epilogue10collective6detail29Sm90TmaWarpSpecializedAdapterINS1G_15DefaultEpilogueISJ_SK_SK_NS1F_6thread17LinearCombinationISJ_Li1EffLNS1K_9ScaleType4KindE0ELNS_15FloatRoundStyleE2ESJ_EENS1_15EpilogueDefaultEEEEEvvEEEEvNT_6ParamsE)
        .other          _ZN7cutlass13device_kernelINS_4gemm6kernel13GemmUniversalIN4cute5tupleIJiiiiEEENS1_10collective13CollectiveMmaINS1_37MainloopSm90TmaGmmaWarpSpecializedFP8ILi2ENS5_IJNS4_1CILi1EEESB_SB_EEENS1_35KernelTmaWarpSpecializedCooperativeEEENS5_IJNSA_ILi512EEENSA_ILi240EEENSA_ILi128EEEEEENS_12float_e4m3_tENS5_IJlSB_lEEESJ_SK_NS4_8TiledMMAINS4_8MMA_AtomIJNS4_4SM904GMMA30MMA_64x16x32_F32E4M3E4M3_SS_TNILNSO_7ScaleInE1ELSQ_1EEEEEENS4_6LayoutINS5_IJNSA_ILi2EEESB_SB_EEENS5_IJSB_NSA_ILi0EEESW_EEEEENS5_IJNS4_10UnderscoreESZ_SZ_EEEEENS4_13SM90_TMA_LOADENS4_14ComposedLayoutINS4_7SwizzleILi3ELi4ELi3EEENS4_18smem_ptr_flag_bitsILi8EEENST_INS5_IJNSA_ILi8EEESH_EEENS5_IJSH_SB_EEEEEEEvNS4_8identityES12_S1C_vS1D_EENS_8epilogue10collective6detail29Sm90TmaWarpSpecializedAdapterINS1G_15DefaultEpilogueISJ_SK_SK_NS1F_6thread17LinearCombinationISJ_Li1EffLNS1K_9ScaleType4KindE0ELNS_15FloatRoundStyleE2ESJ_EENS1_15EpilogueDefaultEEEEEvvEEEEvNT_6ParamsE,@"STO_CUDA_ENTRY STV_DEFAULT"
_ZN7cutlass13device_kernelINS_4gemm6kernel13GemmUniversalIN4cute5tupleIJiiiiEEENS1_10collective13CollectiveMmaINS1_37MainloopSm90TmaGmmaWarpSpecializedFP8ILi2ENS5_IJNS4_1CILi1EEESB_SB_EEENS1_35KernelTmaWarpSpecializedCooperativeEEENS5_IJNSA_ILi512EEENSA_ILi240EEENSA_ILi128EEEEEENS_12float_e4m3_tENS5_IJlSB_lEEESJ_SK_NS4_8TiledMMAINS4_8MMA_AtomIJNS4_4SM904GMMA30MMA_64x16x32_F32E4M3E4M3_SS_TNILNSO_7ScaleInE1ELSQ_1EEEEEENS4_6LayoutINS5_IJNSA_ILi2EEESB_SB_EEENS5_IJSB_NSA_ILi0EEESW_EEEEENS5_IJNS4_10UnderscoreESZ_SZ_EEEEENS4_13SM90_TMA_LOADENS4_14ComposedLayoutINS4_7SwizzleILi3ELi4ELi3EEENS4_18smem_ptr_flag_bitsILi8EEENST_INS5_IJNSA_ILi8EEESH_EEENS5_IJSH_SB_EEEEEEEvNS4_8identityES12_S1C_vS1D_EENS_8epilogue10collective6detail29Sm90TmaWarpSpecializedAdapterINS1G_15DefaultEpilogueISJ_SK_SK_NS1F_6thread17LinearCombinationISJ_Li1EffLNS1K_9ScaleType4KindE0ELNS_15FloatRoundStyleE2ESJ_EENS1_15EpilogueDefaultEEEEEvvEEEEvNT_6ParamsE:
[----:B------:R-:W0:Y:S02]  /*0000*/  LDC R1, c[0x0][0x28] ;  /* 0x00000a00ff017b82 */ /* 0x000e240000000800 */
[----:B0-----:R-:W-:Y:S01]  /*0010*/  VIADD R1, R1, 0xffffec28 ;  /* 0xffffec2801017836 */ /* 0x001fe20000000000 */
[----:B------:R-:W0:Y:S01]  /*0020*/  S2R R2, SR_TID.X ;  /* 0x0000000000027919 */ /* 0x000e220000002100 */
[----:B------:R-:W-:Y:S01]  /*0030*/  ELECT P0, URZ, PT ;  /* 0x00000000003f782f */ /* 0x000fe20003800000 */
[----:B------:R-:W-:Y:S01]  /*0040*/  BSSY B0, `(.L_x_0) ;  /* 0x0000015000007945 */ /* 0x000fe20003800000 */
[--C-:B0-----:R-:W-:Y:S02]  /*0050*/  SHF.R.U32.HI R0, RZ, 0x5, R2.reuse ;  /* 0x00000005ff007819 */ /* 0x101fe40000011602 */
[----:B------:R-:W-:-:S03]  /*0060*/  SHF.R.U32.HI R2, RZ, 0x7, R2 ;  /* 0x00000007ff027819 */ /* 0x000fc60000011602 */
[----:B------:R-:W0:Y:S04]  /*0070*/  SHFL.IDX PT, R3, R0, RZ, 0x1f ;  /* 0x00001fff00037589 */ /* 0x000e2800000e0000 */
[----:B------:R-:W1:Y:S01]  /*0080*/  SHFL.IDX PT, R2, R2, RZ, 0x1f ;  /* 0x00001fff02027589 */ /* 0x000e6200000e0000 */
[----:B0-----:R-:W-:Y:S02]  /*0090*/  R2UR UR4, R3 ;  /* 0x00000000030472ca */ /* 0x001fe400000e0000 */
[----:B-1----:R-:W-:-:S11]  /*00a0*/  R2UR UR6, R2 ;  /* 0x00000000020672ca */ /* 0x002fd600000e0000 */
[----:B------:R-:W-:Y:S02]  /*00b0*/  USHF.R.S32.HI UR5, URZ, 0x1f, UR4 ;  /* 0x0000001f3f057899 */ /* 0x000fe40008011404 */
[----:B------:R-:W-:Y:S02]  /*00c0*/  ISETP.NE.OR P0, PT, RZ, UR4, !P0 ;  /* 0x00000004ff007c0c */ /* 0x000fe4000c705670 */
[----:B------:R-:W-:-:S04]  /*00d0*/  ULEA.HI UR5, UR5, UR4, URZ, 0x2 ;  /* 0x0000000405057291 */ /* 0x000fc8000f8f103f */
[----:B------:R-:W-:-:S04]  /*00e0*/  ULOP3.LUT UR5, UR5, 0xfffffffc, URZ, 0xc0, !UPT ;  /* 0xfffffffc05057892 */ /* 0x000fc8000f8ec03f */
[----:B------:R-:W-:-:S03]  /*00f0*/  UIADD3 UR8, UR4, -UR5, URZ ;  /* 0x8000000504087290 */ /* 0x000fc6000fffe03f */
[----:B------:R-:W-:Y:S09]  /*0100*/  @P0 BRA `(.L_x_1) ;  /* 0x0000000000200947 */ /* 0x000ff20003800000 */
[----:B------:R-:W-:Y:S02]  /*0110*/  ULDC.64 UR4, c[0x0][0x198] ;  /* 0x0000660000047ab9 */ /* 0x000fe40000000a00 */
[----:B------:R-:W-:Y:S02]  /*0120*/  UIADD3 UR10, UP0, UR4, 0xf0, URZ ;  /* 0x000000f0040a7890 */ /* 0x000fe4000ff1e03f */
[----:B------:R-:W-:Y:S02]  /*0130*/  UIADD3 UR4, UP1, UR4, 0x1f0, URZ ;  /* 0x000001f004047890 */ /* 0x000fe4000ff3e03f */
[----:B------:R-:W-:Y:S02]  /*0140*/  UIADD3.X UR11, URZ, UR5, URZ, UP0, !UPT ;  /* 0x000000053f0b7290 */ /* 0x000fe400087fe43f */
[----:B------:R-:W-:-:S07]  /*0150*/  UIADD3.X UR5, URZ, UR5, URZ, UP1, !UPT ;  /* 0x000000053f057290 */ /* 0x000fce0008ffe43f */
[----:B------:R0:W-:Y:S02]  /*0160*/  UTMACCTL.PF [UR10] ;  /* 0x000000000a0079b9 */ /* 0x0001e40008040000 */
[----:B------:R0:W-:Y:S02]  /*0170*/  UTMACCTL.PF [UR4] ;  /* 0x00000000040079b9 */ /* 0x0001e40008040000 */
[----:B0-----:R-:W-:Y:S01]  /*0180*/  NOP ;  /* 0x0000000000007918 */ /* 0x001fe20000000000 */
.L_x_1:
[----:B------:R-:W-:Y:S05]  /*0190*/  BSYNC B0 ;  /* 0x0000000000007941 */ /* 0x000fea0003800000 */
.L_x_0:
[----:B------:R-:W0:Y:S01]  /*01a0*/  SHFL.IDX PT, R2, R0, RZ, 0x1f ;  /* 0x00001fff00027589 */ /* 0x000e2200000e0000 */
[----:B------:R-:W-:Y:S01]  /*01b0*/  UISETP.NE.AND UP0, UPT, UR8, 0x3, UPT ;  /* 0x000000030800788c */ /* 0x000fe2000bf05270 */
[----:B------:R-:W-:Y:S01]  /*01c0*/  ISETP.NE.AND P1, PT, RZ, UR6, PT ;  /* 0x00000006ff007c0c */ /* 0x000fe2000bf25270 */
[----:B------:R-:W-:Y:S02]  /*01d0*/  UIADD3 UR10, UR6, -0x1, URZ ;  /* 0xffffffff060a7890 */ /* 0x000fe4000fffe03f */
[----:B------:R-:W-:Y:S02]  /*01e0*/  UISETP.EQ.OR UP0, UPT, UR8, URZ, !UP0 ;  /* 0x0000003f0800728c */ /* 0x000fe4000c702670 */
[----:B------:R-:W-:Y:S02]  /*01f0*/  UISETP.GE.U32.AND UP1, UPT, UR10, 0x2, UPT ;  /* 0x000000020a00788c */ /* 0x000fe4000bf26070 */
[----:B------:R-:W-:-:S04]  /*0200*/  UISETP.EQ.AND UP0, UPT, UR6, URZ, UP0 ;  /* 0x0000003f0600728c */ /* 0x000fc80008702270 */
[----:B------:R-:W-:-:S04]  /*0210*/  USEL UR4, URZ, 0x1, !UP0 ;  /* 0x000000013f047887 */ /* 0x000fc8000c000000 */
[----:B------:R-:W-:Y:S01]  /*0220*/  USEL UR4, UR4, 0x2, UP1 ;  /* 0x0000000204047887 */ /* 0x000fe20008800000 */
[----:B0-----:R-:W-:-:S05]  /*0230*/  ISETP.NE.AND P0, PT, R2, RZ, PT ;  /* 0x000000ff0200720c */ /* 0x001fca0003f05270 */
[----:B------:R-:W-:-:S05]  /*0240*/  IMAD.U32 R2, RZ, RZ, UR4 ;  /* 0x00000004ff027e24 */ /* 0x000fca000f8e00ff */
[----:B------:R0:W-:Y:S03]  /*0250*/  STL [R1+0xba0], R2 ;  /* 0x000ba00201007387 */ /* 0x0001e60000100800 */
[----:B------:R-:W-:Y:S05]  /*0260*/  @P0 BRA `(.L_x_2) ;  /* 0x0000000000480947 */ /* 0x000fea0003800000 */
[----:B------:R-:W1:Y:S01]  /*0270*/  S2UR UR9, SR_CgaCtaId ;  /* 0x00000000000979c3 */ /* 0x000e620000008800 */
[----:B------:R-:W-:Y:S01]  /*0280*/  UMOV UR4, 0x400 ;  /* 0x0000040000047882 */ /* 0x000fe20000000000 */
[----:B------:R-:W-:Y:S01]  /*0290*/  UMOV UR5, 0x1 ;  /* 0x0000000100057882 */ /* 0x000fe20000000000 */
[----:B------:R-:W-:Y:S01]  /*02a0*/  UMOV UR6, 0x100 ;  /* 0x0000010000067882 */ /* 0x000fe20000000000 */
[----:B------:R-:W-:Y:S01]  /*02b0*/  ELECT P0, URZ, PT ;  /* 0x00000000003f782f */ /* 0x000fe20003800000 */
[----:B------:R-:W-:-:S04]  /*02c0*/  UIADD3 UR6, -UR6, 0x100000, URZ ;  /* 0x0010000006067890 */ /* 0x000fc8000fffe13f */
[----:B------:R-:W-:Y:S02]  /*02d0*/  USHF.L.U32 UR7, UR6, 0xb, URZ ;  /* 0x0000000b06077899 */ /* 0x000fe4000800063f */
[----:B------:R-:W-:Y:S02]  /*02e0*/  USHF.L.U32 UR6, UR6, 0x1, URZ ;  /* 0x0000000106067899 */ /* 0x000fe4000800063f */
[----:B-1----:R-:W-:Y:S02]  /*02f0*/  ULEA UR9, UR9, UR4, 0x18 ;  /* 0x0000000409097291 */ /* 0x002fe4000f8ec03f */
[----:B------:R-:W-:-:S04]  /*0300*/  UIADD3 UR4, -UR5, 0x100000, URZ ;  /* 0x0010000005047890 */ /* 0x000fc8000fffe13f */
[----:B------:R-:W-:Y:S02]  /*0310*/  USHF.L.U32 UR5, UR4, 0xb, URZ ;  /* 0x0000000b04057899 */ /* 0x000fe4000800063f */
[----:B------:R-:W-:Y:S01]  /*0320*/  USHF.L.U32 UR4, UR4, 0x1, URZ ;  /* 0x0000000104047899 */ /* 0x000fe2000800063f */
[----:B------:R-:W1:Y:S11]  /*0330*/  FENCE.VIEW.ASYNC.S ;  /* 0x00000000000073c6 */ /* 0x000e760000000000 */
[----:B-1----:R1:W2:Y:S01]  /*0340*/  SYNCS.EXCH.64 URZ, [UR9], UR4 ;  /* 0x00000004093f75b2 */ /* 0x0022a20008000100 */
[----:B------:R1:W3:Y:S01]  /*0350*/  SYNCS.EXCH.64 URZ, [UR9+0x10], UR6 ;  /* 0x00001006093f75b2 */ /* 0x0002e20008000100 */
[----:B------:R1:W4:Y:S01]  /*0360*/  SYNCS.EXCH.64 URZ, [UR9+0x8], UR4 ;  /* 0x00000804093f75b2 */ /* 0x0003220008000100 */
[----:B------:R1:W0:Y:S01]  /*0370*/  SYNCS.EXCH.64 URZ, [UR9+0x18], UR6 ;  /* 0x00001806093f75b2 */ /* 0x0002220008000100 */
[----:B------:R-:W-:Y:S01]  /*0380*/  NOP ;  /* 0x0000000000007918 */ /* 0x000fe20000000000 */
.L_x_2:
[----:B------:R-:W5:Y:S01]  /*0390*/  SHFL.IDX PT, R0, R0, RZ, 0x1f ;  /* 0x00001fff00007589 */ /* 0x000f6200000e0000 */
[----:B------:R-:W2:Y:S01]  /*03a0*/  LDC R3, c[0x0][0x65c] ;  /* 0x00019700ff037b82 */ /* 0x000ea20000000800 */
[----:B------:R-:W-:Y:S01]  /*03b0*/  ELECT P0, URZ, PT ;  /* 0x00000000003f782f */ /* 0x000fe20003800000 */
[----:B------:R-:W-:Y:S01]  /*03c0*/  IMAD.MOV.U32 R5, RZ, RZ, RZ ;  /* 0x000000ffff057224 */ /* 0x000fe200078e00ff */
[----:B------:R-:W3:Y:S01]  /*03d0*/  S2R R4, SR_CTAID.X ;  /* 0x0000000000047919 */ /* 0x000ee20000002500 */
[----:B-1----:R-:W-:Y:S01]  /*03e0*/  UMOV UR4, 0x20 ;  /* 0x0000002000047882 */ /* 0x002fe20000000000 */
[----:B------:R-:W-:Y:S01]  /*03f0*/  NOP ;  /* 0x0000000000007918 */ /* 0x000fe20000000000 */
[----:B------:R-:W-:Y:S01]  /*0400*/  NOP ;  /* 0x0000000000007918 */ /* 0x000fe20000000000 */
[----:B0-----:R-:W-:Y:S02]  /*0410*/  LOP3.LUT R2, R2, 0xfffffffe, RZ, 0xc0, !PT ;  /* 0xfffffffe02027812 */ /* 0x001fe400078ec0ff */
[----:B-----5:R-:W-:-:S02]  /*0420*/  ISETP.NE.OR P0, PT, R0, RZ, !P0 ;  /* 0x000000ff0000720c */ /* 0x020fc40004705670 */
[----:B--2---:R-:W-:Y:S01]  /*0430*/  ISETP.NE.AND P2, PT, R3, 0x1, PT ;  /* 0x000000010300780c */ /* 0x004fe20003f45270 */
[----:B------:R-:W0:Y:S10]  /*0440*/  S2R R0, SR_CTAID.Y ;  /* 0x0000000000007919 */ /* 0x000e340000002600 */
[----:B------:R-:W-:Y:S01]  /*0450*/  VOTEU.ALL UP0, P0 ;  /* 0x00000000003f7886 */ /* 0x000fe20000000000 */
[----:B------:R-:W-:Y:S01]  /*0460*/  VOTEU.ALL UP1, P0 ;  /* 0x00000000003f7886 */ /* 0x000fe20000020000 */
[----:B------:R-:W3:Y:S01]  /*0470*/  @P2 LDC R9, c[0x0][0x10] ;  /* 0x00000400ff092b82 */ /* 0x000ee20000000800 */
[----:B------:R-:W-:Y:S01]  /*0480*/  @P2 IMAD.MOV.U32 R7, RZ, RZ, RZ ;  /* 0x000000ffff072224 */ /* 0x000fe200078e00ff */
[----:B------:R-:W-:Y:S01]  /*0490*/  @P2 LOP3.LUT R2, R2, 0x1, RZ, 0xfc, !PT ;  /* 0x0000000102022812 */ /* 0x000fe200078efcff */
[----:B------:R-:W-:Y:S01]  /*04a0*/  @P2 IMAD.MOV.U32 R11, RZ, RZ, RZ ;  /* 0x000000ffff0b2224 */ /* 0x000fe200078e00ff */
[----:B------:R-:W-:Y:S01]  /*04b0*/  @!UP0 UMOV UR6, 0x400 ;  /* 0x0000040000068882 */ /* 0x000fe20000000000 */
[----:B------:R-:W-:-:S04]  /*04c0*/  @!UP0 UIADD3 UR4, -UR4, 0x100000, URZ ;  /* 0x0010000004048890 */ /* 0x000fc8000fffe13f */
[----:B------:R-:W-:Y:S02]  /*04d0*/  @!UP0 USHF.L.U32 UR5, UR4, 0xb, URZ ;  /* 0x0000000b04058899 */ /* 0x000fe4000800063f */
[----:B------:R-:W-:Y:S01]  /*04e0*/  @!UP0 USHF.L.U32 UR4, UR4, 0x1, URZ ;  /* 0x0000000104048899 */ /* 0x000fe2000800063f */
[----:B------:R-:W1:Y:S08]  /*04f0*/  @!P2 LDC R3, c[0x0][0xc] ;  /* 0x00000300ff03ab82 */ /* 0x000e700000000800 */
[----:B------:R-:W2:Y:S01]  /*0500*/  @!UP0 S2UR UR7, SR_CgaCtaId ;  /* 0x00000000000789c3 */ /* 0x000ea20000008800 */
[----:B0-----:R-:W-:-:S04]  /*0510*/  @P2 IMAD.MOV.U32 R6, RZ, RZ, R0 ;  /* 0x000000ffff062224 */ /* 0x001fc800078e0000 */
[----:B---3--:R-:W-:-:S04]  /*0520*/  @P2 IMAD.WIDE.U32 R8, R4, R9, R6 ;  /* 0x0000000904082225 */ /* 0x008fc800078e0006 */
[----:B------:R-:W-:Y:S02]  /*0530*/  @P2 IMAD.MOV.U32 R18, RZ, RZ, R8 ;  /* 0x000000ffff122224 */ /* 0x000fe400078e0008 */
[----:B------:R-:W-:Y:S02]  /*0540*/  @P2 IMAD.IADD R19, R9, 0x1, R11 ;  /* 0x0000000109132824 */ /* 0x000fe400078e020b */
[----:B-1----:R-:W-:-:S04]  /*0550*/  @!P2 IMAD.WIDE.U32 R6, R3, R0, R4 ;  /* 0x000000000306a225 */ /* 0x002fc800078e0004 */
[----:B------:R-:W-:Y:S02]  /*0560*/  @!P2 IMAD.MOV.U32 R18, RZ, RZ, R6 ;  /* 0x000000ffff12a224 */ /* 0x000fe400078e0006 */
[----:B------:R-:W-:Y:S01]  /*0570*/  @!P2 IMAD.MOV.U32 R19, RZ, RZ, R7 ;  /* 0x000000ffff13a224 */ /* 0x000fe200078e0007 */
[----:B--2---:R-:W-:Y:S02]  /*0580*/  @!UP0 ULEA UR6, UR7, UR6, 0x18 ;  /* 0x0000000607068291 */ /* 0x004fe4000f8ec03f */
[----:B------:R0:W-:Y:S01]  /*0590*/  STL [R1+0xba8], R18 ;  /* 0x000ba81201007387 */ /* 0x0001e20000100800 */
[----:B------:R-:W-:-:S03]  /*05a0*/  VOTEU.ALL UP0, P0 ;  /* 0x00000000003f7886 */ /* 0x000fc60000000000 */
[----:B------:R0:W-:Y:S04]  /*05b0*/  STL [R1+0xba4], R19 ;  /* 0x000ba41301007387 */ /* 0x0001e80000100800 */
[----:B------:R-:W1:Y:S02]  /*05c0*/  FENCE.VIEW.ASYNC.S ;  /* 0x00000000000073c6 */ /* 0x000e640000000000 */
[----:B-1----:R0:W4:Y:S01]  /*05d0*/  @!UP0 SYNCS.EXCH.64 URZ, [UR6+0x30], UR4 ;  /* 0x00003004063f85b2 */ /* 0x0021220008000100 */
[----:B------:R0:W4:Y:S01]  /*05e0*/  @!UP1 SYNCS.EXCH.64 URZ, [UR6+0x38], UR4 ;  /* 0x00003804063f95b2 */ /* 0x0001220008000100 */
[----:B------:R-:W-:Y:S01]  /*05f0*/  NOP ;  /* 0x0000000000007918 */ /* 0x000fe20000000000 */
[----:B----4-:R-:W-:Y:S06]  /*0600*/  BAR.SYNC.DEFER_BLOCKING 0x0 ;  /* 0x0000000000007b1d */ /* 0x010fec0000010000 */
[----:B0-----:R-:W-:Y:S05]  /*0610*/  @!P1 BRA `(.L_x_3) ;  /* 0x0000071400b89947 */ /* 0x001fea0003800000 */
[----:B------:R-:W-:-:S06]  /*0620*/  UISETP.GT.U32.AND UP0, UPT, UR10, 0x1, UPT ;  /* 0x000000010a00788c */ /* 0x000fcc000bf04070 */
[----:B------:R-:W-:-:S13]  /*0630*/  PLOP3.LUT P0, PT, PT, PT, UP0, 0x80, 0x0 ;  /* 0x000000000000781c */ /* 0x000fda0003f0f008 */
[----:B------:R-:W-:Y:S05]  /*0640*/  @P0 EXIT ;  /* 0x000000000000094d */ /* 0x000fea0003800000 */
[----:B------:R-:W-:Y:S01]  /*0650*/  IMAD.MOV.U32 R6, RZ, RZ, -0x1 ;  /* 0xffffffffff067424 */ /* 0x000fe200078e00ff */
[----:B------:R-:W-:Y:S01]  /*0660*/  ULDC.64 UR4, c[0x0][0x650] ;  /* 0x0001940000047ab9 */ /* 0x000fe20000000a00 */
[----:B------:R-:W-:Y:S01]  /*0670*/  IMAD.MOV.U32 R7, RZ, RZ, -0x1 ;  /* 0xffffffffff077424 */ /* 0x000fe200078e00ff */
[----:B------:R-:W-:Y:S01]  /*0680*/  ISETP.GE.U32.AND P0, PT, R18, UR4, PT ;  /* 0x0000000412007c0c */ /* 0x000fe2000bf06070 */
[----:B------:R-:W-:Y:S01]  /*0690*/  UMOV UR4, 0xffffffff ;  /* 0xffffffff00047882 */ /* 0x000fe20000000000 */
[----:B------:R0:W-:Y:S01]  /*06a0*/  STL [R1+0xb84], R6 ;  /* 0x000b840601007387 */ /* 0x0001e20000100800 */
[----:B------:R-:W-:Y:S02]  /*06b0*/  PRMT R3, RZ, 0x7610, R3 ;  /* 0x00007610ff037816 */ /* 0x000fe40000000003 */
[----:B------:R-:W-:Y:S01]  /*06c0*/  ISETP.GE.U32.AND.EX P0, PT, R19, UR5, PT, P0 ;  /* 0x0000000513007c0c */ /* 0x000fe2000bf06100 */
[----:B------:R1:W-:Y:S01]  /*06d0*/  STL [R1+0xb88], R7 ;  /* 0x000b880701007387 */ /* 0x0003e20000100800 */
[----:B0-----:R-:W-:-:S05]  /*06e0*/  IMAD.U32 R6, RZ, RZ, UR4 ;  /* 0x00000004ff067e24 */ /* 0x001fca000f8e00ff */
[----:B------:R1:W-:Y:S06]  /*06f0*/  STL [R1+0xb80], R6 ;  /* 0x000b800601007387 */ /* 0x0003ec0000100800 */
[----:B------:R-:W-:Y:S05]  /*0700*/  @P0 BRA `(.L_x_4) ;  /* 0x0000000400740947 */ /* 0x000fea0003800000 */
[----:B------:R-:W0:Y:S01]  /*0710*/  LDC.64 R14, c[0x0][0x628] ;  /* 0x00018a00ff0e7b82 */ /* 0x000e220000000a00 */
[----:B-1----:R-:W-:Y:S02]  /*0720*/  IMAD.MOV.U32 R6, RZ, RZ, R18 ;  /* 0x000000ffff067224 */ /* 0x002fe400078e0012 */
[----:B------:R-:W-:-:S05]  /*0730*/  IMAD.MOV.U32 R7, RZ, RZ, R19 ;  /* 0x000000ffff077224 */ /* 0x000fca00078e0013 */
[----:B------:R-:W1:Y:S08]  /*0740*/  LDC R12, c[0x0][0x630] ;  /* 0x00018c00ff0c7b82 */ /* 0x000e700000000800 */
[----:B------:R-:W2:Y:S01]  /*0750*/  LDC.64 R16, c[0x0][0x620] ;  /* 0x00018800ff107b82 */ /* 0x000ea20000000a00 */
[----:B0-----:R-:W-:-:S04]  /*0760*/  ISETP.NE.U32.AND P0, PT, R14, RZ, PT ;  /* 0x000000ff0e00720c */ /* 0x001fc80003f05070 */
[----:B------:R-:W-:-:S13]  /*0770*/  ISETP.NE.AND.EX P0, PT, R15, RZ, PT, P0 ;  /* 0x000000ff0f00720c */ /* 0x000fda0003f05300 */
[----:B-12---:R-:W-:Y:S05]  /*0780*/  @!P0 BRA `(.L_x_5) ;  /* 0x0000000000288947 */ /* 0x006fea0003800000 */
[----:B------:R-:W0:Y:S02]  /*0790*/  LDC R3, c[0x0][0x634] ;  /* 0x00018d00ff037b82 */ /* 0x000e240000000800 */
[----:B0-----:R-:W-:-:S05]  /*07a0*/  IADD3 R3, P0, R18, R3, RZ ;  /* 0x0000000312037210 */ /* 0x001fca0007f1e0ff */
[----:B------:R-:W-:-:S04]  /*07b0*/  IMAD.X R13, RZ, RZ, R19, P0 ;  /* 0x000000ffff0d7224 */ /* 0x000fc800000e0613 */
[----:B------:R-:W-:-:S04]  /*07c0*/  IMAD.WIDE.U32 R6, R13, R14, RZ ;  /* 0x0000000e0d067225 */ /* 0x000fc800078e00ff */
[----:B------:R-:W-:-:S04]  /*07d0*/  IMAD.WIDE.U32 R8, P0, R3, R15, R6 ;  /* 0x0000000f03087225 */ /* 0x000fc80007800006 */
[----:B------:R-:W-:-:S04]  /*07e0*/  IMAD.WIDE.U32 R6, R3, R14, RZ ;  /* 0x0000000e03067225 */ /* 0x000fc800078e00ff */
[----:B------:R-:W-:Y:S01]  /*07f0*/  IMAD.X R11, RZ, RZ, RZ, P0 ;  /* 0x000000ffff0b7224 */ /* 0x000fe200000e06ff */
[----:B------:R-:W-:Y:S01]  /*0800*/  IADD3 RZ, P0, R7, R8, RZ ;  /* 0x0000000807ff7210 */ /* 0x000fe20007f1e0ff */
[----:B------:R-:W-:-:S04]  /*0810*/  IMAD.MOV.U32 R10, RZ, RZ, R9 ;  /* 0x000000ffff0a7224 */ /* 0x000fc800078e0009 */
[----:B------:R-:W-:-:S08]  /*0820*/  IMAD.WIDE.U32.X R6, R13, R15, R10, P0 ;  /* 0x0000000f0d067225 */ /* 0x000fd000000e040a */
.L_x_5:
[-CC-:B------:R-:W-:Y:S01]  /*0830*/  SHF.R.U64 R23, R6, R12.reuse, R7.reuse ;  /* 0x0000000c06177219 */ /* 0x180fe20000001207 */
[----:B------:R-:W0:Y:S01]  /*0840*/  LDC R10, c[0x0][0x618] ;  /* 0x00018600ff0a7b82 */ /* 0x000e220000000800 */
[----:B------:R-:W-:Y:S01]  /*0850*/  SHF.R.U32.HI R5, RZ, R12, R7 ;  /* 0x0000000cff057219 */ /* 0x000fe20000011607 */
[----:B------:R-:W-:Y:S01]  /*0860*/  IMAD.MOV.U32 R6, RZ, RZ, R18 ;  /* 0x000000ffff067224 */ /* 0x000fe200078e0012 */
[----:B------:R-:W-:Y:S01]  /*0870*/  IADD3 R9, P0, RZ, -R23, RZ ;  /* 0x80000017ff097210 */ /* 0x000fe20007f1e0ff */
[----:B------:R-:W-:Y:S01]  /*0880*/  IMAD.MOV.U32 R7, RZ, RZ, R19 ;  /* 0x000000ffff077224 */ /* 0x000fe200078e0013 */
[----:B------:R-:W-:Y:S01]  /*0890*/  I2FP.F32.U32 R3, R4 ;  /* 0x0000000400037245 */ /* 0x000fe20000201000 */
[----:B------:R-:W-:Y:S02]  /*08a0*/  ULDC UR4, c[0x0][0x150] ;  /* 0x0000540000047ab9 */ /* 0x000fe40000000800 */
[----:B------:R-:W1:Y:S01]  /*08b0*/  LDC.64 R18, c[0x0][0x640] ;  /* 0x00019000ff127b82 */ /* 0x000e620000000a00 */
[----:B------:R-:W-:-:S02]  /*08c0*/  IMAD.X R11, RZ, RZ, ~R5, P0 ;  /* 0x000000ffff0b7224 */ /* 0x000fc400000e0e05 */
[----:B------:R-:W-:Y:S01]  /*08d0*/  FMUL R3, R3, UR4 ;  /* 0x0000000403037c20 */ /* 0x000fe20008400000 */
[----:B------:R-:W-:Y:S01]  /*08e0*/  IMAD.WIDE.U32 R6, R9, R16, R6 ;  /* 0x0000001009067225 */ /* 0x000fe200078e0006 */
[----:B------:R-:W-:-:S03]  /*08f0*/  ULDC UR4, c[0x0][0x154] ;  /* 0x0000550000047ab9 */ /* 0x000fc60000000800 */
[----:B------:R-:W-:Y:S01]  /*0900*/  IMAD R8, R11, R16, RZ ;  /* 0x000000100b087224 */ /* 0x000fe200078e02ff */
[----:B------:R-:W2:Y:S01]  /*0910*/  LDC R5, c[0x0][0x144] ;  /* 0x00005100ff057b82 */ /* 0x000ea20000000800 */
[----:B------:R-:W3:Y:S02]  /*0920*/  F2I.U32.TRUNC.NTZ R3, R3 ;  /* 0x0000000300037305 */ /* 0x000ee4000020f000 */
[----:B------:R-:W-:-:S04]  /*0930*/  IMAD R9, R9, R17, R8 ;  /* 0x0000001109097224 */ /* 0x000fc800078e0208 */
[----:B------:R-:W-:Y:S01]  /*0940*/  IMAD.IADD R7, R7, 0x1, R9 ;  /* 0x0000000107077824 */ /* 0x000fe200078e0209 */
[----:B------:R-:W4:Y:S01]  /*0950*/  LDC R12, c[0x0][0x608] ;  /* 0x00018200ff0c7b82 */ /* 0x000f220000000800 */
[----:B------:R-:W-:-:S03]  /*0960*/  IMAD.MOV.U32 R9, RZ, RZ, -0x1 ;  /* 0xffffffffff097424 */ /* 0x000fc600078e00ff */
[----:B0-----:R-:W-:Y:S02]  /*0970*/  SHF.R.U64 R14, R6, R10, R7 ;  /* 0x0000000a060e7219 */ /* 0x001fe40000001207 */
[----:B------:R-:W-:Y:S02]  /*0980*/  I2FP.F32.U32 R6, R0 ;  /* 0x0000000000067245 */ /* 0x000fe40000201000 */
[----:B------:R-:W0:Y:S01]  /*0990*/  LDC R16, c[0x0][0x658] ;  /* 0x00019600ff107b82 */ /* 0x000e220000000800 */
[----:B-1----:R-:W-:Y:S01]  /*09a0*/  ISETP.NE.U32.AND P0, PT, R18, RZ, PT ;  /* 0x000000ff1200720c */ /* 0x002fe20003f05070 */
[----:B---3--:R-:W-:Y:S01]  /*09b0*/  IMAD.MOV R8, RZ, RZ, -R3 ;  /* 0x000000ffff087224 */ /* 0x008fe200078e0a03 */
[----:B------:R-:W-:Y:S01]  /*09c0*/  SHF.R.U32.HI R7, RZ, R10, R7 ;  /* 0x0000000aff077219 */ /* 0x000fe20000011607 */
[----:B------:R-:W-:Y:S01]  /*09d0*/  FMUL R6, R6, UR4 ;  /* 0x0000000406067c20 */ /* 0x000fe20008400000 */
[----:B------:R-:W-:-:S03]  /*09e0*/  ISETP.NE.AND.EX P0, PT, R19, RZ, PT, P0 ;  /* 0x000000ff1300720c */ /* 0x000fc60003f05300 */
[----:B------:R-:W1:Y:S01]  /*09f0*/  LDC R13, c[0x0][0x148] ;  /* 0x00005200ff0d7b82 */ /* 0x000e620000000800 */
[----:B--2---:R-:W-:-:S07]  /*0a00*/  IMAD R3, R5, R8, R4 ;  /* 0x0000000805037224 */ /* 0x004fce00078e0204 */
[----:B------:R-:W2:Y:S01]  /*0a10*/  LDC R17, c[0x0][0x600] ;  /* 0x00018000ff117b82 */ /* 0x000ea20000000800 */
[-CC-:B----4-:R-:W-:Y:S02]  /*0a20*/  SHF.R.U64 R24, R14, R12.reuse, R7.reuse ;  /* 0x0000000c0e187219 */ /* 0x190fe40000001207 */
[----:B------:R-:W-:Y:S01]  /*0a30*/  SHF.R.U32.HI R5, RZ, R12, R7 ;  /* 0x0000000cff057219 */ /* 0x000fe20000011607 */
[----:B------:R-:W-:Y:S01]  /*0a40*/  IMAD.MOV.U32 R7, RZ, RZ, 0x1 ;  /* 0x00000001ff077424 */ /* 0x000fe200078e00ff */
[----:B------:R3:W4:Y:S03]  /*0a50*/  F2I.U32.TRUNC.NTZ R12, R6 ;  /* 0x00000006000c7305 */ /* 0x000726000020f000 */
[----:B------:R-:W1:Y:S01]  /*0a60*/  LDC R20, c[0x0][0x648] ;  /* 0x00019200ff147b82 */ /* 0x000e620000000800 */
[-C--:B0-----:R-:W-:Y:S02]  /*0a70*/  SHF.L.U32 R4, R9, R16.reuse, RZ ;  /* 0x0000001009047219 */ /* 0x081fe400000006ff */
[----:B------:R-:W-:-:S02]  /*0a80*/  SHF.R.U64 R26, R24, R16, R5 ;  /* 0x00000010181a7219 */ /* 0x000fc40000001205 */
[----:B------:R-:W-:Y:S02]  /*0a90*/  LOP3.LUT R11, RZ, R4, RZ, 0x33, !PT ;  /* 0x00000004ff0b7212 */ /* 0x000fe400078e33ff */
[-C--:B------:R-:W-:Y:S01]  /*0aa0*/  SHF.R.U32.HI R5, RZ, R16.reuse, R5 ;  /* 0x00000010ff057219 */ /* 0x080fe20000011605 */
[----:B------:R-:W0:Y:S01]  /*0ab0*/  LDC R21, c[0x0][0x638] ;  /* 0x00018e00ff157b82 */ /* 0x000e220000000800 */
[----:B------:R-:W-:Y:S01]  /*0ac0*/  SHF.L.U32 R10, R7, R16, RZ ;  /* 0x00000010070a7219 */ /* 0x000fe200000006ff */
[----:B------:R-:W-:-:S06]  /*0ad0*/  IMAD.MOV.U32 R4, RZ, RZ, R26 ;  /* 0x000000ffff047224 */ /* 0x000fcc00078e001a */
[----:B------:R-:W0:Y:S01]  /*0ae0*/  LDC R22, c[0x0][0x610] ;  /* 0x00018400ff167b82 */ /* 0x000e220000000800 */
[----:B---34-:R-:W-:Y:S05]  /*0af0*/  @!P0 BRA `(.L_x_6) ;  /* 0x0000000000288947 */ /* 0x018fea0003800000 */
[----:B------:R-:W3:Y:S02]  /*0b00*/  LDC R9, c[0x0][0x64c] ;  /* 0x00019300ff097b82 */ /* 0x000ee40000000800 */
[----:B---3--:R-:W-:-:S05]  /*0b10*/  IADD3 R9, P0, R26, R9, RZ ;  /* 0x000000091a097210 */ /* 0x008fca0007f1e0ff */
        /* <DEDUP_REMOVED lines=8> */
.L_x_6:
[----:B-1----:R-:W-:Y:S01]  /*0ba0*/  SHF.R.U64 R4, R4, R20, R5 ;  /* 0x0000001404047219 */ /* 0x002fe20000001205 */
[----:B--2---:R-:W-:Y:S01]  /*0bb0*/  VIADD R5, R17, 0xffffffff ;  /* 0xffffffff11057836 */ /* 0x004fe20000000000 */
[----:B------:R-:W-:Y:S01]  /*0bc0*/  LOP3.LUT R11, R24, R11, RZ, 0xc0, !PT ;  /* 0x0000000b180b7212 */ /* 0x000fe200078ec0ff */
[----:B------:R-:W-:Y:S01]  /*0bd0*/  IMAD.MOV R12, RZ, RZ, -R12 ;  /* 0x000000ffff0c7224 */ /* 0x000fe200078e0a0c */
[----:B------:R-:W-:Y:S01]  /*0be0*/  R2UR UR4, R23 ;  /* 0x00000000170472ca */ /* 0x000fe200000e0000 */
[----:B------:R-:W-:Y:S01]  /*0bf0*/  IMAD.MOV R6, RZ, RZ, -R4 ;  /* 0x000000ffff067224 */ /* 0x000fe200078e0a04 */
[----:B------:R-:W-:Y:S01]  /*0c00*/  LOP3.LUT R5, R14, R5, RZ, 0xc0, !PT ;  /* 0x000000050e057212 */ /* 0x000fe200078ec0ff */
[----:B------:R-:W-:Y:S02]  /*0c10*/  @P2 IMAD R3, R13, R12, R0 ;  /* 0x0000000c0d032224 */ /* 0x000fe400078e0200 */
[----:B------:R-:W-:Y:S02]  /*0c20*/  IMAD R10, R10, R4, R11 ;  /* 0x000000040a0a7224 */ /* 0x000fe400078e020b */
[----:B0-----:R-:W-:-:S02]  /*0c30*/  IMAD R0, R6, R21, R26 ;  /* 0x0000001506007224 */ /* 0x001fc400078e021a */
[----:B------:R-:W-:Y:S02]  /*0c40*/  IMAD R3, R10, R22, R3 ;  /* 0x000000160a037224 */ /* 0x000fe400078e0203 */
[----:B------:R-:W-:Y:S02]  /*0c50*/  IMAD R0, R0, R17, R5 ;  /* 0x0000001100007224 */ /* 0x000fe400078e0205 */
[----:B------:R-:W-:Y:S02]  /*0c60*/  IMAD.U32 R6, RZ, RZ, UR4 ;  /* 0x00000004ff067e24 */ /* 0x000fe4000f8e00ff */
[----:B------:R-:W-:Y:S01]  /*0c70*/  IMAD.MOV.U32 R4, RZ, RZ, 0x1 ;  /* 0x00000001ff047424 */ /* 0x000fe200078e00ff */
[----:B------:R-:W-:Y:S02]  /*0c80*/  SEL R5, R0, R3, !P2 ;  /* 0x0000000300057207 */ /* 0x000fe40005000000 */
[----:B------:R-:W-:Y:S01]  /*0c90*/  SEL R0, R3, R0, !P2 ;  /* 0x0000000003007207 */ /* 0x000fe20005000000 */
[----:B------:R0:W-:Y:S01]  /*0ca0*/  STL [R1+0xb80], R6 ;  /* 0x000b800601007387 */ /* 0x0001e20000100800 */
[----:B------:R-:W-:-:S03]  /*0cb0*/  PRMT R3, R4, 0x7610, R3 ;  /* 0x0000761004037816 */ /* 0x000fc60000000003 */
[----:B------:R0:W-:Y:S04]  /*0cc0*/  STL [R1+0xb88], R5 ;  /* 0x000b880501007387 */ /* 0x0001e80000100800 */
[----:B------:R0:W-:Y:S02]  /*0cd0*/  STL [R1+0xb84], R0 ;  /* 0x000b840001007387 */ /* 0x0001e40000100800 */
.L_x_4:
[----:B------:R-:W-:-:S08]  /*0ce0*/  NOP ;  /* 0x0000000000007918 */ /* 0x000fd00000000000 */
[----:B------:R-:W2:Y:S02]  /*0cf0*/  USETMAXREG.TRY_ALLOC.CTAPOOL UP0, 0xf0 ;  /* 0x000000f0000079c8 */ /* 0x000ea40008000600 */
[----:B--2---:R-:W-:-:S13]  /*0d00*/  PLOP3.LUT P0, PT, PT, PT, UP0, 0x80, 0x0 ;  /* 0x000000000000781c */ /* 0x004fda0003f0f008 */
[----:B------:R-:W-:Y:S05]  /*0d10*/  @!P0 BRA `(.L_x_4) ;  /* 0xfffffffc00f08947 */ /* 0x000fea000383ffff */
[----:B------:R-:W-:Y:S02]  /*0d20*/  ULDC.64 UR4, c[0x0][0x598] ;  /* 0x0001660000047ab9 */ /* 0x000fe40000000a00 */
[----:B------:R-:W-:-:S04]  /*0d30*/  ISETP.NE.U32.AND P0, PT, RZ, UR4, PT ;  /* 0x00000004ff007c0c */ /* 0x000fc8000bf05070 */
[----:B------:R-:W-:-:S13]  /*0d40*/  ISETP.NE.AND.EX P0, PT, RZ, UR5, PT, P0 ;  /* 0x00000005ff007c0c */ /* 0x000fda000bf05300 */
[----:B------:R-:W-:Y:S05]  /*0d50*/  @!P0 BRA `(.L_x_7) ;  /* 0x0000000000288947 */ /* 0x000fea0003800000 */
[----:B0-----:R-:W0:Y:S01]  /*0d60*/  LDC.64 R4, c[0x0][0x598] ;  /* 0x00016600ff047b82 */ /* 0x001e220000000a00 */
[----:B------:R-:W-:Y:S02]  /*0d70*/  ULDC.64 UR4, c[0x0][0x208] ;  /* 0x0000820000047ab9 */ /* 0x000fe40000000a00 */
[----:B0-----:R-:W2:Y:S02]  /*0d80*/  LDG.E.64 R4, desc[UR4][R4.64] ;  /* 0x0000000404047981 */ /* 0x001ea4000c1e1b00 */
[----:B--2---:R-:W-:-:S04]  /*0d90*/  ISETP.NE.U32.AND P0, PT, R4, RZ, PT ;  /* 0x000000ff0400720c */ /* 0x004fc80003f05070 */
[----:B------:R-:W-:-:S13]  /*0da0*/  ISETP.NE.AND.EX P0, PT, R5, RZ, PT, P0 ;  /* 0x000000ff0500720c */ /* 0x000fda0003f05300 */
[----:B------:R-:W-:Y:S05]  /*0db0*/  @!P0 BRA `(.L_x_7) ;  /* 0x0000000000108947 */ /* 0x000fea0003800000 */
[----:B------:R-:W-:Y:S02]  /*0dc0*/  ULDC.64 UR4, c[0x0][0x208] ;  /* 0x0000820000047ab9 */ /* 0x000fe40000000a00 */
[----:B------:R-:W2:Y:S02]  /*0dd0*/  LD.E R4, desc[UR4][R4.64] ;  /* 0x0000000404047980 */ /* 0x000ea4000c101900 */
[----:B--2---:R-:W-:Y:S01]  /*0de0*/  R2UR UR61, R4 ;  /* 0x00000000043d72ca */ /* 0x004fe200000e0000 */
[----:B------:R-:W-:-:S14]  /*0df0*/  BRA `(.L_x_8) ;  /* 0x0000000000287947 */ /* 0x000fdc0003800000 */
.L_x_7:
[----:B------:R-:W-:Y:S02]  /*0e00*/  ULDC.64 UR4, c[0x0][0x588] ;  /* 0x0001620000047ab9 */ /* 0x000fe40000000a00 */
[----:B------:R-:W-:-:S04]  /*0e10*/  ISETP.NE.U32.AND P0, PT, RZ, UR4, PT ;  /* 0x00000004ff007c0c */ /* 0x000fc8000bf05070 */
[----:B------:R-:W-:-:S13]  /*0e20*/  ISETP.NE.AND.EX P0, PT, RZ, UR5, PT, P0 ;  /* 0x00000005ff007c0c */ /* 0x000fda000bf05300 */
[----:B------:R-:W-:Y:S05]  /*0e30*/  @!P0 BRA `(.L_x_9) ;  /* 0x0000000000148947 */ /* 0x000fea0003800000 */
[----:B0-----:R-:W0:Y:S01]  /*0e40*/  LDC.64 R4, c[0x0][0x588] ;  /* 0x00016200ff047b82 */ /* 0x001e220000000a00 */
[----:B------:R-:W-:Y:S02]  /*0e50*/  ULDC.64 UR4, c[0x0][0x208] ;  /* 0x0000820000047ab9 */ /* 0x000fe40000000a00 */
[----:B0-----:R-:W2:Y:S02]  /*0e60*/  LDG.E R4, desc[UR4][R4.64] ;  /* 0x0000000404047981 */ /* 0x001ea4000c1e1900 */
[----:B--2---:R-:W-:Y:S01]  /*0e70*/  R2UR UR61, R4 ;  /* 0x00000000043d72ca */ /* 0x004fe200000e0000 */
[----:B------:R-:W-:-:S14]  /*0e80*/  BRA `(.L_x_8) ;  /* 0x0000000000047947 */ /* 0x000fdc0003800000 */
.L_x_9:
[----:B------:R-:W-:-:S05]  /*0e90*/  ULDC UR61, c[0x0][0x580] ;  /* 0x00016000003d7ab9 */ /* 0x000fca0000000800 */
.L_x_8:
        /* <DEDUP_REMOVED lines=12> */
[----:B--2---:R-:W-:-:S13]  /*0f60*/  R2UR UR4, R4 ;  /* 0x00000000040472ca */ /* 0x004fda00000e0000 */
[----:B------:R-:W-:-:S05]  /*0f70*/  IMAD.U32 R0, RZ, RZ, UR4 ;  /* 0x00000004ff007e24 */ /* 0x000fca000f8e00ff */
[----:B------:R0:W-:Y:S01]  /*0f80*/  STL [R1+0xbb4], R0 ;  /* 0x000bb40001007387 */ /* 0x0001e20000100800 */
[----:B------:R-:W-:Y:S05]  /*0f90*/  BRA `(.L_x_11) ;  /* 0x0000000000387947 */ /* 0x000fea0003800000 */
.L_x_10:
[----:B------:R-:W-:Y:S02]  /*0fa0*/  ULDC.64 UR4, c[0x0][0x590] ;  /* 0x0001640000047ab9 */ /* 0x000fe40000000a00 */
[----:B------:R-:W-:-:S04]  /*0fb0*/  ISETP.NE.U32.AND P0, PT, RZ, UR4, PT ;  /* 0x00000004ff007c0c */ /* 0x000fc8000bf05070 */
[----:B------:R-:W-:-:S13]  /*0fc0*/  ISETP.NE.AND.EX P0, PT, RZ, UR5, PT, P0 ;  /* 0x00000005ff007c0c */ /* 0x000fda000bf05300 */
[----:B------:R-:W-:Y:S05]  /*0fd0*/  @!P0 BRA `(.L_x_12) ;  /* 0x00000000001c8947 */ /* 0x000fea0003800000 */
[----:B0-----:R-:W0:Y:S01]  /*0fe0*/  LDC.64 R4, c[0x0][0x590] ;  /* 0x00016400ff047b82 */ /* 0x001e220000000a00 */
[----:B------:R-:W-:Y:S02]  /*0ff0*/  ULDC.64 UR4, c[0x0][0x208] ;  /* 0x0000820000047ab9 */ /* 0x000fe40000000a00 */
[----:B0-----:R-:W2:Y:S02]  /*1000*/  LDG.E R4, desc[UR4][R4.64] ;  /* 0x0000000404047981 */ /* 0x001ea4000c1e1900 */
[----:B--2---:R-:W-:-:S13]  /*1010*/  R2UR UR4, R4 ;  /* 0x00000000040472ca */ /* 0x004fda00000e0000 */
[----:B------:R-:W-:-:S05]  /*1020*/  IMAD.U32 R0, RZ, RZ, UR4 ;  /* 0x00000004ff007e24 */ /* 0x000fca000f8e00ff */
[----:B------:R2:W-:Y:S01]  /*1030*/  STL [R1+0xbb4], R0 ;  /* 0x000bb40001007387 */ /* 0x0005e20000100800 */
[----:B------:R-:W-:Y:S05]  /*1040*/  BRA `(.L_x_11) ;  /* 0x00000000000c7947 */ /* 0x000fea0003800000 */
.L_x_12:
[----:B------:R-:W-:Y:S02]  /*1050*/  ULDC UR4, c[0x0][0x584] ;  /* 0x0001610000047ab9 */ /* 0x000fe40000000800 */
[----:B0-----:R-:W-:-:S05]  /*1060*/  IMAD.U32 R0, RZ, RZ, UR4 ;  /* 0x00000004ff007e24 */ /* 0x001fca000f8e00ff */
[----:B------:R3:W-:Y:S02]  /*1070*/  STL [R1+0xbb4], R0 ;  /* 0x000bb40001007387 */ /* 0x0007e40000100800 */
.L_x_11:
[----:B------:R-:W-:-:S13]  /*1080*/  LOP3.LUT P0, RZ, R3, 0xff, RZ, 0xc0, !PT ;  /* 0x000000ff03ff7812 */ /* 0x000fda000780c0ff */
[----:B------:R-:W-:Y:S05]  /*1090*/  @!P0 EXIT ;  /* 0x000000000000894d */ /* 0x000fea0003800000 */
[----:B0-23--:R-:W2:Y:S01]  /*10a0*/  LDL R0, [R1+0xba0] ;  /* 0x000ba00001007983 */ /* 0x00dea20000100800 */
[----:B------:R-:W-:Y:S01]  /*10b0*/  ULDC.64 UR6, c[0x0][0x5c8] ;  /* 0x0001720000067ab9 */ /* 0x000fe20000000a00 */
[----:B------:R-:W-:Y:S01]  /*10c0*/  ULDC UR4, c[0x0][0x28c] ;  /* 0x0000a30000047ab9 */ /* 0x000fe20000000800 */
[----:B------:R-:W-:Y:S02]  /*10d0*/  USHF.L.U64.HI UR5, UR6, 0x7, UR7 ;  /* 0x0000000706057899 */ /* 0x000fe40008010207 */
[----:B------:R-:W-:Y:S02]  /*10e0*/  USHF.L.U64.HI UR9, UR6, 0x3, UR7 ;  /* 0x0000000306097899 */ /* 0x000fe40008010207 */
[----:B------:R-:W-:Y:S02]  /*10f0*/  USHF.L.U32 UR10, UR6, 0x7, URZ ;  /* 0x00000007060a7899 */ /* 0x000fe4000800063f */
[----:B------:R-:W-:Y:S01]  /*1100*/  IMAD.U32 R3, RZ, RZ, UR5 ;  /* 0x00000005ff037e24 */ /* 0x000fe2000f8e00ff */
[----:B------:R-:W-:-:S04]  /*1110*/  UIADD3 UR4, UR4, 0x7f, URZ ;  /* 0x0000007f04047890 */ /* 0x000fc8000fffe03f */
[----:B------:R0:W-:Y:S01]  /*1120*/  STL [R1+0xb8c], R3 ;  /* 0x000b8c0301007387 */ /* 0x0001e20000100800 */
[----:B------:R-:W-:-:S04]  /*1130*/  USHF.R.S32.HI UR5, URZ, 0x1f, UR4 ;  /* 0x0000001f3f057899 */ /* 0x000fc80008011404 */
[----:B------:R-:W-:Y:S01]  /*1140*/  ULEA.HI UR5, UR5, UR4, URZ, 0x7 ;  /* 0x0000000405057291 */ /* 0x000fe2000f8f383f */
[----:B0-----:R-:W-:Y:S01]  /*1150*/  IMAD.U32 R3, RZ, RZ, UR9 ;  /* 0x00000009ff037e24 */ /* 0x001fe2000f8e00ff */
[----:B------:R-:W-:Y:S02]  /*1160*/  USHF.L.U64.HI UR9, UR6, 0x8, UR7 ;  /* 0x0000000806097899 */ /* 0x000fe40008010207 */
[----:B------:R-:W-:-:S06]  /*1170*/  USHF.L.U32 UR7, UR6, 0x8, URZ ;  /* 0x0000000806077899 */ /* 0x000fcc000800063f */
[----:B------:R-:W-:Y:S01]  /*1180*/  IMAD.U32 R5, RZ, RZ, UR7 ;  /* 0x00000007ff057e24 */ /* 0x000fe2000f8e00ff */
[----:B--2---:R-:W-:Y:S01]  /*1190*/  R2UR UR8, R0 ;  /* 0x00000000000872ca */ /* 0x004fe200000e0000 */
[----:B------:R-:W-:Y:S01]  /*11a0*/  IMAD.U32 R0, RZ, RZ, UR10 ;  /* 0x0000000aff007e24 */ /* 0x000fe2000f8e00ff */
[----:B------:R-:W-:Y:S02]  /*11b0*/  USHF.L.U32 UR10, UR6, 0x3, URZ ;  /* 0x00000003060a7899 */ /* 0x000fe4000800063f */
[----:B------:R-:W-:Y:S02]  /*11c0*/  USHF.R.S32.HI UR6, URZ, 0x7, UR5 ;  /* 0x000000073f067899 */ /* 0x000fe40008011405 */
[----:B------:R0:W-:Y:S01]  /*11d0*/  STL [R1+0xb90], R0 ;  /* 0x000b900001007387 */ /* 0x0001e20000100800 */
[----:B------:R-:W-:Y:S01]  /*11e0*/  UMOV UR5, URZ ;  /* 0x0000003f00057c82 */ /* 0x000fe20008000000 */
[----:B------:R-:W-:Y:S02]  /*11f0*/  IMAD.U32 R4, RZ, RZ, UR10 ;  /* 0x0000000aff047e24 */ /* 0x000fe4000f8e00ff */
[----:B-1----:R-:W-:-:S03]  /*1200*/  IMAD.U32 R6, RZ, RZ, UR6 ;  /* 0x00000006ff067e24 */ /* 0x002fc6000f8e00ff */
[----:B------:R-:W-:Y:S01]  /*1210*/  ULOP3.LUT UR4, UR8, 0x1, URZ, 0xfc, !UPT ;  /* 0x0000000108047892 */ /* 0x000fe2000f8efc3f */
[----:B0-----:R-:W-:-:S05]  /*1220*/  IMAD.U32 R0, RZ, RZ, UR9 ;  /* 0x00000009ff007e24 */ /* 0x001fca000f8e00ff */
[----:B------:R0:W-:Y:S04]  /*1230*/  STL [R1+0xb94], R0 ;  /* 0x000b940001007387 */ /* 0x0001e80000100800 */
[----:B------:R1:W-:Y:S01]  /*1240*/  STL [R1+0xb98], R5 ;  /* 0x000b980501007387 */ /* 0x0003e20000100800 */
[----:B0-----:R-:W-:Y:S01]  /*1250*/  IMAD.U32 R0, RZ, RZ, UR4 ;  /* 0x00000004ff007e24 */ /* 0x001fe2000f8e00ff */
[----:B------:R-:W-:Y:S02]  /*1260*/  UMOV UR4, URZ ;  /* 0x0000003f00047c82 */ /* 0x000fe40008000000 */
[----:B-1----:R-:W-:Y:S02]  /*1270*/  IMAD.U32 R5, RZ, RZ, UR4 ;  /* 0x00000004ff057e24 */ /* 0x002fe4000f8e00ff */
[----:B------:R0:W-:Y:S04]  /*1280*/  STL [R1+0xb9c], R0 ;  /* 0x000b9c0001007387 */ /* 0x0001e80000100800 */
[----:B------:R1:W-:Y:S01]  /*1290*/  STL [R1+0xbb8], R6 ;  /* 0x000bb80601007387 */ /* 0x0003e20000100800 */
[----:B0-----:R-:W-:-:S05]  /*12a0*/  IMAD.U32 R0, RZ, RZ, UR5 ;  /* 0x00000005ff007e24 */ /* 0x001fca000f8e00ff */
[----:B------:R1:W-:Y:S04]  /*12b0*/  STL [R1+0xbb0], R0 ;  /* 0x000bb00001007387 */ /* 0x0003e80000100800 */
[----:B------:R1:W-:Y:S02]  /*12c0*/  STL [R1+0xbac], R5 ;  /* 0x000bac0501007387 */ /* 0x0003e40000100800 */
.L_x_157:
[----:B------:R-:W2:Y:S01]  /*12d0*/  LDL R10, [R1+0xbac] ;  /* 0x000bac00010a7983 */ /* 0x000ea20000100800 */
[----:B01----:R-:W0:Y:S03]  /*12e0*/  LDC R6, c[0x0][0x28c] ;  /* 0x0000a300ff067b82 */ /* 0x003e260000000800 */
[----:B------:R-:W-:Y:S04]  /*12f0*/  STL [R1+0xb70], RZ ;  /* 0x000b70ff01007387 */ /* 0x000fe80000100800 */
        /* <DEDUP_REMOVED lines=724> */
[----:B------:R-:W-:Y:S04]  /*4040*/  STL [R1], RZ ;  /* 0x000000ff01007387 */ /* 0x000fe80000100800 */
[----:B------:R-:W-:Y:S04]  /*4050*/  STL [R1+0x4], RZ ;  /* 0x000004ff01007387 */ /* 0x000fe80000100800 */
[----:B------:R-:W-:Y:S04]  /*4060*/  STL [R1+0x8], RZ ;  /* 0x000008ff01007387 */ /* 0x000fe80000100800 */
[----:B------:R-:W-:Y:S04]  /*4070*/  STL [R1+0xc], RZ ;  /* 0x00000cff01007387 */ /* 0x000fe80000100800 */
[----:B------:R-:W-:Y:S04]  /*4080*/  STL [R1+0x10], RZ ;  /* 0x000010ff01007387 */ /* 0x000fe80000100800 */
[----:B------:R-:W-:Y:S04]  /*4090*/  STL [R1+0x14], RZ ;  /* 0x000014ff01007387 */ /* 0x000fe80000100800 */
[----:B------:R-:W-:Y:S04]  /*40a0*/  STL [R1+0x18], RZ ;  /* 0x000018ff01007387 */ /* 0x000fe80000100800 */
[----:B------:R-:W-:Y:S04]  /*40b0*/  STL [R1+0x1c], RZ ;  /* 0x00001cff01007387 */ /* 0x000fe80000100800 */
[----:B------:R-:W3:Y:S01]  /*40c0*/  LDL R9, [R1+0xbb0] ;  /* 0x000bb00001097983 */ /* 0x000ee20000100800 */
[----:B------:R-:W1:Y:S01]  /*40d0*/  S2R R5, SR_TID.X ;  /* 0x0000000000057919 */ /* 0x000e620000002100 */
[----:B------:R-:W4:Y:S01]  /*40e0*/  S2UR UR8, SR_CgaCtaId ;  /* 0x00000000000879c3 */ /* 0x000f220000008800 */
[----:B-1----:R-:W-:-:S04]  /*40f0*/  LOP3.LUT R5, R5, 0x80, RZ, 0xc0, !PT ;  /* 0x0000008005057812 */ /* 0x002fc800078ec0ff */
[----:B------:R-:W-:-:S06]  /*4100*/  SHF.R.U32.HI R5, RZ, 0x7, R5 ;  /* 0x00000007ff057819 */ /* 0x000fcc0000011605 */
[----:B------:R-:W1:Y:S01]  /*4110*/  SHFL.IDX PT, R5, R5, RZ, 0x1f ;  /* 0x00001fff05057589 */ /* 0x000e6200000e0000 */
[----:B--2---:R-:W-:Y:S01]  /*4120*/  R2UR UR6, R10 ;  /* 0x000000000a0672ca */ /* 0x004fe200000e0000 */
[----:B------:R-:W-:Y:S01]  /*4130*/  UMOV UR7, 0x400 ;  /* 0x0000040000077882 */ /* 0x000fe20000000000 */
[----:B-1----:R-:W-:-:S11]  /*4140*/  R2UR UR5, R5 ;  /* 0x00000000050572ca */ /* 0x002fd600000e0000 */
[----:B------:R-:W-:Y:S01]  /*4150*/  IMAD.U32 R5, RZ, RZ, UR6 ;  /* 0x00000006ff057e24 */ /* 0x000fe2000f8e00ff */
[----:B----4-:R-:W-:Y:S02]  /*4160*/  ULEA UR7, UR8, UR7, 0x18 ;  /* 0x0000000708077291 */ /* 0x010fe4000f8ec03f */
[----:B------:R-:W-:-:S04]  /*4170*/  ULEA.HI UR6, UR5, UR5, URZ, 0x1 ;  /* 0x0000000505067291 */ /* 0x000fc8000f8f083f */
[----:B------:R-:W-:-:S04]  /*4180*/  ULOP3.LUT UR6, UR6, 0x7fffe, URZ, 0xc0, !UPT ;  /* 0x0007fffe06067892 */ /* 0x000fc8000f8ec03f */
[----:B------:R-:W-:-:S04]  /*4190*/  UIADD3 UR6, UR5, -UR6, URZ ;  /* 0x8000000605067290 */ /* 0x000fc8000fffe03f */
[----:B------:R-:W-:-:S04]  /*41a0*/  ULEA UR6, UR6, UR7, 0xd ;  /* 0x0000000706067291 */ /* 0x000fc8000f8e683f */
[----:B------:R-:W-:-:S04]  /*41b0*/  UIADD3 UR6, UR6, 0x100, URZ ;  /* 0x0000010006067890 */ /* 0x000fc8000fffe03f */
[----:B------:R-:W-:-:S04]  /*41c0*/  USHF.R.U32.HI UR6, URZ, 0x4, UR6 ;  /* 0x000000043f067899 */ /* 0x000fc80008011606 */
[----:B------:R-:W-:Y:S01]  /*41d0*/  ULOP3.LUT UR5, UR6, 0x3fff, URZ, 0xc0, !UPT ;  /* 0x00003fff06057892 */ /* 0x000fe2000f8ec03f */
[----:B0-----:R-:W-:-:S05]  /*41e0*/  ISETP.GE.AND P0, PT, R6, 0x1, PT ;  /* 0x000000010600780c */ /* 0x001fca0003f06270 */
[----:B------:R-:W-:Y:S01]  /*41f0*/  IMAD.U32 R8, RZ, RZ, UR5 ;  /* 0x00000005ff087e24 */ /* 0x000fe2000f8e00ff */
[----:B------:R-:W-:Y:S01]  /*4200*/  UMOV UR4, URZ ;  /* 0x0000003f00047c82 */ /* 0x000fe20008000000 */
[----:B------:R-:W-:Y:S01]  /*4210*/  UMOV UR12, URZ ;  /* 0x0000003f000c7c82 */ /* 0x000fe20008000000 */
[----:B------:R-:W-:Y:S02]  /*4220*/  IMAD.U32 R7, RZ, RZ, UR4 ;  /* 0x00000004ff077e24 */ /* 0x000fe4000f8e00ff */
[----:B------:R0:W-:Y:S01]  /*4230*/  STL [R1+0xb7c], R8 ;  /* 0x000b7c0801007387 */ /* 0x0001e20000100800 */
[----:B------:R-:W-:Y:S01]  /*4240*/  IMAD.U32 R6, RZ, RZ, UR7 ;  /* 0x00000007ff067e24 */ /* 0x000fe2000f8e00ff */
[----:B------:R-:W-:Y:S02]  /*4250*/  CS2R R236, SRZ ;  /* 0x0000000000ec7805 */ /* 0x000fe4000001ff00 */
[----:B------:R-:W-:Y:S02]  /*4260*/  CS2R R234, SRZ ;  /* 0x0000000000ea7805 */ /* 0x000fe4000001ff00 */
[----:B------:R-:W-:-:S02]  /*4270*/  CS2R R232, SRZ ;  /* 0x0000000000e87805 */ /* 0x000fc4000001ff00 */
[----:B------:R-:W-:Y:S02]  /*4280*/  CS2R R22, SRZ ;  /* 0x0000000000167805 */ /* 0x000fe4000001ff00 */
[----:B------:R-:W-:Y:S02]  /*4290*/  CS2R R20, SRZ ;  /* 0x0000000000147805 */ /* 0x000fe4000001ff00 */
[----:B------:R-:W-:Y:S02]  /*42a0*/  CS2R R18, SRZ ;  /* 0x0000000000127805 */ /* 0x000fe4000001ff00 */
[----:B------:R-:W-:Y:S02]  /*42b0*/  CS2R R16, SRZ ;  /* 0x0000000000107805 */ /* 0x000fe4000001ff00 */
[----:B------:R-:W-:Y:S02]  /*42c0*/  CS2R R14, SRZ ;  /* 0x00000000000e7805 */ /* 0x000fe4000001ff00 */
[----:B------:R-:W-:Y:S01]  /*42d0*/  CS2R R12, SRZ ;  /* 0x00000000000c7805 */ /* 0x000fe2000001ff00 */
[----:B------:R-:W-:Y:S01]  /*42e0*/  IMAD.MOV.U32 R11, RZ, RZ, RZ ;  /* 0x000000ffff0b7224 */ /* 0x000fe200078e00ff */
[----:B------:R-:W-:-:S02]  /*42f0*/  CS2R R224, SRZ ;  /* 0x0000000000e07805 */ /* 0x000fc4000001ff00 */
[----:B------:R-:W-:Y:S02]  /*4300*/  CS2R R226, SRZ ;  /* 0x0000000000e27805 */ /* 0x000fe4000001ff00 */
[----:B------:R-:W-:Y:S02]  /*4310*/  CS2R R228, SRZ ;  /* 0x0000000000e47805 */ /* 0x000fe4000001ff00 */
[----:B------:R-:W-:Y:S02]  /*4320*/  CS2R R230, SRZ ;  /* 0x0000000000e67805 */ /* 0x000fe4000001ff00 */
        /* <DEDUP_REMOVED lines=100> */
[----:B---3--:R-:W-:-:S13]  /*4970*/  R2UR UR5, R9 ;  /* 0x00000000090572ca */ /* 0x008fda00000e0000 */
[----:B0-----:R-:W-:Y:S01]  /*4980*/  IMAD.U32 R8, RZ, RZ, UR5 ;  /* 0x00000005ff087e24 */ /* 0x001fe2000f8e00ff */
[----:B------:R-:W-:Y:S06]  /*4990*/  @!P0 BRA `(.L_x_13) ;  /* 0x0000013c009c8947 */ /* 0x000fec0003800000 */
[----:B------:R-:W2:Y:S02]  /*49a0*/  LDL R8, [R1+0xb9c] ;  /* 0x000b9c0001087983 */ /* 0x000ea40000100800 */
[----:B--2---:R-:W-:-:S13]  /*49b0*/  R2UR UR4, R8 ;  /* 0x00000000080472ca */ /* 0x004fda00000e0000 */
[----:B------:R-:W-:-:S06]  /*49c0*/  UISETP.NE.AND UP0, UPT, UR4, 0x3, UPT ;  /* 0x000000030400788c */ /* 0x000fcc000bf05270 */
[----:B------:R-:W-:-:S13]  /*49d0*/  PLOP3.LUT P1, PT, PT, PT, UP0, 0x80, 0x0 ;  /* 0x000000000000781c */ /* 0x000fda0003f2f008 */
[----:B------:R-:W-:Y:S05]  /*49e0*/  @!P1 BRA `(.L_x_14) ;  /* 0x0000000000049947 */ /* 0x000fea0003800000 */
[----:B------:R-:W-:Y:S01]  /*49f0*/  BPT.TRAP 0x1 ;  /* 0x000000040000795c */ /* 0x000fe20000300000 */
.L_x_14:
[----:B------:R-:W-:Y:S02]  /*4a00*/  R2UR UR6, R6 ;  /* 0x00000000060672ca */ /* 0x000fe400000e0000 */
[----:B------:R-:W-:Y:S02]  /*4a10*/  R2UR UR4, R10 ;  /* 0x000000000a0472ca */ /* 0x000fe400000e0000 */
[----:B------:R-:W-:-:S11]  /*4a20*/  R2UR UR5, R9 ;  /* 0x00000000090572ca */ /* 0x000fd600000e0000 */
[----:B------:R-:W-:Y:S02]  /*4a30*/  ULEA UR4, UR4, UR6, 0x3 ;  /* 0x0000000604047291 */ /* 0x000fe4000f8e183f */
[----:B------:R-:W-:-:S05]  /*4a40*/  IMAD.U32 R5, RZ, RZ, UR5 ;  /* 0x00000005ff057e24 */ /* 0x000fca000f8e00ff */
[----:B------:R-:W-:-:S04]  /*4a50*/  SHF.L.U32 R5, R5, 0x1f, RZ ;  /* 0x0000001f05057819 */ /* 0x000fc800000006ff */
[----:B------:R0:W1:Y:S01]  /*4a60*/  SYNCS.PHASECHK.TRANS64.TRYWAIT P0, [UR4], R5 ;  /* 0x00000005ff0075a7 */ /* 0x0000620008000144 */
[----:B------:R-:W-:Y:S05]  /*4a70*/  @!P1 BRA `(.L_x_15) ;  /* 0x0000000000049947 */ /* 0x000fea0003800000 */
[----:B------:R-:W-:Y:S01]  /*4a80*/  BPT.TRAP 0x1 ;  /* 0x000000040000795c */ /* 0x000fe20000300000 */
.L_x_15:
[----:B------:R2:W-:Y:S01]  /*4a90*/  STL [R1+0xb70], RZ ;  /* 0x000b70ff01007387 */ /* 0x0005e20000100800 */
[----:B------:R-:W-:Y:S02]  /*4aa0*/  UMOV UR5, 0x4 ;  /* 0x0000000400057882 */ /* 0x000fe40000000000 */
[----:B------:R-:W-:Y:S01]  /*4ab0*/  IMAD.U32 R7, RZ, RZ, UR5 ;  /* 0x00000005ff077e24 */ /* 0x000fe2000f8e00ff */
[----:B-1----:R-:W-:Y:S06]  /*4ac0*/  @P0 BRA `(.L_x_16) ;  /* 0x0000000000080947 */ /* 0x002fec0003800000 */
[----:B------:R-:W1:Y:S02]  /*4ad0*/  SYNCS.PHASECHK.TRANS64.TRYWAIT P0, [UR4], R5 ;  /* 0x00000005ff0075a7 */ /* 0x000e640008000144 */
[----:B-1----:R-:W-:Y:S05]  /*4ae0*/  @!P0 BRA `(.L_x_17) ;  /* 0x000006e800148947 */ /* 0x002fea0003800000 */
.L_x_16:
[----:B------:R-:W3:Y:S04]  /*4af0*/  LDL R9, [R1+0xb7c] ;  /* 0x000b7c0001097983 */ /* 0x000ee80000100800 */
[----:B------:R-:W-:Y:S04]  /*4b00*/  STL [R1+0xcd0], R7 ;  /* 0x000cd00701007387 */ /* 0x000fe80000100800 */
[----:B------:R-:W-:Y:S04]  /*4b10*/  STL [R1+0xccc], R4 ;  /* 0x000ccc0401007387 */ /* 0x000fe80000100800 */
[----:B------:R-:W-:Y:S04]  /*4b20*/  STL [R1+0xcc8], R3 ;  /* 0x000cc80301007387 */ /* 0x000fe80000100800 */
[----:B------:R-:W-:Y:S04]  /*4b30*/  STL [R1+0xcc4], R2 ;  /* 0x000cc40201007387 */ /* 0x000fe80000100800 */
[----:B------:R-:W-:Y:S04]  /*4b40*/  STL [R1+0xcc0], R0 ;  /* 0x000cc00001007387 */ /* 0x000fe80000100800 */
[----:B-1----:R-:W4:Y:S01]  /*4b50*/  LDL R8, [R1+0xbac] ;  /* 0x000bac0001087983 */ /* 0x002f220000100800 */
[----:B------:R-:W-:Y:S01]  /*4b60*/  R2UR UR4, R6 ;  /* 0x00000000060472ca */ /* 0x000fe200000e0000 */
[----:B------:R-:W-:Y:S01]  /*4b70*/  WARPGROUP.ARRIVE ;  /* 0x00000000000079c5 */ /* 0x000fe20000000000 */
[----:B------:R-:W-:Y:S01]  /*4b80*/  UMOV UR7, 0x40000040 ;  /* 0x4000004000077882 */ /* 0x000fe20000000000 */
[----:B------:R-:W-:Y:S01]  /*4b90*/  STL [R1+0xcd4], R6 ;  /* 0x000cd40601007387 */ /* 0x000fe20000100800 */
[----:B------:R-:W-:Y:S01]  /*4ba0*/  UMOV UR19, 0x40000040 ;  /* 0x4000004000137882 */ /* 0x000fe20000000000 */
[----:B------:R-:W-:Y:S01]  /*4bb0*/  UMOV UR59, 0x40000040 ;  /* 0x40000040003b7882 */ /* 0x000fe20000000000 */
[----:B------:R-:W-:Y:S01]  /*4bc0*/  UMOV UR11, UR19 ;  /* 0x00000013000b7c82 */ /* 0x000fe20008000000 */
[----:B------:R-:W-:Y:S01]  /*4bd0*/  UMOV UR55, 0x40000040 ;  /* 0x4000004000377882 */ /* 0x000fe20000000000 */
[----:B------:R-:W-:Y:S01]  /*4be0*/  UMOV UR51, 0x40000040 ;  /* 0x4000004000337882 */ /* 0x000fe20000000000 */
[----:B------:R-:W-:Y:S01]  /*4bf0*/  UMOV UR47, 0x40000040 ;  /* 0x40000040002f7882 */ /* 0x000fe20000000000 */
[----:B------:R-:W-:Y:S01]  /*4c00*/  UMOV UR43, 0x40000040 ;  /* 0x40000040002b7882 */ /* 0x000fe20000000000 */
[----:B------:R-:W-:Y:S01]  /*4c10*/  UMOV UR39, 0x40000040 ;  /* 0x4000004000277882 */ /* 0x000fe20000000000 */
[----:B------:R-:W-:Y:S01]  /*4c20*/  UMOV UR35, 0x40000040 ;  /* 0x4000004000237882 */ /* 0x000fe20000000000 */
[----:B------:R-:W-:Y:S01]  /*4c30*/  UIADD3 UR4, UR4, 0x20100, URZ ;  /* 0x0002010004047890 */ /* 0x000fe2000fffe03f */
[----:B------:R-:W-:Y:S01]  /*4c40*/  UMOV UR31, 0x40000040 ;  /* 0x40000040001f7882 */ /* 0x000fe20000000000 */
[----:B------:R-:W-:-:S02]  /*4c50*/  UMOV UR27, 0x40000040 ;  /* 0x40000040001b7882 */ /* 0x000fc40000000000 */
[----:B------:R-:W-:Y:S01]  /*4c60*/  USHF.R.U32.HI UR4, URZ, 0x4, UR4 ;  /* 0x000000043f047899 */ /* 0x000fe20008011604 */
[----:B------:R-:W-:Y:S01]  /*4c70*/  UMOV UR15, 0x40000040 ;  /* 0x40000040000f7882 */ /* 0x000fe20000000000 */
[----:B------:R-:W-:Y:S02]  /*4c80*/  UMOV UR21, 0x40000040 ;  /* 0x4000004000157882 */ /* 0x000fe40000000000 */
[----:B------:R-:W-:-:S04]  /*4c90*/  ULOP3.LUT UR4, UR4, 0x3fff, URZ, 0xc0, !UPT ;  /* 0x00003fff04047892 */ /* 0x000fc8000f8ec03f */
[----:B------:R-:W-:Y:S01]  /*4ca0*/  ULOP3.LUT UR4, UR4, 0x10000, URZ, 0xfc, !UPT ;  /* 0x0001000004047892 */ /* 0x000fe2000f8efc3f */
[----:B---3--:R-:W-:-:S13]  /*4cb0*/  R2UR UR5, R9 ;  /* 0x00000000090572ca */ /* 0x008fda00000e0000 */
[----:B------:R-:W-:Y:S01]  /*4cc0*/  ULOP3.LUT UR5, UR5, 0x10000, URZ, 0xfc, !UPT ;  /* 0x0001000005057892 */ /* 0x000fe2000f8efc3f */
[----:B----4-:R0:W-:Y:S01]  /*4cd0*/  STL [R1+0xcd8], R8 ;  /* 0x000cd80801007387 */ /* 0x0101e20000100800 */
[----:B------:R-:W-:-:S03]  /*4ce0*/  R2UR UR6, R8 ;  /* 0x00000000080672ca */ /* 0x000fc600000e0000 */
[----:B------:R-:W-:Y:S04]  /*4cf0*/  STL [R1+0xb6c], RZ ;  /* 0x000b6cff01007387 */ /* 0x000fe80000100800 */
[----:B------:R-:W-:Y:S04]  /*4d00*/  STL [R1+0xb68], RZ ;  /* 0x000b68ff01007387 */ /* 0x000fe80000100800 */
[----:B------:R-:W-:Y:S02]  /*4d10*/  STL [R1+0xb64], RZ ;  /* 0x000b64ff01007387 */ /* 0x000fe40000100800 */
[----:B------:R-:W-:-:S02]  /*4d20*/  ULEA UR12, UR6, UR5, 0xc ;  /* 0x00000005060c7291 */ /* 0x000fc4000f8e603f */
[----:B------:R-:W-:Y:S01]  /*4d30*/  STL [R1+0xb60], RZ ;  /* 0x000b60ff01007387 */ /* 0x000fe20000100800 */
[----:B------:R-:W-:Y:S01]  /*4d40*/  UIMAD UR60, UR6, 0x780, UR4 ;  /* 0x00000780063c78a4 */ /* 0x000fe2000f8e0204 */
[----:B------:R-:W-:Y:S02]  /*4d50*/  UMOV UR5, 0x40000040 ;  /* 0x4000004000057882 */ /* 0x000fe40000000000 */
[----:B------:R-:W-:Y:S01]  /*4d60*/  STL [R1+0xb5c], RZ ;  /* 0x000b5cff01007387 */ /* 0x000fe20000100800 */
[----:B------:R-:W-:Y:S01]  /*4d70*/  UMOV UR4, UR12 ;  /* 0x0000000c00047c82 */ /* 0x000fe20008000000 */
[----:B------:R-:W-:Y:S02]  /*4d80*/  UIADD3 UR8, UR60, 0x80, URZ ;  /* 0x000000803c087890 */ /* 0x000fe4000fffe03f */
[----:B------:R-:W-:Y:S01]  /*4d90*/  STL [R1+0xb58], RZ ;  /* 0x000b58ff01007387 */ /* 0x000fe20000100800 */
[----:B------:R-:W-:Y:S01]  /*4da0*/  UMOV UR6, UR60 ;  /* 0x0000003c00067c82 */ /* 0x000fe20008000000 */
[----:B------:R-:W-:Y:S01]  /*4db0*/  UMOV UR16, UR4 ;  /* 0x0000000400107c82 */ /* 0x000fe20008000000 */
[----:B------:R-:W-:Y:S01]  /*4dc0*/  QGMMA.64x16x32.F32.E4M3.E4M3 R24, gdesc[UR4], RZ, !UPT, gsb0 ;  /* 0x00200000041879f3 */ /* 0x000fe2000c0008ff */
[----:B------:R-:W-:Y:S01]  /*4dd0*/  STL [R1+0xb54], RZ ;  /* 0x000b54ff01007387 */ /* 0x000fe20000100800 */
[----:B------:R-:W-:Y:S01]  /*4de0*/  UMOV UR17, UR5 ;  /* 0x0000000500117c82 */ /* 0x000fe20008000000 */
[----:B------:R-:W-:Y:S01]  /*4df0*/  UMOV UR18, UR8 ;  /* 0x0000000800127c82 */ /* 0x000fe20008000000 */
[----:B------:R-:W-:Y:S01]  /*4e00*/  UIADD3 UR9, UR60, 0x100, URZ ;  /* 0x000001003c097890 */ /* 0x000fe2000fffe03f */
[----:B------:R-:W-:Y:S01]  /*4e10*/  STL [R1+0xb50], RZ ;  /* 0x000b50ff01007387 */ /* 0x000fe20000100800 */
[----:B------:R-:W-:Y:S01]  /*4e20*/  UMOV UR10, UR18 ;  /* 0x00000012000a7c82 */ /* 0x000fe20008000000 */
[----:B------:R-:W-:-:S02]  /*4e30*/  UIADD3 UR58, UR60, 0x180, URZ ;  /* 0x000001803c3a7890 */ /* 0x000fc4000fffe03f */
[----:B------:R-:W-:Y:S01]  /*4e40*/  STL [R1+0xb4c], RZ ;  /* 0x000b4cff01007387 */ /* 0x000fe20000100800 */
[----:B------:R-:W-:Y:S01]  /*4e50*/  UMOV UR56, UR4 ;  /* 0x0000000400387c82 */ /* 0x000fe20008000000 */
[----:B------:R-:W-:Y:S01]  /*4e60*/  UMOV UR57, UR5 ;  /* 0x0000000500397c82 */ /* 0x000fe20008000000 */
[----:B------:R-:W-:Y:S01]  /*4e70*/  UIADD3 UR54, UR60, 0x200, URZ ;  /* 0x000002003c367890 */ /* 0x000fe2000fffe03f */
        /* <DEDUP_REMOVED lines=33> */
[----:B------:R-:W-:-:S03]  /*5090*/  UMOV UR13, UR5 ;  /* 0x00000005000d7c82 */ /* 0x000fc60008000000 */
[----:B------:R-:W-:Y:S01]  /*50a0*/  STL [R1+0xb24], RZ ;  /* 0x000b24ff01007387 */ /* 0x000fe20000100800 */
[----:B------:R-:W-:-:S03]  /*50b0*/  WARPGROUP.DEPBAR.LE gsb0, 0x0 ;  /* 0x00008000000079c5 */ /* 0x000fc60000010000 */
[----:B------:R-:W-:Y:S01]  /*50c0*/  STL [R1+0xb20], RZ ;  /* 0x000b20ff01007387 */ /* 0x000fe20000100800 */
[----:B0-----:R-:W-:-:S03]  /*50d0*/  WARPGROUP.ARRIVE ;  /* 0x00000000000079c5 */ /* 0x001fc60000000000 */
[----:B------:R-:W-:Y:S03]  /*50e0*/  STL [R1+0xb1c], RZ ;  /* 0x000b1cff01007387 */ /* 0x000fe60000100800 */
[----:B------:R-:W-:Y:S01]  /*50f0*/  QGMMA.64x16x32.F32.E4M3.E4M3 R4, gdesc[UR16], RZ, !UPT, gsb0 ;  /* 0x00200000100479f3 */ /* 0x000fe2000c0008ff */
[----:B------:R-:W-:Y:S01]  /*5100*/  STL [R1+0xb18], RZ ;  /* 0x000b18ff01007387 */ /* 0x000fe20000100800 */
[----:B------:R-:W-:Y:S01]  /*5110*/  UMOV UR16, UR4 ;  /* 0x0000000400107c82 */ /* 0x000fe20008000000 */
[----:B------:R-:W-:Y:S01]  /*5120*/  UMOV UR17, UR5 ;  /* 0x0000000500117c82 */ /* 0x000fe20008000000 */
[----:B------:R-:W-:Y:S01]  /*5130*/  UMOV UR18, UR9 ;  /* 0x0000000900127c82 */ /* 0x000fe20008000000 */
[----:B------:R-:W-:Y:S01]  /*5140*/  STL [R1+0xb14], RZ ;  /* 0x000b14ff01007387 */ /* 0x000fe20000100800 */
[----:B------:R-:W-:Y:S01]  /*5150*/  UMOV UR19, 0x40000040 ;  /* 0x4000004000137882 */ /* 0x000fe20000000000 */
[----:B------:R-:W-:Y:S01]  /*5160*/  UMOV UR8, UR18 ;  /* 0x0000001200087c82 */ /* 0x000fe20008000000 */
[----:B------:R-:W-:Y:S01]  /*5170*/  UMOV UR9, UR19 ;  /* 0x0000001300097c82 */ /* 0x000fe20008000000 */
        /* <DEDUP_REMOVED lines=10> */
[----:B------:R-:W-:Y:S01]  /*5220*/  STL [R1+0xae8], RZ ;  /* 0x000ae8ff01007387 */ /* 0x000fe20000100800 */
[----:B------:R-:W-:-:S03]  /*5230*/  WARPGROUP.DEPBAR.LE gsb0, 0x0 ;  /* 0x00008000000079c5 */ /* 0x000fc60000010000 */
[----:B------:R-:W-:Y:S01]  /*5240*/  STL [R1+0xae4], RZ ;  /* 0x000ae4ff01007387 */ /* 0x000fe20000100800 */
[----:B------:R-:W-:Y:S02]  /*5250*/  IMAD.MOV.U32 R126, RZ, RZ, R6 ;  /* 0x000000ffff7e7224 */ /* 0x000fe400078e0006 */
[----:B------:R-:W-:Y:S01]  /*5260*/  IMAD.MOV.U32 R120, RZ, RZ, R4 ;  /* 0x000000ffff787224 */ /* 0x000fe200078e0004 */
[----:B------:R-:W-:Y:S01]  /*5270*/  STL [R1+0xae0], RZ ;  /* 0x000ae0ff01007387 */ /* 0x000fe20000100800 */
[----:B------:R-:W-:Y:S02]  /*5280*/  IMAD.MOV.U32 R125, RZ, RZ, R7 ;  /* 0x000000ffff7d7224 */ /* 0x000fe400078e0007 */
[----:B------:R-:W-:Y:S01]  /*5290*/  IMAD.MOV.U32 R124, RZ, RZ, R8 ;  /* 0x000000ffff7c7224 */ /* 0x000fe200078e0008 */
[----:B------:R-:W-:Y:S01]  /*52a0*/  STL [R1+0xadc], RZ ;  /* 0x000adcff01007387 */ /* 0x000fe20000100800 */
[----:B------:R-:W-:Y:S02]  /*52b0*/  IMAD.MOV.U32 R121, RZ, RZ, R11 ;  /* 0x000000ffff797224 */ /* 0x000fe400078e000b */
[----:B------:R-:W-:Y:S01]  /*52c0*/  IMAD.MOV.U32 R127, RZ, RZ, R5 ;  /* 0x000000ffff7f7224 */ /* 0x000fe200078e0005 */
[----:B------:R-:W-:Y:S01]  /*52d0*/  STL [R1+0xad8], RZ ;  /* 0x000ad8ff01007387 */ /* 0x000fe20000100800 */
[----:B------:R-:W-:-:S02]  /*52e0*/  IMAD.MOV.U32 R123, RZ, RZ, R9 ;  /* 0x000000ffff7b7224 */ /* 0x000fc400078e0009 */
[----:B------:R-:W-:Y:S01]  /*52f0*/  IMAD.MOV.U32 R122, RZ, RZ, R10 ;  /* 0x000000ffff7a7224 */ /* 0x000fe200078e000a */
        /* <DEDUP_REMOVED lines=219> */
[----:B------:R-:W-:Y:S04]  /*60b0*/  STL.64 [R1+0x420], R24 ;  /* 0x0004201801007387 */ /* 0x000fe80000100a00 */
[----:B------:R0:W-:Y:S04]  /*60c0*/  STL.64 [R1+0x428], R26 ;  /* 0x0004281a01007387 */ /* 0x0001e80000100a00 */
[----:B------:R-:W-:Y:S04]  /*60d0*/  STL.64 [R1+0x430], R28 ;  /* 0x0004301c01007387 */ /* 0x000fe80000100a00 */
[----:B------:R1:W-:Y:S01]  /*60e0*/  STL.64 [R1+0x438], R30 ;  /* 0x0004381e01007387 */ /* 0x0003e20000100a00 */
[----:B0-----:R-:W-:-:S06]  /*60f0*/  WARPGROUP.ARRIVE ;  /* 0x00000000000079c5 */ /* 0x001fcc0000000000 */
[----:B------:R-:W-:Y:S01]  /*6100*/  QGMMA.64x16x32.F32.E4M3.E4M3 R20, gdesc[UR16], RZ, !UPT, gsb0 ;  /* 0x00200000101479f3 */ /* 0x000fe2000c0008ff */
[----:B------:R-:W-:Y:S01]  /*6110*/  UIADD3 UR18, UR60, 0x700, URZ ;  /* 0x000007003c127890 */ /* 0x000fe2000fffe03f */
[----:B------:R-:W-:Y:S01]  /*6120*/  UMOV UR16, UR4 ;  /* 0x0000000400107c82 */ /* 0x000fe20008000000 */
[----:B------:R-:W-:Y:S01]  /*6130*/  UMOV UR17, UR5 ;  /* 0x0000000500117c82 */ /* 0x000fe20008000000 */
[----:B------:R-:W-:Y:S02]  /*6140*/  UMOV UR19, 0x40000040 ;  /* 0x4000004000137882 */ /* 0x000fe40000000000 */
[----:B------:R-:W-:Y:S02]  /*6150*/  UMOV UR23, UR19 ;  /* 0x0000001300177c82 */ /* 0x000fe40008000000 */
[----:B------:R-:W-:Y:S01]  /*6160*/  UMOV UR22, UR18 ;  /* 0x0000001200167c82 */ /* 0x000fe20008000000 */
[----:B------:R-:W-:Y:S02]  /*6170*/  WARPGROUP.DEPBAR.LE gsb0, 0x0 ;  /* 0x00008000000079c5 */ /* 0x000fe40000010000 */
[----:B------:R-:W-:-:S02]  /*6180*/  IMAD.MOV.U32 R6, RZ, RZ, R24 ;  /* 0x000000ffff067224 */ /* 0x000fc400078e0018 */
[----:B------:R-:W-:Y:S02]  /*6190*/  IMAD.MOV.U32 R4, RZ, RZ, R25 ;  /* 0x000000ffff047224 */ /* 0x000fe400078e0019 */
[----:B------:R-:W-:Y:S02]  /*61a0*/  IMAD.MOV.U32 R3, RZ, RZ, R26 ;  /* 0x000000ffff037224 */ /* 0x000fe400078e001a */
[----:B------:R-:W-:Y:S02]  /*61b0*/  IMAD.MOV.U32 R2, RZ, RZ, R27 ;  /* 0x000000ffff027224 */ /* 0x000fe400078e001b */
[----:B-1----:R-:W-:Y:S01]  /*61c0*/  WARPGROUP.ARRIVE ;  /* 0x00000000000079c5 */ /* 0x002fe20000000000 */
[----:B------:R-:W-:Y:S02]  /*61d0*/  IMAD.MOV.U32 R19, RZ, RZ, R21 ;  /* 0x000000ffff137224 */ /* 0x000fe400078e0015 */
[----:B------:R-:W-:Y:S02]  /*61e0*/  IMAD.MOV.U32 R8, RZ, RZ, R22 ;  /* 0x000000ffff087224 */ /* 0x000fe400078e0016 */
[----:B------:R-:W-:Y:S01]  /*61f0*/  IMAD.MOV.U32 R7, RZ, RZ, R23 ;  /* 0x000000ffff077224 */ /* 0x000fe200078e0017 */
[----:B------:R-:W-:Y:S01]  /*6200*/  QGMMA.64x16x32.F32.E4M3.E4M3 R24, gdesc[UR56], RZ, !UPT, gsb0 ;  /* 0x00200000381879f3 */ /* 0x000fe2000c0008ff */
[----:B------:R-:W-:Y:S01]  /*6210*/  IMAD.MOV.U32 R0, RZ, RZ, R20 ;  /* 0x000000ffff007224 */ /* 0x000fe200078e0014 */
[----:B------:R-:W-:Y:S01]  /*6220*/  UMOV UR56, UR8 ;  /* 0x0000000800387c82 */ /* 0x000fe20008000000 */
[----:B------:R-:W-:Y:S01]  /*6230*/  UMOV UR57, UR9 ;  /* 0x0000000900397c82 */ /* 0x000fe20008000000 */
[----:B------:R-:W-:Y:S01]  /*6240*/  UMOV UR8, UR4 ;  /* 0x0000000400087c82 */ /* 0x000fe20008000000 */
[----:B------:R-:W-:Y:S01]  /*6250*/  UMOV UR9, UR5 ;  /* 0x0000000500097c82 */ /* 0x000fe20008000000 */
[----:B------:R-:W-:-:S02]  /*6260*/  WARPGROUP.DEPBAR.LE gsb0, 0x0 ;  /* 0x00008000000079c5 */ /* 0x000fc40000010000 */
[----:B------:R-:W-:Y:S04]  /*6270*/  STL.64 [R1+0x2a0], R24 ;  /* 0x0002a01801007387 */ /* 0x000fe80000100a00 */
[----:B------:R0:W-:Y:S04]  /*6280*/  STL.64 [R1+0x2a8], R26 ;  /* 0x0002a81a01007387 */ /* 0x0001e80000100a00 */
[----:B------:R-:W-:Y:S04]  /*6290*/  STL.64 [R1+0x2b0], R28 ;  /* 0x0002b01c01007387 */ /* 0x000fe80000100a00 */
[----:B------:R1:W-:Y:S01]  /*62a0*/  STL.64 [R1+0x2b8], R30 ;  /* 0x0002b81e01007387 */ /* 0x0003e20000100a00 */
[----:B0-----:R-:W-:-:S06]  /*62b0*/  WARPGROUP.ARRIVE ;  /* 0x00000000000079c5 */ /* 0x001fcc0000000000 */
[----:B------:R-:W-:Y:S01]  /*62c0*/  QGMMA.64x16x32.F32.E4M3.E4M3 R20, gdesc[UR52], RZ, !UPT, gsb0 ;  /* 0x00200000341479f3 */ /* 0x000fe2000c0008ff */
[----:B------:R-:W-:Y:S01]  /*62d0*/  UMOV UR53, UR12 ;  /* 0x0000000c00357c82 */ /* 0x000fe20008000000 */
[----:B------:R-:W-:Y:S01]  /*62e0*/  UMOV UR12, UR4 ;  /* 0x00000004000c7c82 */ /* 0x000fe20008000000 */
[----:B------:R-:W-:Y:S02]  /*62f0*/  UIADD3 UR20, UR53, 0x400, URZ ;  /* 0x0000040035147890 */ /* 0x000fe4000fffe03f */
[----:B------:R-:W-:Y:S01]  /*6300*/  UIADD3 UR4, UR53, 0x800, URZ ;  /* 0x0000080035047890 */ /* 0x000fe2000fffe03f */
[----:B------:R-:W-:Y:S02]  /*6310*/  WARPGROUP.DEPBAR.LE gsb0, 0x0 ;  /* 0x00008000000079c5 */ /* 0x000fe40000010000 */
[----:B------:R-:W-:Y:S02]  /*6320*/  IMAD.MOV.U32 R14, RZ, RZ, R24 ;  /* 0x000000ffff0e7224 */ /* 0x000fe400078e0018 */
[----:B------:R-:W-:-:S02]  /*6330*/  IMAD.MOV.U32 R13, RZ, RZ, R25 ;  /* 0x000000ffff0d7224 */ /* 0x000fc400078e0019 */
        /* <DEDUP_REMOVED lines=9> */
[----:B------:R-:W-:Y:S01]  /*63d0*/  UIADD3 UR10, UR60, 0x600, URZ ;  /* 0x000006003c0a7890 */ /* 0x000fe2000fffe03f */
[----:B------:R-:W-:Y:S01]  /*63e0*/  UMOV UR49, UR11 ;  /* 0x0000000b00317c82 */ /* 0x000fe20008000000 */
[----:B------:R-:W-:Y:S01]  /*63f0*/  UMOV UR11, 0x40000040 ;  /* 0x40000040000b7882 */ /* 0x000fe20000000000 */
[----:B------:R-:W-:Y:S01]  /*6400*/  UMOV UR5, UR49 ;  /* 0x0000003100057c82 */ /* 0x000fe20008000000 */
[----:B------:R-:W-:-:S02]  /*6410*/  WARPGROUP.DEPBAR.LE gsb0, 0x0 ;  /* 0x00008000000079c5 */ /* 0x000fc40000010000 */
[----:B------:R-:W-:Y:S04]  /*6420*/  STL.64 [R1+0x1a0], R24 ;  /* 0x0001a01801007387 */ /* 0x000fe80000100a00 */
[----:B------:R0:W-:Y:S04]  /*6430*/  STL.64 [R1+0x1a8], R26 ;  /* 0x0001a81a01007387 */ /* 0x0001e80000100a00 */
[----:B------:R-:W-:Y:S04]  /*6440*/  STL.64 [R1+0x1b0], R28 ;  /* 0x0001b01c01007387 */ /* 0x000fe80000100a00 */
[----:B------:R-:W-:Y:S01]  /*6450*/  STL.64 [R1+0x1b8], R30 ;  /* 0x0001b81e01007387 */ /* 0x000fe20000100a00 */
[----:B0-----:R-:W-:-:S06]  /*6460*/  WARPGROUP.ARRIVE ;  /* 0x00000000000079c5 */ /* 0x001fcc0000000000 */
[----:B------:R-:W-:Y:S03]  /*6470*/  QGMMA.64x16x32.F32.E4M3.E4M3 R20, gdesc[UR44], RZ, !UPT, gsb0 ;  /* 0x002000002c1479f3 */ /* 0x000fe6000c0008ff */
[----:B------:R-:W-:Y:S02]  /*6480*/  WARPGROUP.DEPBAR.LE gsb0, 0x0 ;  /* 0x00008000000079c5 */ /* 0x000fe40000010000 */
[----:B------:R-:W-:Y:S01]  /*6490*/  STL [R1+0x124], R21 ;  /* 0x0001241501007387 */ /* 0x000fe20000100800 */
[----:B------:R-:W-:-:S03]  /*64a0*/  IMAD.MOV.U32 R157, RZ, RZ, R20 ;  /* 0x000000ffff9d7224 */ /* 0x000fc600078e0014 */
[----:B------:R-:W-:Y:S04]  /*64b0*/  STL.64 [R1+0x128], R22 ;  /* 0x0001281601007387 */ /* 0x000fe80000100a00 */
[----:B------:R-:W-:Y:S04]  /*64c0*/  STL.64 [R1+0x130], R24 ;  /* 0x0001301801007387 */ /* 0x000fe80000100a00 */
[----:B------:R0:W-:Y:S02]  /*64d0*/  STL.64 [R1+0x138], R26 ;  /* 0x0001381a01007387 */ /* 0x0001e40000100a00 */
[----:B0-----:R-:W-:-:S06]  /*64e0*/  WARPGROUP.ARRIVE ;  /* 0x00000000000079c5 */ /* 0x001fcc0000000000 */
[----:B------:R-:W-:Y:S03]  /*64f0*/  QGMMA.64x16x32.F32.E4M3.E4M3 R24, gdesc[UR40], RZ, !UPT, gsb0 ;  /* 0x00200000281879f3 */ /* 0x000fe6000c0008ff */
[----:B------:R-:W-:Y:S02]  /*6500*/  WARPGROUP.DEPBAR.LE gsb0, 0x0 ;  /* 0x00008000000079c5 */ /* 0x000fe40000010000 */
[----:B------:R-:W-:Y:S04]  /*6510*/  STL.64 [R1+0xa0], R24 ;  /* 0x0000a01801007387 */ /* 0x000fe80000100a00 */
[----:B------:R0:W-:Y:S04]  /*6520*/  STL.64 [R1+0xa8], R26 ;  /* 0x0000a81a01007387 */ /* 0x0001e80000100a00 */
[----:B------:R-:W-:Y:S04]  /*6530*/  STL.64 [R1+0xb0], R28 ;  /* 0x0000b01c01007387 */ /* 0x000fe80000100a00 */
[----:B------:R-:W-:Y:S01]  /*6540*/  STL.64 [R1+0xb8], R30 ;  /* 0x0000b81e01007387 */ /* 0x000fe20000100a00 */
[----:B0-----:R-:W-:-:S06]  /*6550*/  WARPGROUP.ARRIVE ;  /* 0x00000000000079c5 */ /* 0x001fcc0000000000 */
[----:B------:R-:W-:Y:S03]  /*6560*/  QGMMA.64x16x32.F32.E4M3.E4M3 R20, gdesc[UR36], RZ, !UPT, gsb0 ;  /* 0x00200000241479f3 */ /* 0x000fe6000c0008ff */
[----:B------:R-:W-:Y:S02]  /*6570*/  WARPGROUP.DEPBAR.LE gsb0, 0x0 ;  /* 0x00008000000079c5 */ /* 0x000fe40000010000 */
[----:B------:R-:W-:Y:S01]  /*6580*/  WARPGROUP.ARRIVE ;  /* 0x00000000000079c5 */ /* 0x000fe20000000000 */
[----:B------:R-:W-:Y:S02]  /*6590*/  IMAD.MOV.U32 R154, RZ, RZ, R24 ;  /* 0x000000ffff9a7224 */ /* 0x000fe400078e0018 */
[----:B------:R-:W-:Y:S02]  /*65a0*/  IMAD.MOV.U32 R10, RZ, RZ, R25 ;  /* 0x000000ffff0a7224 */ /* 0x000fe400078e0019 */
[----:B------:R-:W-:Y:S01]  /*65b0*/  IMAD.MOV.U32 R9, RZ, RZ, R26 ;  /* 0x000000ffff097224 */ /* 0x000fe200078e001a */
[----:B------:R-:W-:Y:S01]  /*65c0*/  QGMMA.64x16x32.F32.E4M3.E4M3 R208, gdesc[UR32], RZ, !UPT, gsb0 ;  /* 0x0020000020d079f3 */ /* 0x000fe2000c0008ff */
[----:B------:R-:W-:-:S02]  /*65d0*/  IMAD.MOV.U32 R5, RZ, RZ, R27 ;  /* 0x000000ffff057224 */ /* 0x000fc400078e001b */
[----:B------:R-:W-:Y:S02]  /*65e0*/  IMAD.MOV.U32 R156, RZ, RZ, R22 ;  /* 0x000000ffff9c7224 */ /* 0x000fe400078e0016 */
[----:B------:R-:W-:Y:S02]  /*65f0*/  IMAD.MOV.U32 R155, RZ, RZ, R23 ;  /* 0x000000ffff9b7224 */ /* 0x000fe400078e0017 */
[----:B------:R-:W-:Y:S02]  /*6600*/  IMAD.MOV.U32 R153, RZ, RZ, R20 ;  /* 0x000000ffff997224 */ /* 0x000fe400078e0014 */
[----:B------:R-:W-:Y:S01]  /*6610*/  IMAD.MOV.U32 R152, RZ, RZ, R21 ;  /* 0x000000ffff987224 */ /* 0x000fe200078e0015 */
[----:B------:R-:W-:Y:S02]  /*6620*/  WARPGROUP.DEPBAR.LE gsb0, 0x0 ;  /* 0x00008000000079c5 */ /* 0x000fe40000010000 */
[----:B------:R-:W-:Y:S01]  /*6630*/  WARPGROUP.ARRIVE ;  /* 0x00000000000079c5 */ /* 0x000fe20000000000 */
[----:B------:R0:W-:Y:S04]  /*6640*/  STL.64 [R1+0x1008], R214 ;  /* 0x001008d601007387 */ /* 0x0001e80000100a00 */
[----:B------:R1:W-:Y:S01]  /*6650*/  STL.64 [R1+0x1000], R212 ;  /* 0x001000d401007387 */ /* 0x0003e20000100a00 */
[----:B------:R-:W-:Y:S03]  /*6660*/  QGMMA.64x16x32.F32.E4M3.E4M3 R176, gdesc[UR28], RZ, !UPT, gsb0 ;  /* 0x002000001cb079f3 */ /* 0x000fe6000c0008ff */
[----:B------:R3:W-:Y:S04]  /*6670*/  STL.64 [R1+0xff8], R210 ;  /* 0x000ff8d201007387 */ /* 0x0007e80000100a00 */
[----:B------:R4:W-:Y:S01]  /*6680*/  STL.64 [R1+0xff0], R208 ;  /* 0x000ff0d001007387 */ /* 0x0009e20000100a00 */
[----:B0-----:R-:W-:-:S02]  /*6690*/  IMAD.MOV.U32 R214, RZ, RZ, R155 ;  /* 0x000000ffffd67224 */ /* 0x001fc400078e009b */
[----:B------:R-:W-:Y:S02]  /*66a0*/  IMAD.MOV.U32 R215, RZ, RZ, R154 ;  /* 0x000000ffffd77224 */ /* 0x000fe400078e009a */
[----:B-1----:R-:W-:Y:S02]  /*66b0*/  IMAD.MOV.U32 R213, RZ, RZ, R156 ;  /* 0x000000ffffd57224 */ /* 0x002fe400078e009c */
[----:B------:R-:W-:Y:S02]  /*66c0*/  IMAD.MOV.U32 R212, RZ, RZ, R152 ;  /* 0x000000ffffd47224 */ /* 0x000fe400078e0098 */
[----:B---3--:R-:W-:Y:S02]  /*66d0*/  IMAD.MOV.U32 R210, RZ, RZ, R157 ;  /* 0x000000ffffd27224 */ /* 0x008fe400078e009d */
[----:B------:R-:W-:Y:S02]  /*66e0*/  IMAD.MOV.U32 R211, RZ, RZ, R153 ;  /* 0x000000ffffd37224 */ /* 0x000fe400078e0099 */
[----:B----4-:R-:W-:-:S02]  /*66f0*/  IMAD.MOV.U32 R208, RZ, RZ, R121 ;  /* 0x000000ffffd07224 */ /* 0x010fc400078e0079 */
        /* <DEDUP_REMOVED lines=15> */
[----:B------:R-:W-:Y:S02]  /*67f0*/  IMAD.MOV.U32 R177, RZ, RZ, R208 ;  /* 0x000000ffffb17224 */ /* 0x000fe400078e00d0 */
[----:B------:R-:W-:Y:S02]  /*6800*/  IMAD.MOV.U32 R183, RZ, RZ, R4 ;  /* 0x000000ffffb77224 */ /* 0x000fe400078e0004 */
[----:B------:R-:W-:Y:S01]  /*6810*/  IMAD.MOV.U32 R208, RZ, RZ, R3 ;  /* 0x000000ffffd07224 */ /* 0x000fe200078e0003 */
[----:B------:R-:W-:Y:S02]  /*6820*/  WARPGROUP.DEPBAR.LE gsb0, 0x0 ;  /* 0x00008000000079c5 */ /* 0x000fe40000010000 */
[----:B------:R-:W-:Y:S01]  /*6830*/  WARPGROUP.ARRIVE ;  /* 0x00000000000079c5 */ /* 0x000fe20000000000 */
[----:B------:R0:W-:Y:S04]  /*6840*/  STL.64 [R1+0x1048], R150 ;  /* 0x0010489601007387 */ /* 0x0001e80000100a00 */
[----:B------:R1:W-:Y:S01]  /*6850*/  STL.64 [R1+0x1040], R148 ;  /* 0x0010409401007387 */ /* 0x0003e20000100a00 */
[----:B------:R-:W-:Y:S01]  /*6860*/  QGMMA.64x16x32.F32.E4M3.E4M3 R112, gdesc[UR8], RZ, !UPT, gsb0 ;  /* 0x00200000087079f3 */ /* 0x000fe2000c0008ff */
[----:B------:R-:W-:Y:S01]  /*6870*/  UMOV UR8, UR20 ;  /* 0x0000001400087c82 */ /* 0x000fe20008000000 */
[----:B------:R-:W-:Y:S01]  /*6880*/  UMOV UR9, UR21 ;  /* 0x0000001500097c82 */ /* 0x000fe20008000000 */
[----:B------:R3:W-:Y:S04]  /*6890*/  STL.64 [R1+0x1038], R146 ;  /* 0x0010389201007387 */ /* 0x0007e80000100a00 */
[----:B------:R-:W-:Y:S01]  /*68a0*/  STL.64 [R1+0x1030], R144 ;  /* 0x0010309001007387 */ /* 0x000fe20000100a00 */
[----:B0-----:R-:W-:-:S02]  /*68b0*/  IMAD.MOV.U32 R150, RZ, RZ, R181 ;  /* 0x000000ffff967224 */ /* 0x001fc400078e00b5 */
[----:B------:R-:W-:Y:S02]  /*68c0*/  IMAD.MOV.U32 R151, RZ, RZ, R182 ;  /* 0x000000ffff977224 */ /* 0x000fe400078e00b6 */
[----:B-1----:R-:W-:Y:S02]  /*68d0*/  IMAD.MOV.U32 R148, RZ, RZ, R179 ;  /* 0x000000ffff947224 */ /* 0x002fe400078e00b3 */
[----:B------:R-:W-:Y:S02]  /*68e0*/  IMAD.MOV.U32 R149, RZ, RZ, R180 ;  /* 0x000000ffff957224 */ /* 0x000fe400078e00b4 */
[----:B---3--:R-:W-:Y:S02]  /*68f0*/  IMAD.MOV.U32 R147, RZ, RZ, R178 ;  /* 0x000000ffff937224 */ /* 0x008fe400078e00b2 */
[----:B------:R-:W-:Y:S02]  /*6900*/  IMAD.MOV.U32 R146, RZ, RZ, R209 ;  /* 0x000000ffff927224 */ /* 0x000fe400078e00d1 */
[----:B------:R-:W-:-:S02]  /*6910*/  IMAD.MOV.U32 R179, RZ, RZ, R19 ;  /* 0x000000ffffb37224 */ /* 0x000fc400078e0013 */
[----:B------:R-:W-:Y:S02]  /*6920*/  IMAD.MOV.U32 R180, RZ, RZ, R8 ;  /* 0x000000ffffb47224 */ /* 0x000fe400078e0008 */
[----:B------:R-:W-:Y:S02]  /*6930*/  IMAD.MOV.U32 R181, RZ, RZ, R7 ;  /* 0x000000ffffb57224 */ /* 0x000fe400078e0007 */
[----:B------:R-:W-:Y:S02]  /*6940*/  IMAD.MOV.U32 R182, RZ, RZ, R6 ;  /* 0x000000ffffb67224 */ /* 0x000fe400078e0006 */
[----:B------:R-:W-:Y:S02]  /*6950*/  IMAD.MOV.U32 R209, RZ, RZ, R2 ;  /* 0x000000ffffd17224 */ /* 0x000fe400078e0002 */
[----:B------:R-:W-:Y:S01]  /*6960*/  IMAD.MOV.U32 R178, RZ, RZ, R0 ;  /* 0x000000ffffb27224 */ /* 0x000fe200078e0000 */
[----:B------:R-:W-:Y:S02]  /*6970*/  WARPGROUP.DEPBAR.LE gsb0, 0x0 ;  /* 0x00008000000079c5 */ /* 0x000fe40000010000 */
[----:B------:R-:W-:Y:S01]  /*6980*/  WARPGROUP.ARRIVE ;  /* 0x00000000000079c5 */ /* 0x000fe20000000000 */
[----:B------:R-:W-:Y:S04]  /*6990*/  STL.64 [R1+0x1068], R118 ;  /* 0x0010687601007387 */ /* 0x000fe80000100a00 */
[----:B------:R-:W-:Y:S01]  /*69a0*/  STL.64 [R1+0x1060], R116 ;  /* 0x0010607401007387 */ /* 0x000fe20000100a00 */
[----:B------:R-:W-:Y:S01]  /*69b0*/  QGMMA.64x16x32.F32.E4M3.E4M3 R80, gdesc[UR12], RZ, !UPT, gsb0 ;  /* 0x002000000c5079f3 */ /* 0x000fe2000c0008ff */
[----:B------:R-:W-:Y:S01]  /*69c0*/  UMOV UR12, UR20 ;  /* 0x00000014000c7c82 */ /* 0x000fe20008000000 */
[----:B------:R-:W-:Y:S01]  /*69d0*/  UMOV UR13, UR21 ;  /* 0x00000015000d7c82 */ /* 0x000fe20008000000 */
[----:B------:R-:W-:Y:S04]  /*69e0*/  STL.64 [R1+0x1058], R114 ;  /* 0x0010587201007387 */ /* 0x000fe80000100a00 */
[----:B------:R-:W-:Y:S01]  /*69f0*/  STL.64 [R1+0x1050], R112 ;  /* 0x0010507001007387 */ /* 0x000fe20000100a00 */
[----:B------:R-:W-:-:S02]  /*6a00*/  WARPGROUP.DEPBAR.LE gsb0, 0x0 ;  /* 0x00008000000079c5 */ /* 0x000fc40000010000 */
[----:B------:R-:W-:Y:S01]  /*6a10*/  WARPGROUP.ARRIVE ;  /* 0x00000000000079c5 */ /* 0x000fe20000000000 */
[----:B------:R-:W-:Y:S04]  /*6a20*/  STL.64 [R1+0x1088], R86 ;  /* 0x0010885601007387 */ /* 0x000fe80000100a00 */
[----:B------:R-:W-:Y:S01]  /*6a30*/  STL.64 [R1+0x1080], R84 ;  /* 0x0010805401007387 */ /* 0x000fe20000100a00 */
[----:B------:R-:W-:Y:S01]  /*6a40*/  QGMMA.64x16x32.F32.E4M3.E4M3 R48, gdesc[UR16], RZ, !UPT, gsb0 ;  /* 0x00200000103079f3 */ /* 0x000fe2000c0008ff */
[----:B------:R-:W-:Y:S02]  /*6a50*/  UIADD3 UR16, UR53, 0xc00, URZ ;  /* 0x00000c0035107890 */ /* 0x000fe4000fffe03f */
[----:B------:R-:W-:Y:S01]  /*6a60*/  STL.64 [R1+0x1078], R82 ;  /* 0x0010785201007387 */ /* 0x000fe20000100a00 */
[----:B------:R-:W-:-:S02]  /*6a70*/  UMOV UR17, 0x40000040 ;  /* 0x4000004000117882 */ /* 0x000fc40000000000 */
[----:B------:R-:W-:Y:S01]  /*6a80*/  UMOV UR25, UR17 ;  /* 0x0000001100197c82 */ /* 0x000fe20008000000 */
[----:B------:R-:W-:Y:S01]  /*6a90*/  STL.64 [R1+0x1070], R80 ;  /* 0x0010705001007387 */ /* 0x000fe20000100a00 */
[----:B------:R-:W-:Y:S01]  /*6aa0*/  UMOV UR24, UR16 ;  /* 0x0000001000187c82 */ /* 0x000fe20008000000 */
        /* <DEDUP_REMOVED lines=11> */
[----:B------:R-:W-:-:S02]  /*6b60*/  WARPGROUP.DEPBAR.LE gsb0, 0x0 ;  /* 0x00008000000079c5 */ /* 0x000fc40000010000 */
[----:B------:R-:W-:Y:S01]  /*6b70*/  WARPGROUP.ARRIVE ;  /* 0x00000000000079c5 */ /* 0x000fe20000000000 */
[----:B------:R-:W-:Y:S04]  /*6b80*/  STL.64 [R1+0x10a8], R54 ;  /* 0x0010a83601007387 */ /* 0x000fe80000100a00 */
[----:B------:R-:W-:Y:S01]  /*6b90*/  STL.64 [R1+0x10a0], R52 ;  /* 0x0010a03401007387 */ /* 0x000fe20000100a00 */
[----:B------:R-:W-:Y:S01]  /*6ba0*/  QGMMA.64x16x32.F32.E4M3.E4M3 R40, gdesc[UR20], RZ, !UPT, gsb0 ;  /* 0x00200000142879f3 */ /* 0x000fe2000c0008ff */
[----:B------:R-:W-:Y:S01]  /*6bb0*/  UMOV UR22, UR26 ;  /* 0x0000001a00167c82 */ /* 0x000fe20008000000 */
[----:B------:R-:W-:Y:S01]  /*6bc0*/  UMOV UR23, UR27 ;  /* 0x0000001b00177c82 */ /* 0x000fe20008000000 */
[----:B------:R-:W-:Y:S04]  /*6bd0*/  STL.64 [R1+0x1098], R50 ;  /* 0x0010983201007387 */ /* 0x000fe80000100a00 */
[----:B------:R-:W-:Y:S04]  /*6be0*/  STL.64 [R1+0x1090], R48 ;  /* 0x0010903001007387 */ /* 0x000fe80000100a00 */
[----:B------:R-:W-:Y:S04]  /*6bf0*/  STL [R1+0x768], RZ ;  /* 0x000768ff01007387 */ /* 0x000fe80000100800 */
[----:B------:R-:W-:Y:S04]  /*6c00*/  STL [R1+0x764], RZ ;  /* 0x000764ff01007387 */ /* 0x000fe80000100800 */
[----:B------:R-:W-:Y:S04]  /*6c10*/  STL [R1+0x760], RZ ;  /* 0x000760ff01007387 */ /* 0x000fe80000100800 */
[----:B------:R-:W-:Y:S01]  /*6c20*/  STL [R1+0x75c], RZ ;  /* 0x00075cff01007387 */ /* 0x000fe20000100800 */
[----:B------:R-:W-:-:S02]  /*6c30*/  WARPGROUP.DEPBAR.LE gsb0, 0x0 ;  /* 0x00008000000079c5 */ /* 0x000fc40000010000 */
[----:B------:R-:W-:-:S06]  /*6c40*/  WARPGROUP.ARRIVE ;  /* 0x00000000000079c5 */ /* 0x000fcc0000000000 */
[----:B------:R-:W-:Y:S03]  /*6c50*/  QGMMA.64x16x32.F32.E4M3.E4M3 R72, gdesc[UR12], RZ, !UPT, gsb0 ;  /* 0x002000000c4879f3 */ /* 0x000fe6000c0008ff */
[----:B------:R-:W-:Y:S02]  /*6c60*/  WARPGROUP.DEPBAR.LE gsb0, 0x0 ;  /* 0x00008000000079c5 */ /* 0x000fe40000010000 */
[----:B------:R-:W-:-:S06]  /*6c70*/  WARPGROUP.ARRIVE ;  /* 0x00000000000079c5 */ /* 0x000fcc0000000000 */
[----:B------:R-:W-:Y:S03]  /*6c80*/  QGMMA.64x16x32.F32.E4M3.E4M3 R104, gdesc[UR8], RZ, !UPT, gsb0 ;  /* 0x00200000086879f3 */ /* 0x000fe6000c0008ff */
[----:B------:R-:W-:Y:S02]  /*6c90*/  WARPGROUP.DEPBAR.LE gsb0, 0x0 ;  /* 0x00008000000079c5 */ /* 0x000fe40000010000 */
[----:B------:R-:W-:-:S06]  /*6ca0*/  WARPGROUP.ARRIVE ;  /* 0x00000000000079c5 */ /* 0x000fcc0000000000 */
[----:B------:R-:W-:Y:S01]  /*6cb0*/  QGMMA.64x16x32.F32.E4M3.E4M3 R136, gdesc[UR20], RZ, !UPT, gsb0 ;  /* 0x00200000148879f3 */ /* 0x000fe2000c0008ff */
[----:B------:R-:W-:Y:S01]  /*6cc0*/  UMOV UR22, UR30 ;  /* 0x0000001e00167c82 */ /* 0x000fe20008000000 */
[----:B------:R-:W-:Y:S01]  /*6cd0*/  UMOV UR23, UR31 ;  /* 0x0000001f00177c82 */ /* 0x000fe20008000000 */
[----:B------:R-:W-:Y:S02]  /*6ce0*/  WARPGROUP.DEPBAR.LE gsb0, 0x0 ;  /* 0x00008000000079c5 */ /* 0x000fe40000010000 */
[----:B------:R-:W-:Y:S01]  /*6cf0*/  WARPGROUP.ARRIVE ;  /* 0x00000000000079c5 */ /* 0x000fe20000000000 */
[----:B------:R-:W-:Y:S04]  /*6d00*/  STL [R1+0xfc0], R136 ;  /* 0x000fc08801007387 */ /* 0x000fe80000100800 */
[----:B------:R-:W-:Y:S01]  /*6d10*/  STL [R1+0xfbc], R137 ;  /* 0x000fbc8901007387 */ /* 0x000fe20000100800 */
[----:B------:R-:W-:Y:S01]  /*6d20*/  QGMMA.64x16x32.F32.E4M3.E4M3 R168, gdesc[UR20], RZ, !UPT, gsb0 ;  /* 0x0020000014a879f3 */ /* 0x000fe2000c0008ff */
[----:B------:R-:W-:Y:S01]  /*6d30*/  UMOV UR22, UR34 ;  /* 0x0000002200167c82 */ /* 0x000fe20008000000 */
[----:B------:R-:W-:Y:S01]  /*6d40*/  UMOV UR23, UR35 ;  /* 0x0000002300177c82 */ /* 0x000fe20008000000 */
[----:B------:R-:W-:Y:S04]  /*6d50*/  STL [R1+0xfb8], R138 ;  /* 0x000fb88a01007387 */ /* 0x000fe80000100800 */
[----:B------:R-:W-:Y:S04]  /*6d60*/  STL [R1+0xfb4], R139 ;  /* 0x000fb48b01007387 */ /* 0x000fe80000100800 */
[----:B------:R-:W-:Y:S04]  /*6d70*/  STL [R1+0xfb0], R140 ;  /* 0x000fb08c01007387 */ /* 0x000fe80000100800 */
[----:B------:R-:W-:Y:S04]  /*6d80*/  STL [R1+0xfac], R141 ;  /* 0x000fac8d01007387 */ /* 0x000fe80000100800 */
[----:B------:R-:W-:Y:S04]  /*6d90*/  STL [R1+0xfa8], R142 ;  /* 0x000fa88e01007387 */ /* 0x000fe80000100800 */
[----:B------:R-:W-:Y:S04]  /*6da0*/  STL [R1+0xfa4], R143 ;  /* 0x000fa48f01007387 */ /* 0x000fe80000100800 */
[----:B------:R-:W-:Y:S01]  /*6db0*/  STL [R1+0x758], RZ ;  /* 0x000758ff01007387 */ /* 0x000fe20000100800 */
[----:B------:R-:W-:-:S02]  /*6dc0*/  WARPGROUP.DEPBAR.LE gsb0, 0x0 ;  /* 0x00008000000079c5 */ /* 0x000fc40000010000 */
        /* <DEDUP_REMOVED lines=27> */
[----:B------:R-:W-:-:S03]  /*6f80*/  WARPGROUP.DEPBAR.LE gsb0, 0x0 ;  /* 0x00008000000079c5 */ /* 0x000fc60000010000 */
[----:B------:R-:W-:Y:S04]  /*6f90*/  STL.64 [R1], R24 ;  /* 0x0000001801007387 */ /* 0x000fe80000100a00 */
[----:B------:R0:W-:Y:S04]  /*6fa0*/  STL.64 [R1+0x8], R26 ;  /* 0x0000081a01007387 */ /* 0x0001e80000100a00 */
[----:B------:R-:W-:Y:S04]  /*6fb0*/  STL.64 [R1+0x10], R28 ;  /* 0x0000101c01007387 */ /* 0x000fe80000100a00 */
[----:B------:R1:W-:Y:S01]  /*6fc0*/  STL.64 [R1+0x18], R30 ;  /* 0x0000181e01007387 */ /* 0x0003e20000100a00 */
[----:B0-----:R-:W-:-:S03]  /*6fd0*/  WARPGROUP.ARRIVE ;  /* 0x00000000000079c5 */ /* 0x001fc60000000000 */
[----:B------:R-:W-:Y:S04]  /*6fe0*/  STL [R1+0x74c], RZ ;  /* 0x00074cff01007387 */ /* 0x000fe80000100800 */
[----:B------:R-:W-:Y:S01]  /*6ff0*/  STL [R1+0x748], RZ ;  /* 0x000748ff01007387 */ /* 0x000fe20000100800 */
[----:B------:R-:W-:Y:S01]  /*7000*/  QGMMA.64x16x32.F32.E4M3.E4M3 R20, gdesc[UR20], RZ, !UPT, gsb0 ;  /* 0x00200000141479f3 */ /* 0x000fe2000c0008ff */
[----:B------:R-:W-:Y:S01]  /*7010*/  UMOV UR22, UR46 ;  /* 0x0000002e00167c82 */ /* 0x000fe20008000000 */
[----:B------:R-:W-:Y:S01]  /*7020*/  UMOV UR23, UR47 ;  /* 0x0000002f00177c82 */ /* 0x000fe20008000000 */
[----:B------:R-:W-:Y:S04]  /*7030*/  STL [R1+0x744], RZ ;  /* 0x000744ff01007387 */ /* 0x000fe80000100800 */
[----:B------:R-:W-:Y:S01]  /*7040*/  STL [R1+0x740], RZ ;  /* 0x000740ff01007387 */ /* 0x000fe20000100800 */
[----:B------:R-:W-:-:S02]  /*7050*/  WARPGROUP.DEPBAR.LE gsb0, 0x0 ;  /* 0x00008000000079c5 */ /* 0x000fc40000010000 */
[----:B------:R-:W-:Y:S02]  /*7060*/  IMAD.MOV.U32 R171, RZ, RZ, R20 ;  /* 0x000000ffffab7224 */ /* 0x000fe400078e0014 */
[----:B------:R-:W-:Y:S02]  /*7070*/  IMAD.MOV.U32 R172, RZ, RZ, R21 ;  /* 0x000000ffffac7224 */ /* 0x000fe400078e0015 */
[----:B------:R-:W-:Y:S02]  /*7080*/  IMAD.MOV.U32 R173, RZ, RZ, R22 ;  /* 0x000000ffffad7224 */ /* 0x000fe400078e0016 */
[----:B------:R-:W-:Y:S02]  /*7090*/  IMAD.MOV.U32 R136, RZ, RZ, R23 ;  /* 0x000000ffff887224 */ /* 0x000fe400078e0017 */
[----:B------:R-:W-:Y:S02]  /*70a0*/  IMAD.MOV.U32 R137, RZ, RZ, R24 ;  /* 0x000000ffff897224 */ /* 0x000fe400078e0018 */
[----:B------:R-:W-:-:S02]  /*70b0*/  IMAD.MOV.U32 R138, RZ, RZ, R25 ;  /* 0x000000ffff8a7224 */ /* 0x000fc400078e0019 */
[----:B------:R-:W-:Y:S02]  /*70c0*/  IMAD.MOV.U32 R139, RZ, RZ, R26 ;  /* 0x000000ffff8b7224 */ /* 0x000fe400078e001a */
[----:B------:R-:W-:Y:S02]  /*70d0*/  IMAD.MOV.U32 R140, RZ, RZ, R27 ;  /* 0x000000ffff8c7224 */ /* 0x000fe400078e001b */
[----:B------:R-:W-:-:S06]  /*70e0*/  WARPGROUP.ARRIVE ;  /* 0x00000000000079c5 */ /* 0x000fcc0000000000 */
[----:B------:R-:W-:Y:S01]  /*70f0*/  QGMMA.64x16x32.F32.E4M3.E4M3 R20, gdesc[UR20], RZ, !UPT, gsb0 ;  /* 0x00200000141479f3 */ /* 0x000fe2000c0008ff */
[----:B------:R-:W-:Y:S01]  /*7100*/  UMOV UR22, UR50 ;  /* 0x0000003200167c82 */ /* 0x000fe20008000000 */
[----:B------:R-:W-:Y:S01]  /*7110*/  UMOV UR23, UR51 ;  /* 0x0000003300177c82 */ /* 0x000fe20008000000 */
[----:B------:R-:W-:Y:S02]  /*7120*/  WARPGROUP.DEPBAR.LE gsb0, 0x0 ;  /* 0x00008000000079c5 */ /* 0x000fe40000010000 */
[----:B------:R-:W-:Y:S02]  /*7130*/  IMAD.MOV.U32 R200, RZ, RZ, R20 ;  /* 0x000000ffffc87224 */ /* 0x000fe400078e0014 */
[----:B------:R-:W-:Y:S02]  /*7140*/  IMAD.MOV.U32 R201, RZ, RZ, R21 ;  /* 0x000000ffffc97224 */ /* 0x000fe400078e0015 */
[----:B------:R-:W-:Y:S02]  /*7150*/  IMAD.MOV.U32 R202, RZ, RZ, R22 ;  /* 0x000000ffffca7224 */ /* 0x000fe400078e0016 */
[----:B------:R-:W-:-:S02]  /*7160*/  IMAD.MOV.U32 R203, RZ, RZ, R23 ;  /* 0x000000ffffcb7224 */ /* 0x000fc400078e0017 */
[----:B------:R-:W-:Y:S02]  /*7170*/  IMAD.MOV.U32 R204, RZ, RZ, R24 ;  /* 0x000000ffffcc7224 */ /* 0x000fe400078e0018 */
[----:B------:R-:W-:Y:S02]  /*7180*/  IMAD.MOV.U32 R168, RZ, RZ, R25 ;  /* 0x000000ffffa87224 */ /* 0x000fe400078e0019 */
        /* <DEDUP_REMOVED lines=11> */
[----:B-1----:R-:W-:Y:S01]  /*7240*/  WARPGROUP.ARRIVE ;  /* 0x00000000000079c5 */ /* 0x002fe20000000000 */
[----:B------:R-:W-:Y:S02]  /*7250*/  IMAD.MOV.U32 R141, RZ, RZ, R20 ;  /* 0x000000ffff8d7224 */ /* 0x000fe400078e0014 */
[----:B------:R-:W-:Y:S02]  /*7260*/  IMAD.MOV.U32 R142, RZ, RZ, R21 ;  /* 0x000000ffff8e7224 */ /* 0x000fe400078e0015 */
[----:B------:R-:W-:Y:S01]  /*7270*/  IMAD.MOV.U32 R143, RZ, RZ, R22 ;  /* 0x000000ffff8f7224 */ /* 0x000fe200078e0016 */
[----:B------:R-:W-:Y:S01]  /*7280*/  QGMMA.64x16x32.F32.E4M3.E4M3 R24, gdesc[UR20], RZ, !UPT, gsb0 ;  /* 0x00200000141879f3 */ /* 0x000fe2000c0008ff */
[----:B------:R-:W-:Y:S01]  /*7290*/  UMOV UR22, UR58 ;  /* 0x0000003a00167c82 */ /* 0x000fe20008000000 */
[----:B------:R-:W-:Y:S01]  /*72a0*/  UMOV UR23, UR59 ;  /* 0x0000003b00177c82 */ /* 0x000fe20008000000 */
[----:B------:R-:W-:Y:S01]  /*72b0*/  IMAD.MOV.U32 R174, RZ, RZ, R23 ;  /* 0x000000ffffae7224 */ /* 0x000fe200078e0017 */
[----:B------:R-:W-:-:S02]  /*72c0*/  WARPGROUP.DEPBAR.LE gsb0, 0x0 ;  /* 0x00008000000079c5 */ /* 0x000fc40000010000 */
[----:B------:R-:W-:Y:S04]  /*72d0*/  STL.64 [R1+0x200], R24 ;  /* 0x0002001801007387 */ /* 0x000fe80000100a00 */
[----:B------:R-:W-:Y:S04]  /*72e0*/  STL.64 [R1+0x208], R26 ;  /* 0x0002081a01007387 */ /* 0x000fe80000100a00 */
[----:B------:R-:W-:Y:S04]  /*72f0*/  STL.64 [R1+0x210], R28 ;  /* 0x0002101c01007387 */ /* 0x000fe80000100a00 */
[----:B------:R0:W-:Y:S04]  /*7300*/  STL.64 [R1+0x218], R30 ;  /* 0x0002181e01007387 */ /* 0x0001e80000100a00 */
[----:B------:R-:W-:Y:S01]  /*7310*/  STL [R1+0x73c], RZ ;  /* 0x00073cff01007387 */ /* 0x000fe20000100800 */
[----:B0-----:R-:W-:-:S06]  /*7320*/  WARPGROUP.ARRIVE ;  /* 0x00000000000079c5 */ /* 0x001fcc0000000000 */
[----:B------:R-:W-:Y:S01]  /*7330*/  QGMMA.64x16x32.F32.E4M3.E4M3 R24, gdesc[UR20], RZ, !UPT, gsb0 ;  /* 0x00200000141879f3 */ /* 0x000fe2000c0008ff */
[----:B------:R-:W-:Y:S01]  /*7340*/  UMOV UR22, UR56 ;  /* 0x0000003800167c82 */ /* 0x000fe20008000000 */
[----:B------:R-:W-:Y:S01]  /*7350*/  UMOV UR23, UR57 ;  /* 0x0000003900177c82 */ /* 0x000fe20008000000 */
[----:B------:R-:W-:Y:S02]  /*7360*/  WARPGROUP.DEPBAR.LE gsb0, 0x0 ;  /* 0x00008000000079c5 */ /* 0x000fe40000010000 */
        /* <DEDUP_REMOVED lines=25> */
[----:B------:R-:W-:Y:S04]  /*7500*/  STL [R1+0x730], RZ ;  /* 0x000730ff01007387 */ /* 0x000fe80000100800 */
[----:B------:R-:W-:Y:S01]  /*7510*/  STL [R1+0x72c], RZ ;  /* 0x00072cff01007387 */ /* 0x000fe20000100800 */
[----:B0-----:R-:W-:-:S06]  /*7520*/  WARPGROUP.ARRIVE ;  /* 0x00000000000079c5 */ /* 0x001fcc0000000000 */
[----:B------:R-:W-:Y:S01]  /*7530*/  QGMMA.64x16x32.F32.E4M3.E4M3 R24, gdesc[UR20], RZ, !UPT, gsb0 ;  /* 0x00200000141879f3 */ /* 0x000fe2000c0008ff */
[----:B------:R-:W-:Y:S01]  /*7540*/  UMOV UR22, UR6 ;  /* 0x0000000600167c82 */ /* 0x000fe20008000000 */
[----:B------:R-:W-:Y:S01]  /*7550*/  UMOV UR23, UR7 ;  /* 0x0000000700177c82 */ /* 0x000fe20008000000 */
[----:B------:R-:W-:Y:S01]  /*7560*/  UMOV UR20, UR4 ;  /* 0x0000000400147c82 */ /* 0x000fe20008000000 */
[----:B------:R-:W-:Y:S01]  /*7570*/  UMOV UR21, 0x40000040 ;  /* 0x4000004000157882 */ /* 0x000fe20000000000 */
[----:B------:R-:W-:Y:S01]  /*7580*/  UMOV UR4, UR48 ;  /* 0x0000003000047c82 */ /* 0x000fe20008000000 */
[----:B------:R-:W-:Y:S01]  /*7590*/  UMOV UR8, UR20 ;  /* 0x0000001400087c82 */ /* 0x000fe20008000000 */
[----:B------:R-:W-:Y:S01]  /*75a0*/  UMOV UR9, UR21 ;  /* 0x0000001500097c82 */ /* 0x000fe20008000000 */
[----:B------:R-:W-:Y:S01]  /*75b0*/  UMOV UR12, UR20 ;  /* 0x00000014000c7c82 */ /* 0x000fe20008000000 */
[----:B------:R-:W-:Y:S01]  /*75c0*/  UMOV UR13, UR21 ;  /* 0x00000015000d7c82 */ /* 0x000fe20008000000 */
[----:B------:R-:W-:Y:S01]  /*75d0*/  UMOV UR48, UR16 ;  /* 0x0000001000307c82 */ /* 0x000fe20008000000 */
[----:B------:R-:W-:-:S02]  /*75e0*/  WARPGROUP.DEPBAR.LE gsb0, 0x0 ;  /* 0x00008000000079c5 */ /* 0x000fc40000010000 */
[----:B------:R-:W-:Y:S04]  /*75f0*/  STL.64 [R1+0x400], R24 ;  /* 0x0004001801007387 */ /* 0x000fe80000100a00 */
[----:B------:R-:W-:Y:S04]  /*7600*/  STL.64 [R1+0x408], R26 ;  /* 0x0004081a01007387 */ /* 0x000fe80000100a00 */
[----:B------:R-:W-:Y:S04]  /*7610*/  STL.64 [R1+0x410], R28 ;  /* 0x0004101c01007387 */ /* 0x000fe80000100a00 */
[----:B------:R0:W-:Y:S02]  /*7620*/  STL.64 [R1+0x418], R30 ;  /* 0x0004181e01007387 */ /* 0x0001e40000100a00 */
[----:B0-----:R-:W-:-:S06]  /*7630*/  WARPGROUP.ARRIVE ;  /* 0x00000000000079c5 */ /* 0x001fcc0000000000 */
[----:B------:R-:W-:Y:S01]  /*7640*/  QGMMA.64x16x32.F32.E4M3.E4M3 R24, gdesc[UR20], RZ, !UPT, gsb0 ;  /* 0x00200000141879f3 */ /* 0x000fe2000c0008ff */
[----:B------:R-:W-:Y:S01]  /*7650*/  UMOV UR22, UR4 ;  /* 0x0000000400167c82 */ /* 0x000fe20008000000 */
[----:B------:R-:W-:Y:S01]  /*7660*/  UMOV UR23, UR5 ;  /* 0x0000000500177c82 */ /* 0x000fe20008000000 */
[----:B------:R-:W-:Y:S02]  /*7670*/  WARPGROUP.DEPBAR.LE gsb0, 0x0 ;  /* 0x00008000000079c5 */ /* 0x000fe40000010000 */
[----:B------:R-:W-:Y:S04]  /*7680*/  STL.64 [R1+0x3e0], R24 ;  /* 0x0003e01801007387 */ /* 0x000fe80000100a00 */
[----:B------:R0:W-:Y:S04]  /*7690*/  STL.64 [R1+0x3e8], R26 ;  /* 0x0003e81a01007387 */ /* 0x0001e80000100a00 */
[----:B------:R-:W-:Y:S04]  /*76a0*/  STL.64 [R1+0x3f0], R28 ;  /* 0x0003f01c01007387 */ /* 0x000fe80000100a00 */
[----:B------:R1:W-:Y:S01]  /*76b0*/  STL.64 [R1+0x3f8], R30 ;  /* 0x0003f81e01007387 */ /* 0x0003e20000100a00 */
[----:B0-----:R-:W-:-:S03]  /*76c0*/  WARPGROUP.ARRIVE ;  /* 0x00000000000079c5 */ /* 0x001fc60000000000 */
[----:B------:R-:W-:Y:S03]  /*76d0*/  STL [R1+0x728], RZ ;  /* 0x000728ff01007387 */ /* 0x000fe60000100800 */
[----:B------:R-:W-:Y:S01]  /*76e0*/  QGMMA.64x16x32.F32.E4M3.E4M3 R20, gdesc[UR20], RZ, !UPT, gsb0 ;  /* 0x00200000141479f3 */ /* 0x000fe2000c0008ff */
[----:B------:R-:W-:Y:S01]  /*76f0*/  UMOV UR22, UR56 ;  /* 0x0000003800167c82 */ /* 0x000fe20008000000 */
[----:B------:R-:W-:Y:S01]  /*7700*/  UMOV UR23, UR57 ;  /* 0x0000003900177c82 */ /* 0x000fe20008000000 */
[----:B------:R-:W-:Y:S02]  /*7710*/  WARPGROUP.DEPBAR.LE gsb0, 0x0 ;  /* 0x00008000000079c5 */ /* 0x000fe40000010000 */
[----:B------:R-:W-:Y:S01]  /*7720*/  IMAD.MOV.U32 R235, RZ, RZ, R24 ;  /* 0x000000ffffeb7224 */ /* 0x000fe200078e0018 */
[----:B------:R-:W-:Y:S01]  /*7730*/  STL.64 [R1+0x360], R20 ;  /* 0x0003601401007387 */ /* 0x000fe20000100a00 */
[----:B------:R-:W-:-:S02]  /*7740*/  IMAD.MOV.U32 R234, RZ, RZ, R25 ;  /* 0x000000ffffea7224 */ /* 0x000fc400078e0019 */
[----:B------:R-:W-:Y:S01]  /*7750*/  IMAD.MOV.U32 R233, RZ, RZ, R26 ;  /* 0x000000ffffe97224 */ /* 0x000fe200078e001a */
[----:B------:R-:W-:Y:S01]  /*7760*/  STL.64 [R1+0x368], R22 ;  /* 0x0003681601007387 */ /* 0x000fe20000100a00 */
[----:B------:R-:W-:Y:S02]  /*7770*/  IMAD.MOV.U32 R232, RZ, RZ, R27 ;  /* 0x000000ffffe87224 */ /* 0x000fe400078e001b */
[----:B-1----:R-:W-:Y:S01]  /*7780*/  WARPGROUP.ARRIVE ;  /* 0x00000000000079c5 */ /* 0x002fe20000000000 */
[----:B------:R-:W-:Y:S05]  /*7790*/  STL [R1+0x724], RZ ;  /* 0x000724ff01007387 */ /* 0x000fea0000100800 */
[----:B------:R-:W-:Y:S01]  /*77a0*/  QGMMA.64x16x32.F32.E4M3.E4M3 R24, gdesc[UR20], RZ, !UPT, gsb0 ;  /* 0x00200000141879f3 */ /* 0x000fe2000c0008ff */
[----:B------:R-:W-:Y:S01]  /*77b0*/  UMOV UR22, UR58 ;  /* 0x0000003a00167c82 */ /* 0x000fe20008000000 */
[----:B------:R-:W-:Y:S01]  /*77c0*/  UMOV UR23, UR59 ;  /* 0x0000003b00177c82 */ /* 0x000fe20008000000 */
        /* <DEDUP_REMOVED lines=31> */
[----:B------:R-:W-:Y:S01]  /*79c0*/  STL.64 [R1+0x160], R24 ;  /* 0x0001601801007387 */ /* 0x000fe20000100a00 */
[----:B------:R-:W-:Y:S02]  /*79d0*/  IMAD.MOV.U32 R23, RZ, RZ, R28 ;  /* 0x000000ffff177224 */ /* 0x000fe400078e001c */
[----:B------:R-:W-:Y:S01]  /*79e0*/  IMAD.MOV.U32 R22, RZ, RZ, R29 ;  /* 0x000000ffff167224 */ /* 0x000fe200078e001d */
[----:B------:R0:W-:Y:S01]  /*79f0*/  STL.64 [R1+0x168], R26 ;  /* 0x0001681a01007387 */ /* 0x0001e20000100a00 */
[----:B------:R-:W-:-:S02]  /*7a00*/  IMAD.MOV.U32 R21, RZ, RZ, R30 ;  /* 0x000000ffff157224 */ /* 0x000fc400078e001e */
[----:B------:R-:W-:Y:S01]  /*7a10*/  IMAD.MOV.U32 R20, RZ, RZ, R31 ;  /* 0x000000ffff147224 */ /* 0x000fe200078e001f */
        /* <DEDUP_REMOVED lines=23> */
[----:B------:R0:W-:Y:S04]  /*7b90*/  STL.64 [R1+0x78], R30 ;  /* 0x0000781e01007387 */ /* 0x0001e80000100a00 */
        /* <DEDUP_REMOVED lines=11> */
[----:B------:R-:W-:-:S02]  /*7c50*/  WARPGROUP.DEPBAR.LE gsb0, 0x0 ;  /* 0x00008000000079c5 */ /* 0x000fc40000010000 */
[----:B------:R-:W-:Y:S01]  /*7c60*/  WARPGROUP.ARRIVE ;  /* 0x00000000000079c5 */ /* 0x000fe20000000000 */
        /* <DEDUP_REMOVED lines=8> */
[----:B------:R-:W-:-:S06]  /*7cf0*/  WARPGROUP.ARRIVE ;  /* 0x00000000000079c5 */ /* 0x000fcc0000000000 */
[----:B------:R-:W-:Y:S01]  /*7d00*/  QGMMA.64x16x32.F32.E4M3.E4M3 R160, gdesc[UR20], RZ, !UPT, gsb0 ;  /* 0x0020000014a079f3 */ /* 0x000fe2000c0008ff */
[----:B------:R-:W-:Y:S01]  /*7d10*/  UMOV UR22, UR26 ;  /* 0x0000001a00167c82 */ /* 0x000fe20008000000 */
[----:B------:R-:W-:Y:S01]  /*7d20*/  UMOV UR23, UR27 ;  /* 0x0000001b00177c82 */ /* 0x000fe20008000000 */
[----:B------:R-:W-:Y:S02]  /*7d30*/  WARPGROUP.DEPBAR.LE gsb0, 0x0 ;  /* 0x00008000000079c5 */ /* 0x000fe40000010000 */
        /* <DEDUP_REMOVED lines=19> */
[----:B------:R-:W-:Y:S01]  /*7e70*/  UMOV UR20, UR56 ;  /* 0x0000003800147c82 */ /* 0x000fe20008000000 */
[----:B------:R-:W-:Y:S01]  /*7e80*/  UMOV UR21, UR57 ;  /* 0x0000003900157c82 */ /* 0x000fe20008000000 */
[----:B------:R-:W-:Y:S01]  /*7e90*/  UMOV UR56, UR16 ;  /* 0x0000001000387c82 */ /* 0x000fe20008000000 */
[----:B------:R-:W-:Y:S01]  /*7ea0*/  UMOV UR57, UR17 ;  /* 0x0000001100397c82 */ /* 0x000fe20008000000 */
[----:B------:R-:W-:Y:S02]  /*7eb0*/  WARPGROUP.DEPBAR.LE gsb0, 0x0 ;  /* 0x00008000000079c5 */ /* 0x000fe40000010000 */
[----:B0-----:R-:W-:-:S06]  /*7ec0*/  WARPGROUP.ARRIVE ;  /* 0x00000000000079c5 */ /* 0x001fcc0000000000 */
[----:B------:R-:W-:Y:S03]  /*7ed0*/  QGMMA.64x16x32.F32.E4M3.E4M3 R24, gdesc[UR16], RZ, !UPT, gsb0 ;  /* 0x00200000101879f3 */ /* 0x000fe6000c0008ff */
[----:B------:R-:W-:Y:S02]  /*7ee0*/  WARPGROUP.DEPBAR.LE gsb0, 0x0 ;  /* 0x00008000000079c5 */ /* 0x000fe40000010000 */
[----:B------:R-:W-:-:S06]  /*7ef0*/  WARPGROUP.ARRIVE ;  /* 0x00000000000079c5 */ /* 0x000fcc0000000000 */
[----:B------:R-:W-:Y:S01]  /*7f00*/  QGMMA.64x16x32.F32.E4M3.E4M3 R56, gdesc[UR12], RZ, !UPT, gsb0 ;  /* 0x002000000c3879f3 */ /* 0x000fe2000c0008ff */
[----:B------:R-:W-:Y:S02]  /*7f10*/  UIADD3 UR12, UR23, 0x2, URZ ;  /* 0x00000002170c7890 */ /* 0x000fe4000fffe03f */
[----:B------:R-:W-:Y:S02]  /*7f20*/  WARPGROUP.DEPBAR.LE gsb0, 0x0 ;  /* 0x00008000000079c5 */ /* 0x000fe40000010000 */
[----:B------:R-:W-:-:S06]  /*7f30*/  WARPGROUP.ARRIVE ;  /* 0x00000000000079c5 */ /* 0x000fcc0000000000 */
[----:B------:R-:W-:Y:S01]  /*7f40*/  QGMMA.64x16x32.F32.E4M3.E4M3 R88, gdesc[UR8], RZ, !UPT, gsb0 ;  /* 0x00200000085879f3 */ /* 0x000fe2000c0008ff */
[----:B------:R-:W-:Y:S01]  /*7f50*/  UMOV UR8, UR16 ;  /* 0x0000001000087c82 */ /* 0x000fe20008000000 */
[----:B------:R-:W-:Y:S01]  /*7f60*/  UMOV UR9, UR17 ;  /* 0x0000001100097c82 */ /* 0x000fe20008000000 */
[----:B------:R-:W-:Y:S01]  /*7f70*/  UMOV UR10, UR20 ;  /* 0x00000014000a7c82 */ /* 0x000fe20008000000 */
[----:B------:R-:W-:Y:S01]  /*7f80*/  UMOV UR11, UR21 ;  /* 0x00000015000b7c82 */ /* 0x000fe20008000000 */
[----:B------:R-:W-:Y:S02]  /*7f90*/  WARPGROUP.DEPBAR.LE gsb0, 0x0 ;  /* 0x00008000000079c5 */ /* 0x000fe40000010000 */
[----:B------:R-:W-:-:S06]  /*7fa0*/  WARPGROUP.ARRIVE ;  /* 0x00000000000079c5 */ /* 0x000fcc0000000000 */
[----:B------:R-:W-:Y:S03]  /*7fb0*/  QGMMA.64x16x32.F32.E4M3.E4M3 R120, gdesc[UR24], RZ, !UPT, gsb0 ;  /* 0x00200000187879f3 */ /* 0x000fe6000c0008ff */
        /* <DEDUP_REMOVED lines=20> */
[----:B------:R-:W-:Y:S03]  /*8100*/  QGMMA.64x16x32.F32.E4M3.E4M3 R48, gdesc[UR44], RZ, !UPT, gsb0 ;  /* 0x002000002c3079f3 */ /* 0x000fe6000c0008ff */
        /* <DEDUP_REMOVED lines=10> */
[----:B------:R-:W-:Y:S03]  /*81b0*/  QGMMA.64x16x32.F32.E4M3.E4M3 R48, gdesc[UR48], RZ, !UPT, gsb0 ;  /* 0x00200000303079f3 */ /* 0x000fe6000c0008ff */
[----:B------:R-:W-:Y:S02]  /*81c0*/  WARPGROUP.DEPBAR.LE gsb0, 0x0 ;  /* 0x00008000000079c5 */ /* 0x000fe40000010000 */
[----:B------:R-:W-:Y:S04]  /*81d0*/  STL.64 [R1+0x140], R48 ;  /* 0x0001403001007387 */ /* 0x000fe80000100a00 */
[----:B------:R-:W-:Y:S04]  /*81e0*/  STL.64 [R1+0x148], R50 ;  /* 0x0001483201007387 */ /* 0x000fe80000100a00 */
[----:B------:R-:W-:Y:S04]  /*81f0*/  STL.64 [R1+0x150], R52 ;  /* 0x0001503401007387 */ /* 0x000fe80000100a00 */
[----:B------:R0:W-:Y:S04]  /*8200*/  STL.64 [R1+0x158], R54 ;  /* 0x0001583601007387 */ /* 0x0001e80000100a00 */
[----:B------:R-:W-:Y:S01]  /*8210*/  STL [R1+0x6c8], RZ ;  /* 0x0006c8ff01007387 */ /* 0x000fe20000100800 */
[----:B0-----:R-:W-:-:S06]  /*8220*/  WARPGROUP.ARRIVE ;  /* 0x00000000000079c5 */ /* 0x001fcc0000000000 */
[----:B------:R-:W-:Y:S03]  /*8230*/  QGMMA.64x16x32.F32.E4M3.E4M3 R48, gdesc[UR52], RZ, !UPT, gsb0 ;  /* 0x00200000343079f3 */ /* 0x000fe6000c0008ff */
[----:B------:R-:W-:Y:S02]  /*8240*/  WARPGROUP.DEPBAR.LE gsb0, 0x0 ;  /* 0x00008000000079c5 */ /* 0x000fe40000010000 */
[----:B------:R-:W-:Y:S04]  /*8250*/  STL.64 [R1+0x1c0], R48 ;  /* 0x0001c03001007387 */ /* 0x000fe80000100a00 */
[----:B------:R-:W-:Y:S04]  /*8260*/  STL.64 [R1+0x1c8], R50 ;  /* 0x0001c83201007387 */ /* 0x000fe80000100a00 */
[----:B------:R-:W-:Y:S04]  /*8270*/  STL.64 [R1+0x1d0], R52 ;  /* 0x0001d03401007387 */ /* 0x000fe80000100a00 */
[----:B------:R0:W-:Y:S02]  /*8280*/  STL.64 [R1+0x1d8], R54 ;  /* 0x0001d83601007387 */ /* 0x0001e40000100a00 */
[----:B0-----:R-:W-:-:S06]  /*8290*/  WARPGROUP.ARRIVE ;  /* 0x00000000000079c5 */ /* 0x001fcc0000000000 */
        /* <DEDUP_REMOVED lines=16> */
[----:B------:R-:W-:Y:S04]  /*83a0*/  STL.64 [R1+0x2c0], R48 ;  /* 0x0002c03001007387 */ /* 0x000fe80000100a00 */
[----:B------:R-:W-:Y:S04]  /*83b0*/  STL.64 [R1+0x2c8], R50 ;  /* 0x0002c83201007387 */ /* 0x000fe80000100a00 */
[----:B------:R-:W-:Y:S04]  /*83c0*/  STL.64 [R1+0x2d0], R52 ;  /* 0x0002d03401007387 */ /* 0x000fe80000100a00 */
[----:B------:R0:W-:Y:S02]  /*83d0*/  STL.64 [R1+0x2d8], R54 ;  /* 0x0002d83601007387 */ /* 0x0001e40000100a00 */
[----:B0-----:R-:W-:-:S06]  /*83e0*/  WARPGROUP.ARRIVE ;  /* 0x00000000000079c5 */ /* 0x001fcc0000000000 */
[----:B------:R-:W-:Y:S01]  /*83f0*/  QGMMA.64x16x32.F32.E4M3.E4M3 R48, gdesc[UR8], RZ, !UPT, gsb0 ;  /* 0x00200000083079f3 */ /* 0x000fe2000c0008ff */
[----:B------:R-:W-:Y:S02]  /*8400*/  UIADD3 UR8, UR60, 0x2, URZ ;  /* 0x000000023c087890 */ /* 0x000fe4000fffe03f */
[----:B------:R-:W-:Y:S02]  /*8410*/  WARPGROUP.DEPBAR.LE gsb0, 0x0 ;  /* 0x00008000000079c5 */ /* 0x000fe40000010000 */
[----:B------:R-:W-:Y:S04]  /*8420*/  STL.64 [R1+0x340], R48 ;  /* 0x0003403001007387 */ /* 0x000fe80000100a00 */
[----:B------:R-:W-:Y:S04]  /*8430*/  STL.64 [R1+0x348], R50 ;  /* 0x0003483201007387 */ /* 0x000fe80000100a00 */
[----:B------:R-:W-:Y:S04]  /*8440*/  STL.64 [R1+0x350], R52 ;  /* 0x0003503401007387 */ /* 0x000fe80000100a00 */
[----:B------:R0:W-:Y:S04]  /*8450*/  STL.64 [R1+0x358], R54 ;  /* 0x0003583601007387 */ /* 0x0001e80000100a00 */
[----:B------:R-:W-:Y:S04]  /*8460*/  STL [R1+0x6c0], RZ ;  /* 0x0006c0ff01007387 */ /* 0x000fe80000100800 */
[----:B------:R-:W3:Y:S01]  /*8470*/  LDL.LU.64 R80, [R1+0x420] ;  /* 0x0004200001507983 */ /* 0x000ee20000300a00 */
[----:B0-----:R-:W-:-:S03]  /*8480*/  WARPGROUP.ARRIVE ;  /* 0x00000000000079c5 */ /* 0x001fc60000000000 */
[----:B------:R-:W3:Y:S03]  /*8490*/  LDL.LU.64 R82, [R1+0x428] ;  /* 0x0004280001527983 */ /* 0x000ee60000300a00 */
[----:B------:R-:W-:Y:S03]  /*84a0*/  QGMMA.64x16x32.F32.E4M3.E4M3 R48, gdesc[UR4], RZ, !UPT, gsb0 ;  /* 0x00200000043079f3 */ /* 0x000fe6000c0008ff */
[----:B------:R-:W-:Y:S02]  /*84b0*/  WARPGROUP.DEPBAR.LE gsb0, 0x0 ;  /* 0x00008000000079c5 */ /* 0x000fe40000010000 */
[----:B------:R-:W-:Y:S04]  /*84c0*/  STL.64 [R1+0x3c0], R48 ;  /* 0x0003c03001007387 */ /* 0x000fe80000100a00 */
[----:B------:R-:W-:Y:S04]  /*84d0*/  STL.64 [R1+0x3c8], R50 ;  /* 0x0003c83201007387 */ /* 0x000fe80000100a00 */
[----:B------:R-:W-:Y:S04]  /*84e0*/  STL.64 [R1+0x3d0], R52 ;  /* 0x0003d03401007387 */ /* 0x000fe80000100a00 */
[----:B------:R-:W-:Y:S04]  /*84f0*/  STL.64 [R1+0x3d8], R54 ;  /* 0x0003d83601007387 */ /* 0x000fe80000100a00 */
[----:B------:R-:W3:Y:S04]  /*8500*/  LDL.LU.64 R84, [R1+0x430] ;  /* 0x0004300001547983 */ /* 0x000ee80000300a00 */
[----:B------:R-:W3:Y:S01]  /*8510*/  LDL.LU.64 R86, [R1+0x438] ;  /* 0x0004380001567983 */ /* 0x000ee20000300a00 */
[----:B------:R-:W-:Y:S01]  /*8520*/  UMOV UR4, UR12 ;  /* 0x0000000c00047c82 */ /* 0x000fe20008000000 */
[----:B------:R-:W-:Y:S01]  /*8530*/  UMOV UR5, 0x40000040 ;  /* 0x4000004000057882 */ /* 0x000fe20000000000 */
[----:B------:R-:W-:Y:S01]  /*8540*/  UMOV UR6, UR8 ;  /* 0x0000000800067c82 */ /* 0x000fe20008000000 */
[----:B------:R-:W-:Y:S01]  /*8550*/  UMOV UR7, 0x40000040 ;  /* 0x4000004000077882 */ /* 0x000fe20000000000 */
[----:B------:R-:W-:-:S02]  /*8560*/  IMAD.MOV.U32 R114, RZ, RZ, R146 ;  /* 0x000000ffff727224 */ /* 0x000fc400078e0092 */
        /* <DEDUP_REMOVED lines=22> */
[----:B------:R-:W-:Y:S01]  /*86d0*/  IMAD.MOV.U32 R209, RZ, RZ, R11 ;  /* 0x000000ffffd17224 */ /* 0x000fe200078e000b */
[----:B---3--:R-:W-:-:S06]  /*86e0*/  WARPGROUP.ARRIVE ;  /* 0x00000000000079c5 */ /* 0x008fcc0000000000 */
[----:B------:R-:W-:Y:S03]  /*86f0*/  QGMMA.64x16x32.F32.E4M3.E4M3 R80, gdesc[UR4], R80, gsb0 ;  /* 0x00200000045079f3 */ /* 0x000fe60008000850 */
        /* <DEDUP_REMOVED lines=11> */
[----:B------:R-:W-:Y:S01]  /*87b0*/  IMAD.MOV.U32 R14, RZ, RZ, R84 ;  /* 0x000000ffff0e7224 */ /* 0x000fe200078e0054 */
[----:B------:R-:W3:Y:S01]  /*87c0*/  LDL.LU R178, [R1+0x2a0] ;  /* 0x0002a00001b27983 */ /* 0x000ee20000300800 */
[----:B------:R-:W-:Y:S02]  /*87d0*/  IMAD.MOV.U32 R83, RZ, RZ, R117 ;  /* 0x000000ffff537224 */ /* 0x000fe400078e0075 */
[----:B------:R-:W-:Y:S02]  /*87e0*/  IMAD.MOV.U32 R116, RZ, RZ, R148 ;  /* 0x000000ffff747224 */ /* 0x000fe400078e0094 */
[----:B------:R-:W-:Y:S02]  /*87f0*/  IMAD.MOV.U32 R147, RZ, RZ, R179 ;  /* 0x000000ffff937224 */ /* 0x000fe400078e00b3 */
[----:B------:R-:W-:Y:S01]  /*8800*/  IMAD.MOV.U32 R13, RZ, RZ, R85 ;  /* 0x000000ffff0d7224 */ /* 0x000fe200078e0055 */
[----:B------:R-:W4:Y:S01]  /*8810*/  LDL.LU R179, [R1+0x2a4] ;  /* 0x0002a40001b37983 */ /* 0x000f220000300800 */
[----:B------:R-:W-:-:S02]  /*8820*/  IMAD.MOV.U32 R84, RZ, RZ, R118 ;  /* 0x000000ffff547224 */ /* 0x000fc400078e0076 */
[----:B------:R-:W-:Y:S02]  /*8830*/  IMAD.MOV.U32 R117, RZ, RZ, R149 ;  /* 0x000000ffff757224 */ /* 0x000fe400078e0095 */
[----:B------:R-:W-:Y:S02]  /*8840*/  IMAD.MOV.U32 R148, RZ, RZ, R180 ;  /* 0x000000ffff947224 */ /* 0x000fe400078e00b4 */
[----:B------:R-:W-:Y:S01]  /*8850*/  IMAD.MOV.U32 R85, RZ, RZ, R119 ;  /* 0x000000ffff557224 */ /* 0x000fe200078e0077 */
[----:B------:R-:W2:Y:S01]  /*8860*/  LDL.LU R180, [R1+0x2a8] ;  /* 0x0002a80001b47983 */ /* 0x000ea20000300800 */
[----:B------:R-:W-:Y:S02]  /*8870*/  IMAD.MOV.U32 R118, RZ, RZ, R150 ;  /* 0x000000ffff767224 */ /* 0x000fe400078e0096 */
[----:B------:R-:W-:Y:S02]  /*8880*/  IMAD.MOV.U32 R149, RZ, RZ, R181 ;  /* 0x000000ffff957224 */ /* 0x000fe400078e00b5 */
[----:B------:R-:W-:Y:S01]  /*8890*/  IMAD.MOV.U32 R119, RZ, RZ, R151 ;  /* 0x000000ffff777224 */ /* 0x000fe200078e0097 */
[----:B------:R-:W2:Y:S01]  /*88a0*/  LDL.LU R181, [R1+0x2ac] ;  /* 0x0002ac0001b57983 */ /* 0x000ea20000300800 */
[----:B------:R-:W-:-:S02]  /*88b0*/  IMAD.MOV.U32 R150, RZ, RZ, R182 ;  /* 0x000000ffff967224 */ /* 0x000fc400078e00b6 */
[----:B------:R-:W-:Y:S01]  /*88c0*/  IMAD.MOV.U32 R151, RZ, RZ, R183 ;  /* 0x000000ffff977224 */ /* 0x000fe200078e00b7 */
[----:B------:R-:W2:Y:S04]  /*88d0*/  LDL.LU R182, [R1+0x2b0] ;  /* 0x0002b00001b67983 */ /* 0x000ea80000300800 */
[----:B------:R-:W2:Y:S01]  /*88e0*/  LDL.LU R183, [R1+0x2b4] ;  /* 0x0002b40001b77983 */ /* 0x000ea20000300800 */
        /* <DEDUP_REMOVED lines=8> */
[----:B------:R-:W2:Y:S04]  /*8970*/  LDL.LU R208, [R1+0x2b8] ;  /* 0x0002b80001d07983 */ /* 0x000ea80000300800 */
[----:B------:R-:W2:Y:S01]  /*8980*/  LDL.LU R209, [R1+0x2bc] ;  /* 0x0002bc0001d17983 */ /* 0x000ea20000300800 */
[----:B------:R-:W-:Y:S01]  /*8990*/  UIADD3 UR9, UR60, 0x82, URZ ;  /* 0x000000823c097890 */ /* 0x000fe2000fffe03f */
[----:B------:R-:W-:Y:S01]  /*89a0*/  WARPGROUP.ARRIVE ;  /* 0x00000000000079c5 */ /* 0x000fe20000000000 */
[----:B------:R-:W-:Y:S01]  /*89b0*/  UMOV UR24, UR4 ;  /* 0x0000000400187c82 */ /* 0x000fe20008000000 */
[----:B------:R-:W-:Y:S01]  /*89c0*/  UMOV UR25, UR5 ;  /* 0x0000000500197c82 */ /* 0x000fe20008000000 */
[----:B------:R-:W-:-:S03]  /*89d0*/  UMOV UR27, 0x40000040 ;  /* 0x40000040001b7882 */ /* 0x000fc60000000000 */
[----:B------:R-:W-:Y:S02]  /*89e0*/  UMOV UR26, UR9 ;  /* 0x00000009001a7c82 */ /* 0x000fe40008000000 */
[----:B------:R-:W-:Y:S03]  /*89f0*/  QGMMA.64x16x32.F32.E4M3.E4M3 R80, gdesc[UR24], R80, gsb0 ;  /* 0x00200000185079f3 */ /* 0x000fe60008000850 */
[----:B------:R-:W-:Y:S02]  /*8a00*/  WARPGROUP.DEPBAR.LE gsb0, 0x0 ;  /* 0x00008000000079c5 */ /* 0x000fe40000010000 */
[----:B------:R0:W-:Y:S04]  /*8a10*/  STL.64 [R1+0x3a0], R80 ;  /* 0x0003a05001007387 */ /* 0x0001e80000100a00 */
[----:B------:R1:W-:Y:S04]  /*8a20*/  STL.64 [R1+0x3a8], R82 ;  /* 0x0003a85201007387 */ /* 0x0003e80000100a00 */
[----:B------:R1:W-:Y:S01]  /*8a30*/  STL.64 [R1+0x3b0], R84 ;  /* 0x0003b05401007387 */ /* 0x0003e20000100a00 */
[----:B0-----:R-:W-:-:S03]  /*8a40*/  IMAD.MOV.U32 R80, RZ, RZ, R114 ;  /* 0x000000ffff507224 */ /* 0x001fc600078e0072 */
[----:B------:R0:W-:Y:S01]  /*8a50*/  STL.64 [R1+0x3b8], R86 ;  /* 0x0003b85601007387 */ /* 0x0001e20000100a00 */
[----:B------:R-:W-:Y:S02]  /*8a60*/  IMAD.MOV.U32 R81, RZ, RZ, R115 ;  /* 0x000000ffff517224 */ /* 0x000fe400078e0073 */
[----:B------:R-:W-:Y:S02]  /*8a70*/  IMAD.MOV.U32 R114, RZ, RZ, R146 ;  /* 0x000000ffff727224 */ /* 0x000fe400078e0092 */
[----:B-1----:R-:W-:Y:S02]  /*8a80*/  IMAD.MOV.U32 R82, RZ, RZ, R116 ;  /* 0x000000ffff527224 */ /* 0x002fe400078e0074 */
        /* <DEDUP_REMOVED lines=8> */
[----:B---3--:R-:W-:-:S02]  /*8b10*/  IMAD.MOV.U32 R146, RZ, RZ, R178 ;  /* 0x000000ffff927224 */ /* 0x008fc400078e00b2 */
[----:B------:R-:W3:Y:S01]  /*8b20*/  LDL.LU R178, [R1+0x1a0] ;  /* 0x0001a00001b27983 */ /* 0x000ee20000300800 */
[----:B----4-:R-:W-:-:S03]  /*8b30*/  IMAD.MOV.U32 R147, RZ, RZ, R179 ;  /* 0x000000ffff937224 */ /* 0x010fc600078e00b3 */
[----:B------:R-:W4:Y:S01]  /*8b40*/  LDL.LU R179, [R1+0x1a4] ;  /* 0x0001a40001b37983 */ /* 0x000f220000300800 */
[----:B--2---:R-:W-:-:S03]  /*8b50*/  IMAD.MOV.U32 R148, RZ, RZ, R180 ;  /* 0x000000ffff947224 */ /* 0x004fc600078e00b4 */
[----:B------:R-:W2:Y:S01]  /*8b60*/  LDL.LU R180, [R1+0x1a8] ;  /* 0x0001a80001b47983 */ /* 0x000ea20000300800 */
[----:B------:R-:W-:-:S03]  /*8b70*/  IMAD.MOV.U32 R149, RZ, RZ, R181 ;  /* 0x000000ffff957224 */ /* 0x000fc600078e00b5 */
[----:B------:R-:W2:Y:S01]  /*8b80*/  LDL.LU R181, [R1+0x1ac] ;  /* 0x0001ac0001b57983 */ /* 0x000ea20000300800 */
[----:B------:R-:W-:-:S03]  /*8b90*/  IMAD.MOV.U32 R150, RZ, RZ, R182 ;  /* 0x000000ffff967224 */ /* 0x000fc600078e00b6 */
[----:B------:R-:W2:Y:S01]  /*8ba0*/  LDL.LU R182, [R1+0x1b0] ;  /* 0x0001b00001b67983 */ /* 0x000ea20000300800 */
[----:B------:R-:W-:-:S03]  /*8bb0*/  IMAD.MOV.U32 R151, RZ, RZ, R183 ;  /* 0x000000ffff977224 */ /* 0x000fc600078e00b7 */
[----:B------:R-:W2:Y:S01]  /*8bc0*/  LDL.LU R183, [R1+0x1b4] ;  /* 0x0001b40001b77983 */ /* 0x000ea20000300800 */
[----:B0-----:R-:W-:Y:S02]  /*8bd0*/  IMAD.MOV.U32 R86, RZ, RZ, R144 ;  /* 0x000000ffff567224 */ /* 0x001fe400078e0090 */
[----:B------:R-:W-:Y:S01]  /*8be0*/  IMAD.MOV.U32 R87, RZ, RZ, R145 ;  /* 0x000000ffff577224 */ /* 0x000fe200078e0091 */
[----:B------:R-:W-:Y:S01]  /*8bf0*/  UIADD3 UR8, UR60, 0x102, URZ ;  /* 0x000001023c087890 */ /* 0x000fe2000fffe03f */
[----:B------:R-:W-:Y:S02]  /*8c00*/  IMAD.MOV.U32 R144, RZ, RZ, R176 ;  /* 0x000000ffff907224 */ /* 0x000fe400078e00b0 */
[----:B------:R-:W-:Y:S02]  /*8c10*/  IMAD.MOV.U32 R145, RZ, RZ, R177 ;  /* 0x000000ffff917224 */ /* 0x000fe400078e00b1 */
[----:B------:R-:W-:Y:S01]  /*8c20*/  WARPGROUP.ARRIVE ;  /* 0x00000000000079c5 */ /* 0x000fe20000000000 */
[----:B------:R-:W-:Y:S01]  /*8c30*/  UMOV UR12, UR4 ;  /* 0x00000004000c7c82 */ /* 0x000fe20008000000 */
[----:B------:R-:W-:Y:S01]  /*8c40*/  UMOV UR13, UR5 ;  /* 0x00000005000d7c82 */ /* 0x000fe20008000000 */
[----:B------:R-:W-:Y:S01]  /*8c50*/  UMOV UR14, UR8 ;  /* 0x00000008000e7c82 */ /* 0x000fe20008000000 */
[----:B------:R-:W-:Y:S01]  /*8c60*/  IMAD.MOV.U32 R176, RZ, RZ, R208 ;  /* 0x000000ffffb07224 */ /* 0x000fe200078e00d0 */
[----:B------:R-:W-:Y:S01]  /*8c70*/  UMOV UR15, 0x40000040 ;  /* 0x40000040000f7882 */ /* 0x000fe20000000000 */
[----:B------:R-:W2:Y:S01]  /*8c80*/  LDL.LU R208, [R1+0x1b8] ;  /* 0x0001b80001d07983 */ /* 0x000ea20000300800 */
[----:B------:R-:W-:Y:S01]  /*8c90*/  QGMMA.64x16x32.F32.E4M3.E4M3 R80, gdesc[UR12], R80, gsb0 ;  /* 0x002000000c5079f3 */ /* 0x000fe20008000850 */
[----:B------:R-:W-:-:S02]  /*8ca0*/  IMAD.MOV.U32 R177, RZ, RZ, R209 ;  /* 0x000000ffffb17224 */ /* 0x000fc400078e00d1 */
[----:B------:R-:W2:Y:S01]  /*8cb0*/  LDL.LU R209, [R1+0x1bc] ;  /* 0x0001bc0001d17983 */ /* 0x000ea20000300800 */
[----:B------:R-:W-:Y:S02]  /*8cc0*/  IMAD.MOV.U32 R48, RZ, RZ, R146 ;  /* 0x000000ffff307224 */ /* 0x000fe400078e0092 */
[----:B------:R-:W-:Y:S02]  /*8cd0*/  IMAD.MOV.U32 R49, RZ, RZ, R147 ;  /* 0x000000ffff317224 */ /* 0x000fe400078e0093 */
[----:B------:R-:W-:Y:S02]  /*8ce0*/  IMAD.MOV.U32 R50, RZ, RZ, R148 ;  /* 0x000000ffff327224 */ /* 0x000fe400078e0094 */
[----:B------:R-:W-:Y:S02]  /*8cf0*/  IMAD.MOV.U32 R51, RZ, RZ, R149 ;  /* 0x000000ffff337224 */ /* 0x000fe400078e0095 */
[----:B------:R-:W-:Y:S02]  /*8d00*/  IMAD.MOV.U32 R52, RZ, RZ, R150 ;  /* 0x000000ffff347224 */ /* 0x000fe400078e0096 */
[----:B------:R-:W-:Y:S01]  /*8d10*/  IMAD.MOV.U32 R53, RZ, RZ, R151 ;  /* 0x000000ffff357224 */ /* 0x000fe200078e0097 */
[----:B------:R-:W-:-:S02]  /*8d20*/  WARPGROUP.DEPBAR.LE gsb0, 0x0 ;  /* 0x00008000000079c5 */ /* 0x000fc40000010000 */
[----:B------:R-:W-:Y:S04]  /*8d30*/  STL.64 [R1+0x320], R80 ;  /* 0x0003205001007387 */ /* 0x000fe80000100a00 */
[----:B------:R-:W-:Y:S04]  /*8d40*/  STL.64 [R1+0x328], R82 ;  /* 0x0003285201007387 */ /* 0x000fe80000100a00 */
[----:B------:R-:W-:Y:S04]  /*8d50*/  STL.64 [R1+0x330], R84 ;  /* 0x0003305401007387 */ /* 0x000fe80000100a00 */
[----:B------:R0:W-:Y:S02]  /*8d60*/  STL.64 [R1+0x338], R86 ;  /* 0x0003385601007387 */ /* 0x0001e40000100a00 */
[----:B0-----:R-:W-:-:S02]  /*8d70*/  IMAD.MOV.U32 R87, RZ, RZ, R145 ;  /* 0x000000ffff577224 */ /* 0x001fc400078e0091 */
[----:B------:R-:W2:Y:S04]  /*8d80*/  LDL.LU R145, [R1+0x124] ;  /* 0x0001240001917983 */ /* 0x000ea80000300800 */
[----:B------:R-:W2:Y:S04]  /*8d90*/  LDL.LU R146, [R1+0x128] ;  /* 0x0001280001927983 */ /* 0x000ea80000300800 */
[----:B------:R-:W2:Y:S04]  /*8da0*/  LDL.LU R147, [R1+0x12c] ;  /* 0x00012c0001937983 */ /* 0x000ea80000300800 */
[----:B------:R-:W2:Y:S04]  /*8db0*/  LDL.LU R148, [R1+0x130] ;  /* 0x0001300001947983 */ /* 0x000ea80000300800 */
[----:B------:R-:W2:Y:S04]  /*8dc0*/  LDL.LU R149, [R1+0x134] ;  /* 0x0001340001957983 */ /* 0x000ea80000300800 */
[----:B------:R-:W2:Y:S04]  /*8dd0*/  LDL.LU R150, [R1+0x138] ;  /* 0x0001380001967983 */ /* 0x000ea80000300800 */
[----:B------:R-:W2:Y:S01]  /*8de0*/  LDL.LU R151, [R1+0x13c] ;  /* 0x00013c0001977983 */ /* 0x000ea20000300800 */
[----:B------:R-:W-:-:S02]  /*8df0*/  IMAD.MOV.U32 R54, RZ, RZ, R176 ;  /* 0x000000ffff367224 */ /* 0x000fc400078e00b0 */
[----:B------:R-:W-:Y:S02]  /*8e00*/  IMAD.MOV.U32 R55, RZ, RZ, R177 ;  /* 0x000000ffff377224 */ /* 0x000fe400078e00b1 */
[----:B------:R-:W-:Y:S01]  /*8e10*/  IMAD.MOV.U32 R80, RZ, RZ, R114 ;  /* 0x000000ffff507224 */ /* 0x000fe200078e0072 */
[----:B------:R-:W2:Y:S01]  /*8e20*/  LDL.LU.64 R176, [R1+0xa0] ;  /* 0x0000a00001b07983 */ /* 0x000ea20000300a00 */
[----:B------:R-:W-:Y:S02]  /*8e30*/  IMAD.MOV.U32 R81, RZ, RZ, R115 ;  /* 0x000000ffff517224 */ /* 0x000fe400078e0073 */
[----:B------:R-:W-:Y:S02]  /*8e40*/  IMAD.MOV.U32 R82, RZ, RZ, R116 ;  /* 0x000000ffff527224 */ /* 0x000fe400078e0074 */
[----:B------:R-:W-:Y:S01]  /*8e50*/  IMAD.MOV.U32 R83, RZ, RZ, R117 ;  /* 0x000000ffff537224 */ /* 0x000fe200078e0075 */
[----:B------:R-:W-:Y:S01]  /*8e60*/  UIADD3 UR58, UR60, 0x182, URZ ;  /* 0x000001823c3a7890 */ /* 0x000fe2000fffe03f */
[----:B------:R-:W-:Y:S01]  /*8e70*/  WARPGROUP.ARRIVE ;  /* 0x00000000000079c5 */ /* 0x000fe20000000000 */
[----:B------:R-:W-:Y:S01]  /*8e80*/  UMOV UR56, UR4 ;  /* 0x0000000400387c82 */ /* 0x000fe20008000000 */
[----:B------:R-:W-:Y:S01]  /*8e90*/  UMOV UR57, UR5 ;  /* 0x0000000500397c82 */ /* 0x000fe20008000000 */
[----:B------:R-:W-:-:S05]  /*8ea0*/  UMOV UR59, 0x40000040 ;  /* 0x40000040003b7882 */ /* 0x000fca0000000000 */
[----:B------:R-:W-:Y:S01]  /*8eb0*/  QGMMA.64x16x32.F32.E4M3.E4M3 R48, gdesc[UR56], R48, gsb0 ;  /* 0x00200000383079f3 */ /* 0x000fe20008000830 */
[----:B------:R-:W-:Y:S02]  /*8ec0*/  IMAD.MOV.U32 R84, RZ, RZ, R118 ;  /* 0x000000ffff547224 */ /* 0x000fe400078e0076 */
[----:B------:R-:W-:Y:S02]  /*8ed0*/  IMAD.MOV.U32 R85, RZ, RZ, R119 ;  /* 0x000000ffff557224 */ /* 0x000fe400078e0077 */
[----:B------:R-:W-:Y:S02]  /*8ee0*/  IMAD.MOV.U32 R86, RZ, RZ, R144 ;  /* 0x000000ffff567224 */ /* 0x000fe400078e0090 */
[----:B---3--:R-:W-:Y:S02]  /*8ef0*/  IMAD.MOV.U32 R112, RZ, RZ, R178 ;  /* 0x000000ffff707224 */ /* 0x008fe400078e00b2 */
[----:B----4-:R-:W-:Y:S02]  /*8f00*/  IMAD.MOV.U32 R113, RZ, RZ, R179 ;  /* 0x000000ffff717224 */ /* 0x010fe400078e00b3 */
[----:B------:R-:W3:Y:S01]  /*8f10*/  LDL.LU.64 R178, [R1+0xa8] ;  /* 0x0000a80001b27983 */ /* 0x000ee20000300a00 */
[----:B--2---:R-:W-:-:S02]  /*8f20*/  IMAD.MOV.U32 R114, RZ, RZ, R180 ;  /* 0x000000ffff727224 */ /* 0x004fc400078e00b4 */
[----:B------:R-:W-:Y:S02]  /*8f30*/  IMAD.MOV.U32 R115, RZ, RZ, R181 ;  /* 0x000000ffff737224 */ /* 0x000fe400078e00b5 */
[----:B------:R-:W3:Y:S01]  /*8f40*/  LDL.LU.64 R180, [R1+0xb0] ;  /* 0x0000b00001b47983 */ /* 0x000ee20000300a00 */
[----:B------:R-:W-:Y:S02]  /*8f50*/  IMAD.MOV.U32 R116, RZ, RZ, R182 ;  /* 0x000000ffff747224 */ /* 0x000fe400078e00b6 */
[----:B------:R-:W-:Y:S02]  /*8f60*/  IMAD.MOV.U32 R117, RZ, RZ, R183 ;  /* 0x000000ffff757224 */ /* 0x000fe400078e00b7 */
[----:B------:R-:W3:Y:S01]  /*8f70*/  LDL.LU.64 R182, [R1+0xb8] ;  /* 0x0000b80001b67983 */ /* 0x000ee20000300a00 */
[----:B------:R-:W-:Y:S01]  /*8f80*/  UIADD3 UR54, UR60, 0x202, URZ ;  /* 0x000002023c367890 */ /* 0x000fe2000fffe03f */
[----:B------:R-:W-:Y:S02]  /*8f90*/  WARPGROUP.DEPBAR.LE gsb0, 0x0 ;  /* 0x00008000000079c5 */ /* 0x000fe40000010000 */
[----:B------:R-:W-:Y:S01]  /*8fa0*/  WARPGROUP.ARRIVE ;  /* 0x00000000000079c5 */ /* 0x000fe20000000000 */
[----:B------:R-:W-:Y:S01]  /*8fb0*/  UMOV UR52, UR4 ;  /* 0x0000000400347c82 */ /* 0x000fe20008000000 */
[----:B------:R-:W-:Y:S01]  /*8fc0*/  UMOV UR53, UR5 ;  /* 0x0000000500357c82 */ /* 0x000fe20008000000 */
[----:B------:R-:W-:-:S03]  /*8fd0*/  UMOV UR55, 0x40000040 ;  /* 0x4000004000377882 */ /* 0x000fc60000000000 */
[----:B------:R-:W-:Y:S01]  /*8fe0*/  QGMMA.64x16x32.F32.E4M3.E4M3 R80, gdesc[UR52], R80, gsb0 ;  /* 0x00200000345079f3 */ /* 0x000fe20008000850 */
[----:B------:R-:W-:Y:S01]  /*8ff0*/  UIADD3 UR50, UR60, 0x282, URZ ;  /* 0x000002823c327890 */ /* 0x000fe2000fffe03f */
[----:B------:R-:W-:Y:S02]  /*9000*/  IMAD.MOV.U32 R118, RZ, RZ, R208 ;  /* 0x000000ffff767224 */ /* 0x000fe400078e00d0 */
[----:B------:R-:W-:Y:S01]  /*9010*/  IMAD.MOV.U32 R119, RZ, RZ, R209 ;  /* 0x000000ffff777224 */ /* 0x000fe200078e00d1 */
[----:B------:R-:W-:Y:S01]  /*9020*/  UMOV UR48, UR4 ;  /* 0x0000000400307c82 */ /* 0x000fe20008000000 */
[----:B------:R-:W-:Y:S01]  /*9030*/  UMOV UR49, UR5 ;  /* 0x0000000500317c82 */ /* 0x000fe20008000000 */
[----:B------:R-:W-:Y:S01]  /*9040*/  UMOV UR51, 0x40000040 ;  /* 0x4000004000337882 */ /* 0x000fe20000000000 */
[----:B------:R-:W-:Y:S02]  /*9050*/  WARPGROUP.DEPBAR.LE gsb0, 0x0 ;  /* 0x00008000000079c5 */ /* 0x000fe40000010000 */
[----:B------:R-:W-:-:S06]  /*9060*/  WARPGROUP.ARRIVE ;  /* 0x00000000000079c5 */ /* 0x000fcc0000000000 */
[----:B------:R-:W-:Y:S01]  /*9070*/  QGMMA.64x16x32.F32.E4M3.E4M3 R112, gdesc[UR48], R112, gsb0 ;  /* 0x00200000307079f3 */ /* 0x000fe20008000870 */
[----:B------:R-:W-:Y:S01]  /*9080*/  IMAD.MOV.U32 R144, RZ, RZ, R210 ;  /* 0x000000ffff907224 */ /* 0x000fe200078e00d2 */
[----:B------:R-:W-:Y:S01]  /*9090*/  UIADD3 UR46, UR60, 0x302, URZ ;  /* 0x000003023c2e7890 */ /* 0x000fe2000fffe03f */
[----:B------:R-:W-:Y:S01]  /*90a0*/  UMOV UR44, UR4 ;  /* 0x00000004002c7c82 */ /* 0x000fe20008000000 */
[----:B------:R-:W-:Y:S01]  /*90b0*/  UMOV UR45, UR5 ;  /* 0x00000005002d7c82 */ /* 0x000fe20008000000 */
[----:B------:R-:W-:Y:S01]  /*90c0*/  UMOV UR47, 0x40000040 ;  /* 0x40000040002f7882 */ /* 0x000fe20000000000 */
[----:B------:R-:W-:Y:S02]  /*90d0*/  WARPGROUP.DEPBAR.LE gsb0, 0x0 ;  /* 0x00008000000079c5 */ /* 0x000fe40000010000 */
[----:B------:R-:W-:-:S06]  /*90e0*/  WARPGROUP.ARRIVE ;  /* 0x00000000000079c5 */ /* 0x000fcc0000000000 */
[----:B------:R-:W-:Y:S01]  /*90f0*/  QGMMA.64x16x32.F32.E4M3.E4M3 R144, gdesc[UR44], R144, gsb0 ;  /* 0x002000002c9079f3 */ /* 0x000fe20008000890 */
[----:B------:R-:W-:Y:S01]  /*9100*/  UIADD3 UR42, UR60, 0x382, URZ ;  /* 0x000003823c2a7890 */ /* 0x000fe2000fffe03f */
[----:B------:R-:W-:Y:S01]  /*9110*/  UMOV UR40, UR4 ;  /* 0x0000000400287c82 */ /* 0x000fe20008000000 */
[----:B------:R-:W-:Y:S01]  /*9120*/  UMOV UR41, UR5 ;  /* 0x0000000500297c82 */ /* 0x000fe20008000000 */
[----:B------:R-:W-:Y:S01]  /*9130*/  UMOV UR43, 0x40000040 ;  /* 0x40000040002b7882 */ /* 0x000fe20000000000 */
[----:B------:R-:W-:Y:S02]  /*9140*/  WARPGROUP.DEPBAR.LE gsb0, 0x0 ;  /* 0x00008000000079c5 */ /* 0x000fe40000010000 */
        /* <DEDUP_REMOVED lines=8> */
[----:B------:R-:W-:Y:S01]  /*91d0*/  UIADD3 UR38, UR60, 0x402, URZ ;  /* 0x000004023c267890 */ /* 0x000fe2000fffe03f */
[----:B------:R-:W-:Y:S01]  /*91e0*/  UMOV UR36, UR4 ;  /* 0x0000000400247c82 */ /* 0x000fe20008000000 */
[----:B------:R-:W-:Y:S01]  /*91f0*/  UMOV UR37, UR5 ;  /* 0x0000000500257c82 */ /* 0x000fe20008000000 */
[----:B------:R-:W-:Y:S01]  /*9200*/  UMOV UR39, 0x40000040 ;  /* 0x4000004000277882 */ /* 0x000fe20000000000 */
[----:B------:R-:W-:Y:S04]  /*9210*/  STL.64 [R1+0x2a0], R48 ;  /* 0x0002a03001007387 */ /* 0x000fe80000100a00 */
[----:B------:R-:W-:Y:S04]  /*9220*/  STL.64 [R1+0x2a8], R50 ;  /* 0x0002a83201007387 */ /* 0x000fe80000100a00 */
[----:B------:R-:W-:Y:S04]  /*9230*/  STL.64 [R1+0x2b0], R52 ;  /* 0x0002b03401007387 */ /* 0x000fe80000100a00 */
[----:B------:R0:W-:Y:S04]  /*9240*/  STL.64 [R1+0x2b8], R54 ;  /* 0x0002b83601007387 */ /* 0x0001e80000100a00 */
[----:B0-----:R-:W2:Y:S04]  /*9250*/  LDL.LU.64 R54, [R1+0x10a8] ;  /* 0x0010a80001367983 */ /* 0x001ea80000300a00 */
[----:B------:R-:W2:Y:S04]  /*9260*/  LDL.LU.64 R52, [R1+0x10a0] ;  /* 0x0010a00001347983 */ /* 0x000ea80000300a00 */
[----:B------:R-:W2:Y:S04]  /*9270*/  LDL.LU.64 R50, [R1+0x1098] ;  /* 0x0010980001327983 */ /* 0x000ea80000300a00 */
[----:B------:R-:W2:Y:S01]  /*9280*/  LDL.LU.64 R48, [R1+0x1090] ;  /* 0x0010900001307983 */ /* 0x000ea20000300a00 */
[----:B---3--:R-:W-:-:S06]  /*9290*/  WARPGROUP.ARRIVE ;  /* 0x00000000000079c5 */ /* 0x008fcc0000000000 */
[----:B------:R-:W-:Y:S01]  /*92a0*/  QGMMA.64x16x32.F32.E4M3.E4M3 R176, gdesc[UR40], R176, gsb0 ;  /* 0x0020000028b079f3 */ /* 0x000fe200080008b0 */
[----:B------:R-:W-:Y:S04]  /*92b0*/  STL.64 [R1+0x220], R80 ;  /* 0x0002205001007387 */ /* 0x000fe80000100a00 */
[----:B------:R-:W-:Y:S04]  /*92c0*/  STL.64 [R1+0x228], R82 ;  /* 0x0002285201007387 */ /* 0x000fe80000100a00 */
[----:B------:R-:W-:Y:S04]  /*92d0*/  STL.64 [R1+0x230], R84 ;  /* 0x0002305401007387 */ /* 0x000fe80000100a00 */
[----:B------:R0:W-:Y:S04]  /*92e0*/  STL.64 [R1+0x238], R86 ;  /* 0x0002385601007387 */ /* 0x0001e80000100a00 */
[----:B0-----:R-:W3:Y:S04]  /*92f0*/  LDL.LU.64 R86, [R1+0x1088] ;  /* 0x0010880001567983 */ /* 0x001ee80000300a00 */
[----:B------:R-:W3:Y:S04]  /*9300*/  LDL.LU.64 R84, [R1+0x1080] ;  /* 0x0010800001547983 */ /* 0x000ee80000300a00 */
[----:B------:R-:W3:Y:S04]  /*9310*/  LDL.LU.64 R82, [R1+0x1078] ;  /* 0x0010780001527983 */ /* 0x000ee80000300a00 */
[----:B------:R-:W3:Y:S01]  /*9320*/  LDL.LU.64 R80, [R1+0x1070] ;  /* 0x0010700001507983 */ /* 0x000ee20000300a00 */
[----:B------:R-:W-:-:S02]  /*9330*/  WARPGROUP.DEPBAR.LE gsb0, 0x0 ;  /* 0x00008000000079c5 */ /* 0x000fc40000010000 */
[----:B------:R-:W-:-:S06]  /*9340*/  WARPGROUP.ARRIVE ;  /* 0x00000000000079c5 */ /* 0x000fcc0000000000 */
[----:B------:R-:W-:Y:S01]  /*9350*/  QGMMA.64x16x32.F32.E4M3.E4M3 R208, gdesc[UR36], R208, gsb0 ;  /* 0x0020000024d079f3 */ /* 0x000fe200080008d0 */
[----:B------:R-:W-:Y:S04]  /*9360*/  STL.64 [R1+0x1a0], R112 ;  /* 0x0001a07001007387 */ /* 0x000fe80000100a00 */
[----:B------:R-:W-:Y:S04]  /*9370*/  STL.64 [R1+0x1a8], R114 ;  /* 0x0001a87201007387 */ /* 0x000fe80000100a00 */
[----:B------:R-:W-:Y:S04]  /*9380*/  STL.64 [R1+0x1b0], R116 ;  /* 0x0001b07401007387 */ /* 0x000fe80000100a00 */
[----:B------:R0:W-:Y:S04]  /*9390*/  STL.64 [R1+0x1b8], R118 ;  /* 0x0001b87601007387 */ /* 0x0001e80000100a00 */
[----:B0-----:R-:W4:Y:S04]  /*93a0*/  LDL.LU.64 R118, [R1+0x1068] ;  /* 0x0010680001767983 */ /* 0x001f280000300a00 */
[----:B------:R-:W4:Y:S04]  /*93b0*/  LDL.LU.64 R116, [R1+0x1060] ;  /* 0x0010600001747983 */ /* 0x000f280000300a00 */
[----:B------:R-:W4:Y:S04]  /*93c0*/  LDL.LU.64 R114, [R1+0x1058] ;  /* 0x0010580001727983 */ /* 0x000f280000300a00 */
[----:B------:R-:W4:Y:S04]  /*93d0*/  LDL.LU.64 R112, [R1+0x1050] ;  /* 0x0010500001707983 */ /* 0x000f280000300a00 */
[----:B------:R-:W-:Y:S04]  /*93e0*/  STL.64 [R1+0x120], R144 ;  /* 0x0001209001007387 */ /* 0x000fe80000100a00 */
[----:B------:R-:W-:Y:S04]  /*93f0*/  STL.64 [R1+0x128], R146 ;  /* 0x0001289201007387 */ /* 0x000fe80000100a00 */
[----:B------:R-:W-:Y:S04]  /*9400*/  STL.64 [R1+0x130], R148 ;  /* 0x0001309401007387 */ /* 0x000fe80000100a00 */
[----:B------:R0:W-:Y:S01]  /*9410*/  STL.64 [R1+0x138], R150 ;  /* 0x0001389601007387 */ /* 0x0001e20000100a00 */
[----:B------:R-:W-:-:S02]  /*9420*/  IMAD.MOV.U32 R9, RZ, RZ, R182 ;  /* 0x000000ffff097224 */ /* 0x000fc400078e00b6 */
[----:B------:R-:W-:Y:S02]  /*9430*/  IMAD.MOV.U32 R5, RZ, RZ, R183 ;  /* 0x000000ffff057224 */ /* 0x000fe400078e00b7 */
[----:B------:R-:W-:Y:S01]  /*9440*/  IMAD.MOV.U32 R10, RZ, RZ, R181 ;  /* 0x000000ffff0a7224 */ /* 0x000fe200078e00b5 */
[----:B0-----:R-:W2:Y:S04]  /*9450*/  LDL.LU.64 R150, [R1+0x1048] ;  /* 0x0010480001967983 */ /* 0x001ea80000300a00 */
[----:B------:R-:W2:Y:S04]  /*9460*/  LDL.LU.64 R148, [R1+0x1040] ;  /* 0x0010400001947983 */ /* 0x000ea80000300a00 */
[----:B------:R-:W2:Y:S04]  /*9470*/  LDL.LU.64 R146, [R1+0x1038] ;  /* 0x0010380001927983 */ /* 0x000ea80000300a00 */
[----:B------:R-:W2:Y:S04]  /*9480*/  LDL.LU.64 R144, [R1+0x1030] ;  /* 0x0010300001907983 */ /* 0x000ea80000300a00 */
[----:B------:R-:W-:Y:S04]  /*9490*/  STL.64 [R1+0xa0], R176 ;  /* 0x0000a0b001007387 */ /* 0x000fe80000100a00 */
[----:B------:R-:W-:Y:S04]  /*94a0*/  STL.64 [R1+0xa8], R178 ;  /* 0x0000a8b201007387 */ /* 0x000fe80000100a00 */
[----:B------:R0:W-:Y:S04]  /*94b0*/  STL [R1+0xb0], R180 ;  /* 0x0000b0b401007387 */ /* 0x0001e80000100800 */
[----:B------:R-:W3:Y:S01]  /*94c0*/  LDL.LU.64 R182, [R1+0x1028] ;  /* 0x0010280001b67983 */ /* 0x000ee20000300a00 */
[----:B------:R-:W-:-:S03]  /*94d0*/  WARPGROUP.DEPBAR.LE gsb0, 0x0 ;  /* 0x00008000000079c5 */ /* 0x000fc60000010000 */
[----:B0-----:R-:W3:Y:S04]  /*94e0*/  LDL.LU.64 R180, [R1+0x1020] ;  /* 0x0010200001b47983 */ /* 0x001ee80000300a00 */
[----:B------:R-:W3:Y:S04]  /*94f0*/  LDL.LU.64 R178, [R1+0x1018] ;  /* 0x0010180001b27983 */ /* 0x000ee80000300a00 */
[----:B------:R-:W3:Y:S04]  /*9500*/  LDL.LU.64 R176, [R1+0x1010] ;  /* 0x0010100001b07983 */ /* 0x000ee80000300a00 */
[----:B------:R-:W-:Y:S04]  /*9510*/  STL.64 [R1+0x20], R208 ;  /* 0x000020d001007387 */ /* 0x000fe80000100a00 */
[----:B------:R-:W-:Y:S04]  /*9520*/  STL.64 [R1+0x28], R210 ;  /* 0x000028d201007387 */ /* 0x000fe80000100a00 */
[----:B------:R-:W-:Y:S04]  /*9530*/  STL.64 [R1+0x30], R212 ;  /* 0x000030d401007387 */ /* 0x000fe80000100a00 */
[----:B------:R0:W-:Y:S04]  /*9540*/  STL.64 [R1+0x38], R214 ;  /* 0x000038d601007387 */ /* 0x0001e80000100a00 */
[----:B0-----:R-:W4:Y:S04]  /*9550*/  LDL.LU.64 R214, [R1+0x1008] ;  /* 0x0010080001d67983 */ /* 0x001f280000300a00 */
[----:B------:R-:W4:Y:S04]  /*9560*/  LDL.LU.64 R212, [R1+0x1000] ;  /* 0x0010000001d47983 */ /* 0x000f280000300a00 */
[----:B------:R-:W4:Y:S04]  /*9570*/  LDL.LU.64 R210, [R1+0xff8] ;  /* 0x000ff80001d27983 */ /* 0x000f280000300a00 */
[----:B------:R-:W4:Y:S01]  /*9580*/  LDL.LU.64 R208, [R1+0xff0] ;  /* 0x000ff00001d07983 */ /* 0x000f220000300a00 */
[----:B------:R-:W-:Y:S01]  /*9590*/  UIADD3 UR34, UR60, 0x482, URZ ;  /* 0x000004823c227890 */ /* 0x000fe2000fffe03f */
[----:B------:R-:W-:Y:S01]  /*95a0*/  UMOV UR32, UR4 ;  /* 0x0000000400207c82 */ /* 0x000fe20008000000 */
[----:B------:R-:W-:Y:S01]  /*95b0*/  UMOV UR33, UR5 ;  /* 0x0000000500217c82 */ /* 0x000fe20008000000 */
[----:B------:R-:W-:Y:S01]  /*95c0*/  UMOV UR35, 0x40000040 ;  /* 0x4000004000237882 */ /* 0x000fe20000000000 */
[----:B------:R-:W-:Y:S01]  /*95d0*/  UIADD3 UR30, UR60, 0x502, URZ ;  /* 0x000005023c1e7890 */ /* 0x000fe2000fffe03f */
[----:B------:R-:W-:Y:S01]  /*95e0*/  UMOV UR28, UR4 ;  /* 0x00000004001c7c82 */ /* 0x000fe20008000000 */
[----:B------:R-:W-:Y:S01]  /*95f0*/  UMOV UR29, UR5 ;  /* 0x00000005001d7c82 */ /* 0x000fe20008000000 */
[----:B------:R-:W-:Y:S01]  /*9600*/  UMOV UR31, 0x40000040 ;  /* 0x40000040001f7882 */ /* 0x000fe20000000000 */
[----:B------:R-:W-:Y:S01]  /*9610*/  UMOV UR10, UR26 ;  /* 0x0000001a000a7c82 */ /* 0x000fe20008000000 */
[----:B------:R-:W-:Y:S01]  /*9620*/  UIADD3 UR26, UR60, 0x582, URZ ;  /* 0x000005823c1a7890 */ /* 0x000fe2000fffe03f */
[----:B------:R-:W-:Y:S01]  /*9630*/  UMOV UR11, UR27 ;  /* 0x0000001b000b7c82 */ /* 0x000fe20008000000 */
        /* <DEDUP_REMOVED lines=8> */
[----:B------:R-:W-:Y:S01]  /*96c0*/  UMOV UR57, UR9 ;  /* 0x0000000900397c82 */ /* 0x000fe20008000000 */
[----:B------:R-:W-:Y:S01]  /*96d0*/  UMOV UR49, UR11 ;  /* 0x0000000b00317c82 */ /* 0x000fe20008000000 */
[----:B------:R-:W-:Y:S01]  /*96e0*/  UMOV UR8, UR4 ;  /* 0x0000000400087c82 */ /* 0x000fe20008000000 */
[----:B------:R-:W-:Y:S01]  /*96f0*/  UMOV UR9, UR5 ;  /* 0x0000000500097c82 */ /* 0x000fe20008000000 */
[----:B------:R-:W-:Y:S01]  /*9700*/  UMOV UR11, 0x40000040 ;  /* 0x40000040000b7882 */ /* 0x000fe20000000000 */
[----:B------:R-:W-:Y:S01]  /*9710*/  UIADD3 UR14, UR60, 0x682, URZ ;  /* 0x000006823c0e7890 */ /* 0x000fe2000fffe03f */
[----:B------:R-:W-:Y:S01]  /*9720*/  UMOV UR12, UR4 ;  /* 0x00000004000c7c82 */ /* 0x000fe20008000000 */
[----:B------:R-:W-:Y:S01]  /*9730*/  UMOV UR13, UR5 ;  /* 0x00000005000d7c82 */ /* 0x000fe20008000000 */
[----:B------:R-:W-:Y:S01]  /*9740*/  UMOV UR15, 0x40000040 ;  /* 0x40000040000f7882 */ /* 0x000fe20000000000 */
[----:B----4-:R-:W-:-:S06]  /*9750*/  WARPGROUP.ARRIVE ;  /* 0x00000000000079c5 */ /* 0x010fcc0000000000 */
[----:B------:R-:W-:Y:S03]  /*9760*/  QGMMA.64x16x32.F32.E4M3.E4M3 R208, gdesc[UR32], R208, gsb0 ;  /* 0x0020000020d079f3 */ /* 0x000fe600080008d0 */
[----:B------:R-:W-:Y:S02]  /*9770*/  WARPGROUP.DEPBAR.LE gsb0, 0x0 ;  /* 0x00008000000079c5 */ /* 0x000fe40000010000 */
[----:B---3--:R-:W-:-:S06]  /*9780*/  WARPGROUP.ARRIVE ;  /* 0x00000000000079c5 */ /* 0x008fcc0000000000 */
[----:B------:R-:W-:Y:S03]  /*9790*/  QGMMA.64x16x32.F32.E4M3.E4M3 R176, gdesc[UR28], R176, gsb0 ;  /* 0x002000001cb079f3 */ /* 0x000fe600080008b0 */
[----:B------:R-:W-:Y:S02]  /*97a0*/  WARPGROUP.DEPBAR.LE gsb0, 0x0 ;  /* 0x00008000000079c5 */ /* 0x000fe40000010000 */
[----:B--2---:R-:W-:-:S06]  /*97b0*/  WARPGROUP.ARRIVE ;  /* 0x00000000000079c5 */ /* 0x004fcc0000000000 */
[----:B------:R-:W-:Y:S03]  /*97c0*/  QGMMA.64x16x32.F32.E4M3.E4M3 R144, gdesc[UR24], R144, gsb0 ;  /* 0x00200000189079f3 */ /* 0x000fe60008000890 */
[----:B------:R-:W-:Y:S02]  /*97d0*/  WARPGROUP.DEPBAR.LE gsb0, 0x0 ;  /* 0x00008000000079c5 */ /* 0x000fe40000010000 */
[----:B------:R-:W-:-:S06]  /*97e0*/  WARPGROUP.ARRIVE ;  /* 0x00000000000079c5 */ /* 0x000fcc0000000000 */
[----:B------:R-:W-:Y:S03]  /*97f0*/  QGMMA.64x16x32.F32.E4M3.E4M3 R112, gdesc[UR8], R112, gsb0 ;  /* 0x00200000087079f3 */ /* 0x000fe60008000870 */
        /* <DEDUP_REMOVED lines=8> */
[----:B------:R-:W-:-:S06]  /*9880*/  WARPGROUP.ARRIVE ;  /* 0x00000000000079c5 */ /* 0x000fcc0000000000 */
[----:B------:R-:W-:Y:S01]  /*9890*/  QGMMA.64x16x32.F32.E4M3.E4M3 R48, gdesc[UR16], R48, gsb0 ;  /* 0x00200000103079f3 */ /* 0x000fe20008000830 */
[----:B------:R-:W-:Y:S02]  /*98a0*/  UMOV UR53, UR23 ;  /* 0x0000001700357c82 */ /* 0x000fe40008000000 */
[----:B------:R-:W-:Y:S01]  /*98b0*/  UIADD3 UR20, UR53, 0x402, URZ ;  /* 0x0000040235147890 */ /* 0x000fe2000fffe03f */
[----:B------:R-:W-:Y:S01]  /*98c0*/  UMOV UR22, UR18 ;  /* 0x0000001200167c82 */ /* 0x000fe20008000000 */
[----:B------:R-:W-:Y:S01]  /*98d0*/  UMOV UR23, UR19 ;  /* 0x0000001300177c82 */ /* 0x000fe20008000000 */
[----:B------:R-:W-:Y:S01]  /*98e0*/  UMOV UR21, 0x40000040 ;  /* 0x4000004000157882 */ /* 0x000fe20000000000 */
[----:B------:R-:W-:Y:S02]  /*98f0*/  WARPGROUP.DEPBAR.LE gsb0, 0x0 ;  /* 0x00008000000079c5 */ /* 0x000fe40000010000 */
[----:B------:R-:W-:-:S06]  /*9900*/  WARPGROUP.ARRIVE ;  /* 0x00000000000079c5 */ /* 0x000fcc0000000000 */
[----:B------:R-:W-:Y:S01]  /*9910*/  QGMMA.64x16x32.F32.E4M3.E4M3 R40, gdesc[UR20], R40, gsb0 ;  /* 0x00200000142879f3 */ /* 0x000fe20008000828 */
[----:B------:R-:W-:Y:S01]  /*9920*/  UMOV UR12, UR20 ;  /* 0x00000014000c7c82 */ /* 0x000fe20008000000 */
[----:B------:R-:W-:Y:S01]  /*9930*/  UMOV UR13, UR21 ;  /* 0x00000015000d7c82 */ /* 0x000fe20008000000 */
[----:B------:R-:W-:Y:S02]  /*9940*/  WARPGROUP.DEPBAR.LE gsb0, 0x0 ;  /* 0x00008000000079c5 */ /* 0x000fe40000010000 */
[----:B------:R-:W-:-:S06]  /*9950*/  WARPGROUP.ARRIVE ;  /* 0x00000000000079c5 */ /* 0x000fcc0000000000 */
[----:B------:R-:W-:Y:S01]  /*9960*/  QGMMA.64x16x32.F32.E4M3.E4M3 R72, gdesc[UR12], R72, gsb0 ;  /* 0x002000000c4879f3 */ /* 0x000fe20008000848 */
[----:B------:R-:W-:Y:S01]  /*9970*/  UMOV UR8, UR20 ;  /* 0x0000001400087c82 */ /* 0x000fe20008000000 */
[----:B------:R-:W-:Y:S01]  /*9980*/  UMOV UR9, UR21 ;  /* 0x0000001500097c82 */ /* 0x000fe20008000000 */
[----:B------:R-:W-:Y:S04]  /*9990*/  STL.64 [R1+0xec8], R214 ;  /* 0x000ec8d601007387 */ /* 0x000fe80000100a00 */
[----:B------:R-:W-:Y:S04]  /*99a0*/  STL.64 [R1+0xec0], R212 ;  /* 0x000ec0d401007387 */ /* 0x000fe80000100a00 */
[----:B------:R-:W-:Y:S04]  /*99b0*/  STL.64 [R1+0xeb8], R210 ;  /* 0x000eb8d201007387 */ /* 0x000fe80000100a00 */
[----:B------:R-:W-:Y:S04]  /*99c0*/  STL.64 [R1+0xeb0], R208 ;  /* 0x000eb0d001007387 */ /* 0x000fe80000100a00 */
[----:B------:R-:W-:Y:S04]  /*99d0*/  STL.64 [R1+0xee8], R182 ;  /* 0x000ee8b601007387 */ /* 0x000fe80000100a00 */
[----:B------:R-:W-:Y:S01]  /*99e0*/  STL.64 [R1+0xee0], R180 ;  /* 0x000ee0b401007387 */ /* 0x000fe20000100a00 */
[----:B------:R-:W-:-:S02]  /*99f0*/  WARPGROUP.DEPBAR.LE gsb0, 0x0 ;  /* 0x00008000000079c5 */ /* 0x000fc40000010000 */
[----:B------:R-:W-:-:S06]  /*9a00*/  WARPGROUP.ARRIVE ;  /* 0x00000000000079c5 */ /* 0x000fcc0000000000 */
[----:B------:R-:W-:Y:S01]  /*9a10*/  QGMMA.64x16x32.F32.E4M3.E4M3 R104, gdesc[UR8], R104, gsb0 ;  /* 0x00200000086879f3 */ /* 0x000fe20008000868 */
[----:B------:R-:W-:Y:S04]  /*9a20*/  STL.64 [R1+0xed8], R178 ;  /* 0x000ed8b201007387 */ /* 0x000fe80000100a00 */
[----:B------:R0:W-:Y:S04]  /*9a30*/  STL.64 [R1+0xed0], R176 ;  /* 0x000ed0b001007387 */ /* 0x0001e80000100a00 */
[----:B------:R-:W-:Y:S04]  /*9a40*/  STL.64 [R1+0xf08], R150 ;  /* 0x000f089601007387 */ /* 0x000fe80000100a00 */
[----:B------:R-:W-:Y:S04]  /*9a50*/  STL.64 [R1+0xf00], R148 ;  /* 0x000f009401007387 */ /* 0x000fe80000100a00 */
[----:B------:R-:W-:Y:S04]  /*9a60*/  STL.64 [R1+0xef8], R146 ;  /* 0x000ef89201007387 */ /* 0x000fe80000100a00 */
[----:B------:R-:W-:Y:S04]  /*9a70*/  STL.64 [R1+0xef0], R144 ;  /* 0x000ef09001007387 */ /* 0x000fe80000100a00 */
[----:B------:R-:W-:Y:S04]  /*9a80*/  STL.64 [R1+0xf28], R118 ;  /* 0x000f287601007387 */ /* 0x000fe80000100a00 */
[----:B------:R-:W-:Y:S04]  /*9a90*/  STL.64 [R1+0xf20], R116 ;  /* 0x000f207401007387 */ /* 0x000fe80000100a00 */
        /* <DEDUP_REMOVED lines=9> */
[----:B------:R-:W-:Y:S04]  /*9b30*/  STL.64 [R1+0xf50], R48 ;  /* 0x000f503001007387 */ /* 0x000fe80000100a00 */
[----:B------:R-:W-:Y:S04]  /*9b40*/  STL [R1+0x6bc], RZ ;  /* 0x0006bcff01007387 */ /* 0x000fe80000100800 */
[----:B------:R-:W-:Y:S04]  /*9b50*/  STL [R1+0xeac], R44 ;  /* 0x000eac2c01007387 */ /* 0x000fe80000100800 */
[----:B------:R-:W-:Y:S04]  /*9b60*/  STL [R1+0xea8], R45 ;  /* 0x000ea82d01007387 */ /* 0x000fe80000100800 */
[----:B------:R-:W-:Y:S04]  /*9b70*/  STL [R1+0xea4], R46 ;  /* 0x000ea42e01007387 */ /* 0x000fe80000100800 */
[----:B------:R-:W-:Y:S04]  /*9b80*/  STL [R1+0xea0], R47 ;  /* 0x000ea02f01007387 */ /* 0x000fe80000100800 */
[----:B------:R-:W-:Y:S04]  /*9b90*/  STL [R1+0x6b8], RZ ;  /* 0x0006b8ff01007387 */ /* 0x000fe80000100800 */
[----:B------:R-:W-:Y:S04]  /*9ba0*/  STL [R1+0xe9c], R76 ;  /* 0x000e9c4c01007387 */ /* 0x000fe80000100800 */
[----:B------:R-:W-:Y:S01]  /*9bb0*/  STL [R1+0xe98], R77 ;  /* 0x000e984d01007387 */ /* 0x000fe20000100800 */
[----:B------:R-:W-:-:S03]  /*9bc0*/  WARPGROUP.DEPBAR.LE gsb0, 0x0 ;  /* 0x00008000000079c5 */ /* 0x000fc60000010000 */
[----:B------:R-:W-:Y:S04]  /*9bd0*/  STL [R1+0xe94], R78 ;  /* 0x000e944e01007387 */ /* 0x000fe80000100800 */
[----:B------:R-:W-:Y:S04]  /*9be0*/  STL [R1+0xe90], R79 ;  /* 0x000e904f01007387 */ /* 0x000fe80000100800 */
[----:B------:R-:W-:Y:S04]  /*9bf0*/  STL [R1+0x6b4], RZ ;  /* 0x0006b4ff01007387 */ /* 0x000fe80000100800 */
[----:B------:R-:W-:Y:S04]  /*9c00*/  STL.64 [R1+0xf88], R110 ;  /* 0x000f886e01007387 */ /* 0x000fe80000100a00 */
[----:B------:R-:W-:Y:S04]  /*9c10*/  STL.64 [R1+0xf80], R108 ;  /* 0x000f806c01007387 */ /* 0x000fe80000100a00 */
[----:B------:R-:W-:Y:S04]  /*9c20*/  STL.64 [R1+0xf78], R106 ;  /* 0x000f786a01007387 */ /* 0x000fe80000100a00 */
[----:B------:R-:W-:Y:S04]  /*9c30*/  STL.64 [R1+0xf70], R104 ;  /* 0x000f706801007387 */ /* 0x000fe80000100a00 */
[----:B------:R-:W-:Y:S01]  /*9c40*/  STL [R1+0x6b0], RZ ;  /* 0x0006b0ff01007387 */ /* 0x000fe20000100800 */
[----:B0-----:R-:W-:-:S03]  /*9c50*/  IMAD.MOV.U32 R176, RZ, RZ, R200 ;  /* 0x000000ffffb07224 */ /* 0x001fc600078e00c8 */
[----:B-1----:R-:W2:Y:S01]  /*9c60*/  LDL.LU.64 R112, [R1] ;  /* 0x0000000001707983 */ /* 0x002ea20000300a00 */
[----:B------:R-:W-:-:S03]  /*9c70*/  IMAD.MOV.U32 R177, RZ, RZ, R201 ;  /* 0x000000ffffb17224 */ /* 0x000fc600078e00c9 */
[----:B------:R-:W2:Y:S01]  /*9c80*/  LDL.LU.64 R114, [R1+0x8] ;  /* 0x0000080001727983 */ /* 0x000ea20000300a00 */
[----:B------:R-:W-:-:S03]  /*9c90*/  IMAD.MOV.U32 R178, RZ, RZ, R202 ;  /* 0x000000ffffb27224 */ /* 0x000fc600078e00ca */
[----:B------:R-:W2:Y:S01]  /*9ca0*/  LDL.LU.64 R116, [R1+0x10] ;  /* 0x0000100001747983 */ /* 0x000ea20000300a00 */
[----:B------:R-:W-:-:S03]  /*9cb0*/  IMAD.MOV.U32 R179, RZ, RZ, R203 ;  /* 0x000000ffffb37224 */ /* 0x000fc600078e00cb */
[----:B------:R-:W2:Y:S01]  /*9cc0*/  LDL.LU.64 R118, [R1+0x18] ;  /* 0x0000180001767983 */ /* 0x000ea20000300a00 */
[----:B------:R-:W-:-:S03]  /*9cd0*/  IMAD.MOV.U32 R180, RZ, RZ, R204 ;  /* 0x000000ffffb47224 */ /* 0x000fc600078e00cc */
[----:B------:R-:W3:Y:S01]  /*9ce0*/  LDL.LU R200, [R1+0xfec] ;  /* 0x000fec0001c87983 */ /* 0x000ee20000300800 */
        /* <DEDUP_REMOVED lines=9> */
[----:B------:R-:W4:Y:S01]  /*9d80*/  LDL.LU R168, [R1+0xfd8] ;  /* 0x000fd80001a87983 */ /* 0x000f220000300800 */
        /* <DEDUP_REMOVED lines=11> */
[----:B------:R-:W2:Y:S01]  /*9e40*/  LDL.LU R136, [R1+0xfc0] ;  /* 0x000fc00001887983 */ /* 0x000ea20000300800 */
[----:B------:R-:W-:-:S03]  /*9e50*/  IMAD.MOV.U32 R208, RZ, RZ, R141 ;  /* 0x000000ffffd07224 */ /* 0x000fc600078e008d */
[----:B------:R-:W2:Y:S01]  /*9e60*/  LDL.LU R137, [R1+0xfbc] ;  /* 0x000fbc0001897983 */ /* 0x000ea20000300800 */
[----:B------:R-:W-:-:S03]  /*9e70*/  IMAD.MOV.U32 R209, RZ, RZ, R142 ;  /* 0x000000ffffd17224 */ /* 0x000fc600078e008e */
[----:B------:R-:W2:Y:S01]  /*9e80*/  LDL.LU R138, [R1+0xfb8] ;  /* 0x000fb800018a7983 */ /* 0x000ea20000300800 */
[----:B------:R-:W-:-:S03]  /*9e90*/  IMAD.MOV.U32 R210, RZ, RZ, R143 ;  /* 0x000000ffffd27224 */ /* 0x000fc600078e008f */
[----:B------:R-:W2:Y:S04]  /*9ea0*/  LDL.LU R139, [R1+0xfb4] ;  /* 0x000fb400018b7983 */ /* 0x000ea80000300800 */
[----:B------:R-:W2:Y:S04]  /*9eb0*/  LDL.LU R140, [R1+0xfb0] ;  /* 0x000fb000018c7983 */ /* 0x000ea80000300800 */
[----:B------:R-:W2:Y:S04]  /*9ec0*/  LDL.LU R141, [R1+0xfac] ;  /* 0x000fac00018d7983 */ /* 0x000ea80000300800 */
[----:B------:R-:W2:Y:S04]  /*9ed0*/  LDL.LU R142, [R1+0xfa8] ;  /* 0x000fa800018e7983 */ /* 0x000ea80000300800 */
[----:B------:R-:W2:Y:S01]  /*9ee0*/  LDL.LU R143, [R1+0xfa4] ;  /* 0x000fa400018f7983 */ /* 0x000ea20000300800 */
[----:B------:R-:W-:-:S02]  /*9ef0*/  IMAD.MOV.U32 R211, RZ, RZ, R174 ;  /* 0x000000ffffd37224 */ /* 0x000fc400078e00ae */
[----:B------:R-:W-:Y:S01]  /*9f00*/  IMAD.MOV.U32 R212, RZ, RZ, R175 ;  /* 0x000000ffffd47224 */ /* 0x000fe200078e00af */
[----:B------:R-:W4:Y:S04]  /*9f10*/  LDL.LU R174, [R1+0xfa0] ;  /* 0x000fa00001ae7983 */ /* 0x000f280000300800 */
[----:B------:R-:W4:Y:S01]  /*9f20*/  LDL.LU R175, [R1+0xf9c] ;  /* 0x000f9c0001af7983 */ /* 0x000f220000300800 */
[----:B------:R-:W-:Y:S02]  /*9f30*/  IMAD.MOV.U32 R213, RZ, RZ, R205 ;  /* 0x000000ffffd57224 */ /* 0x000fe400078e00cd */
[----:B------:R-:W-:Y:S01]  /*9f40*/  IMAD.MOV.U32 R214, RZ, RZ, R206 ;  /* 0x000000ffffd67224 */ /* 0x000fe200078e00ce */
[----:B------:R-:W3:Y:S01]  /*9f50*/  LDL.LU R205, [R1+0xf98] ;  /* 0x000f980001cd7983 */ /* 0x000ee20000300800 */
[----:B------:R-:W-:-:S03]  /*9f60*/  IMAD.MOV.U32 R215, RZ, RZ, R207 ;  /* 0x000000ffffd77224 */ /* 0x000fc600078e00cf */
[----:B------:R-:W3:Y:S04]  /*9f70*/  LDL.LU R206, [R1+0xf94] ;  /* 0x000f940001ce7983 */ /* 0x000ee80000300800 */
[----:B------:R-:W3:Y:S01]  /*9f80*/  LDL.LU R207, [R1+0xf90] ;  /* 0x000f900001cf7983 */ /* 0x000ee20000300800 */
[----:B------:R-:W-:Y:S01]  /*9f90*/  UMOV UR22, UR26 ;  /* 0x0000001a00167c82 */ /* 0x000fe20008000000 */
[----:B------:R-:W-:Y:S01]  /*9fa0*/  UMOV UR23, UR27 ;  /* 0x0000001b00177c82 */ /* 0x000fe20008000000 */
[----:B--2---:R-:W-:-:S06]  /*9fb0*/  WARPGROUP.ARRIVE ;  /* 0x00000000000079c5 */ /* 0x004fcc0000000000 */
[----:B------:R-:W-:Y:S01]  /*9fc0*/  QGMMA.64x16x32.F32.E4M3.E4M3 R136, gdesc[UR20], R136, gsb0 ;  /* 0x00200000148879f3 */ /* 0x000fe20008000888 */
[----:B------:R-:W-:Y:S01]  /*9fd0*/  UMOV UR22, UR30 ;  /* 0x0000001e00167c82 */ /* 0x000fe20008000000 */
[----:B------:R-:W-:Y:S01]  /*9fe0*/  UMOV UR23, UR31 ;  /* 0x0000001f00177c82 */ /* 0x000fe20008000000 */
[----:B------:R-:W-:Y:S02]  /*9ff0*/  WARPGROUP.DEPBAR.LE gsb0, 0x0 ;  /* 0x00008000000079c5 */ /* 0x000fe40000010000 */
[----:B----4-:R-:W-:-:S06]  /*a000*/  WARPGROUP.ARRIVE ;  /* 0x00000000000079c5 */ /* 0x010fcc0000000000 */
[----:B------:R-:W-:Y:S01]  /*a010*/  QGMMA.64x16x32.F32.E4M3.E4M3 R168, gdesc[UR20], R168, gsb0 ;  /* 0x0020000014a879f3 */ /* 0x000fe200080008a8 */
[----:B------:R-:W-:Y:S01]  /*a020*/  UMOV UR22, UR34 ;  /* 0x0000002200167c82 */ /* 0x000fe20008000000 */
[----:B------:R-:W-:Y:S01]  /*a030*/  UMOV UR23, UR35 ;  /* 0x0000002300177c82 */ /* 0x000fe20008000000 */
[----:B------:R-:W-:Y:S02]  /*a040*/  WARPGROUP.DEPBAR.LE gsb0, 0x0 ;  /* 0x00008000000079c5 */ /* 0x000fe40000010000 */
[----:B---3--:R-:W-:-:S06]  /*a050*/  WARPGROUP.ARRIVE ;  /* 0x00000000000079c5 */ /* 0x008fcc0000000000 */
        /* <DEDUP_REMOVED lines=18> */
[----:B------:R-:W-:Y:S04]  /*a180*/  STL [R1+0x6ac], RZ ;  /* 0x0006acff01007387 */ /* 0x000fe80000100800 */
[----:B------:R-:W-:Y:S01]  /*a190*/  STL [R1+0x6a8], RZ ;  /* 0x0006a8ff01007387 */ /* 0x000fe20000100800 */
[----:B------:R-:W-:Y:S02]  /*a1a0*/  WARPGROUP.DEPBAR.LE gsb0, 0x0 ;  /* 0x00008000000079c5 */ /* 0x000fe40000010000 */
[----:B------:R-:W-:-:S06]  /*a1b0*/  WARPGROUP.ARRIVE ;  /* 0x00000000000079c5 */ /* 0x000fcc0000000000 */
[----:B------:R-:W-:Y:S01]  /*a1c0*/  QGMMA.64x16x32.F32.E4M3.E4M3 R208, gdesc[UR20], R208, gsb0 ;  /* 0x0020000014d079f3 */ /* 0x000fe200080008d0 */
[----:B------:R-:W-:Y:S04]  /*a1d0*/  STL [R1+0x6a4], RZ ;  /* 0x0006a4ff01007387 */ /* 0x000fe80000100800 */
[----:B------:R-:W-:Y:S04]  /*a1e0*/  STL [R1+0x6a0], RZ ;  /* 0x0006a0ff01007387 */ /* 0x000fe80000100800 */
[----:B------:R0:W-:Y:S04]  /*a1f0*/  STL.64 [R1+0x80], R144 ;  /* 0x0000809001007387 */ /* 0x0001e80000100a00 */
[----:B------:R1:W-:Y:S04]  /*a200*/  STL.64 [R1+0x88], R146 ;  /* 0x0000889201007387 */ /* 0x0003e80000100a00 */
[----:B------:R2:W-:Y:S04]  /*a210*/  STL.64 [R1+0x90], R148 ;  /* 0x0000909401007387 */ /* 0x0005e80000100a00 */
[----:B------:R3:W-:Y:S04]  /*a220*/  STL.64 [R1+0x98], R150 ;  /* 0x0000989601007387 */ /* 0x0007e80000100a00 */
[----:B------:R-:W-:Y:S04]  /*a230*/  STL [R1+0x69c], RZ ;  /* 0x00069cff01007387 */ /* 0x000fe80000100800 */
[----:B------:R4:W-:Y:S04]  /*a240*/  STL.64 [R1+0x100], R176 ;  /* 0x000100b001007387 */ /* 0x0009e80000100a00 */
[----:B------:R4:W-:Y:S04]  /*a250*/  STL.64 [R1+0x108], R178 ;  /* 0x000108b201007387 */ /* 0x0009e80000100a00 */
[----:B------:R4:W-:Y:S04]  /*a260*/  STL.64 [R1+0x110], R180 ;  /* 0x000110b401007387 */ /* 0x0009e80000100a00 */
[----:B------:R4:W-:Y:S04]  /*a270*/  STL.64 [R1+0x118], R182 ;  /* 0x000118b601007387 */ /* 0x0009e80000100a00 */
[----:B------:R-:W-:Y:S04]  /*a280*/  STL [R1+0x698], RZ ;  /* 0x000698ff01007387 */ /* 0x000fe80000100800 */
[----:B0-----:R-:W4:Y:S01]  /*a290*/  LDL.LU R144, [R1+0x200] ;  /* 0x0002000001907983 */ /* 0x001f220000300800 */
[----:B------:R-:W-:-:S03]  /*a2a0*/  WARPGROUP.DEPBAR.LE gsb0, 0x0 ;  /* 0x00008000000079c5 */ /* 0x000fc60000010000 */
[----:B------:R-:W4:Y:S04]  /*a2b0*/  LDL.LU R145, [R1+0x204] ;  /* 0x0002040001917983 */ /* 0x000f280000300800 */
[----:B------:R0:W-:Y:S04]  /*a2c0*/  STL.64 [R1+0x180], R208 ;  /* 0x000180d001007387 */ /* 0x0001e80000100a00 */
[----:B------:R0:W-:Y:S04]  /*a2d0*/  STL.64 [R1+0x188], R210 ;  /* 0x000188d201007387 */ /* 0x0001e80000100a00 */
[----:B------:R0:W-:Y:S04]  /*a2e0*/  STL.64 [R1+0x190], R212 ;  /* 0x000190d401007387 */ /* 0x0001e80000100a00 */
[----:B------:R0:W-:Y:S04]  /*a2f0*/  STL.64 [R1+0x198], R214 ;  /* 0x000198d601007387 */ /* 0x0001e80000100a00 */
[----:B-1----:R-:W4:Y:S04]  /*a300*/  LDL.LU R146, [R1+0x208] ;  /* 0x0002080001927983 */ /* 0x002f280000300800 */
[----:B------:R-:W4:Y:S04]  /*a310*/  LDL.LU R147, [R1+0x20c] ;  /* 0x00020c0001937983 */ /* 0x000f280000300800 */
[----:B--2---:R-:W2:Y:S04]  /*a320*/  LDL.LU R148, [R1+0x210] ;  /* 0x0002100001947983 */ /* 0x004ea80000300800 */
[----:B------:R-:W2:Y:S04]  /*a330*/  LDL.LU R149, [R1+0x214] ;  /* 0x0002140001957983 */ /* 0x000ea80000300800 */
[----:B---3--:R-:W2:Y:S04]  /*a340*/  LDL.LU R150, [R1+0x218] ;  /* 0x0002180001967983 */ /* 0x008ea80000300800 */
[----:B------:R-:W2:Y:S04]  /*a350*/  LDL.LU R151, [R1+0x21c] ;  /* 0x00021c0001977983 */ /* 0x000ea80000300800 */
[----:B----4-:R-:W3:Y:S04]  /*a360*/  LDL.LU R176, [R1+0x280] ;  /* 0x0002800001b07983 */ /* 0x010ee80000300800 */
[----:B------:R-:W3:Y:S04]  /*a370*/  LDL.LU R177, [R1+0x284] ;  /* 0x0002840001b17983 */ /* 0x000ee80000300800 */
[----:B------:R-:W3:Y:S04]  /*a380*/  LDL.LU R178, [R1+0x288] ;  /* 0x0002880001b27983 */ /* 0x000ee80000300800 */
[----:B------:R-:W3:Y:S04]  /*a390*/  LDL.LU R179, [R1+0x28c] ;  /* 0x00028c0001b37983 */ /* 0x000ee80000300800 */
[----:B------:R-:W3:Y:S04]  /*a3a0*/  LDL.LU R180, [R1+0x290] ;  /* 0x0002900001b47983 */ /* 0x000ee80000300800 */
[----:B------:R-:W3:Y:S04]  /*a3b0*/  LDL.LU R181, [R1+0x294] ;  /* 0x0002940001b57983 */ /* 0x000ee80000300800 */
[----:B------:R-:W3:Y:S04]  /*a3c0*/  LDL.LU R182, [R1+0x298] ;  /* 0x0002980001b67983 */ /* 0x000ee80000300800 */
[----:B------:R-:W3:Y:S01]  /*a3d0*/  LDL.LU R183, [R1+0x29c] ;  /* 0x00029c0001b77983 */ /* 0x000ee20000300800 */
[----:B------:R-:W-:-:S02]  /*a3e0*/  IMAD.MOV.U32 R44, RZ, RZ, R112 ;  /* 0x000000ffff2c7224 */ /* 0x000fc400078e0070 */
[----:B------:R-:W-:Y:S01]  /*a3f0*/  IMAD.MOV.U32 R45, RZ, RZ, R113 ;  /* 0x000000ffff2d7224 */ /* 0x000fe200078e0071 */
[----:B------:R-:W4:Y:S01]  /*a400*/  LDL.LU R112, [R1+0x380] ;  /* 0x0003800001707983 */ /* 0x000f220000300800 */
[----:B------:R-:W-:Y:S02]  /*a410*/  IMAD.MOV.U32 R46, RZ, RZ, R114 ;  /* 0x000000ffff2e7224 */ /* 0x000fe400078e0072 */
[----:B------:R-:W-:Y:S01]  /*a420*/  IMAD.MOV.U32 R47, RZ, RZ, R115 ;  /* 0x000000ffff2f7224 */ /* 0x000fe200078e0073 */
        /* <DEDUP_REMOVED lines=8> */
[----:B------:R-:W4:Y:S04]  /*a4b0*/  LDL.LU R117, [R1+0x394] ;  /* 0x0003940001757983 */ /* 0x000f280000300800 */
        /* <DEDUP_REMOVED lines=10> */
[----:B0-----:R-:W4:Y:S04]  /*a560*/  LDL.LU R208, [R1+0x400] ;  /* 0x0004000001d07983 */ /* 0x001f280000300800 */
[----:B------:R-:W4:Y:S04]  /*a570*/  LDL.LU R209, [R1+0x404] ;  /* 0x0004040001d17983 */ /* 0x000f280000300800 */
[----:B------:R-:W4:Y:S04]  /*a580*/  LDL.LU R210, [R1+0x408] ;  /* 0x0004080001d27983 */ /* 0x000f280000300800 */
[----:B------:R-:W4:Y:S04]  /*a590*/  LDL.LU R211, [R1+0x40c] ;  /* 0x00040c0001d37983 */ /* 0x000f280000300800 */
[----:B------:R-:W4:Y:S04]  /*a5a0*/  LDL.LU R212, [R1+0x410] ;  /* 0x0004100001d47983 */ /* 0x000f280000300800 */
[----:B------:R-:W4:Y:S04]  /*a5b0*/  LDL.LU R213, [R1+0x414] ;  /* 0x0004140001d57983 */ /* 0x000f280000300800 */
[----:B------:R-:W4:Y:S04]  /*a5c0*/  LDL.LU R214, [R1+0x418] ;  /* 0x0004180001d67983 */ /* 0x000f280000300800 */
[----:B------:R-:W4:Y:S01]  /*a5d0*/  LDL.LU R215, [R1+0x41c] ;  /* 0x00041c0001d77983 */ /* 0x000f220000300800 */
[----:B------:R-:W-:Y:S01]  /*a5e0*/  UMOV UR22, UR54 ;  /* 0x0000003600167c82 */ /* 0x000fe20008000000 */
[----:B------:R-:W-:-:S02]  /*a5f0*/  UMOV UR23, UR55 ;  /* 0x0000003700177c82 */ /* 0x000fc40008000000 */
[----:B------:R-:W-:Y:S01]  /*a600*/  STL [R1+0x694], RZ ;  /* 0x000694ff01007387 */ /* 0x000fe20000100800 */
[----:B--2---:R-:W-:-:S06]  /*a610*/  WARPGROUP.ARRIVE ;  /* 0x00000000000079c5 */ /* 0x004fcc0000000000 */
[----:B------:R-:W-:Y:S01]  /*a620*/  QGMMA.64x16x32.F32.E4M3.E4M3 R144, gdesc[UR20], R144, gsb0 ;  /* 0x00200000149079f3 */ /* 0x000fe20008000890 */
[----:B------:R-:W-:Y:S01]  /*a630*/  UMOV UR22, UR58 ;  /* 0x0000003a00167c82 */ /* 0x000fe20008000000 */
[----:B------:R-:W-:Y:S01]  /*a640*/  UMOV UR23, UR59 ;  /* 0x0000003b00177c82 */ /* 0x000fe20008000000 */
[----:B------:R-:W-:Y:S02]  /*a650*/  WARPGROUP.DEPBAR.LE gsb0, 0x0 ;  /* 0x00008000000079c5 */ /* 0x000fe40000010000 */
[----:B---3--:R-:W-:-:S06]  /*a660*/  WARPGROUP.ARRIVE ;  /* 0x00000000000079c5 */ /* 0x008fcc0000000000 */
[----:B------:R-:W-:Y:S01]  /*a670*/  QGMMA.64x16x32.F32.E4M3.E4M3 R176, gdesc[UR20], R176, gsb0 ;  /* 0x0020000014b079f3 */ /* 0x000fe200080008b0 */
[----:B------:R0:W-:Y:S04]  /*a680*/  STL.64 [R1+0x200], R144 ;  /* 0x0002009001007387 */ /* 0x0001e80000100a00 */
[----:B------:R1:W-:Y:S04]  /*a690*/  STL.64 [R1+0x208], R146 ;  /* 0x0002089201007387 */ /* 0x0003e80000100a00 */
[----:B------:R2:W-:Y:S04]  /*a6a0*/  STL.64 [R1+0x210], R148 ;  /* 0x0002109401007387 */ /* 0x0005e80000100a00 */
[----:B------:R3:W-:Y:S04]  /*a6b0*/  STL.64 [R1+0x218], R150 ;  /* 0x0002189601007387 */ /* 0x0007e80000100a00 */
[----:B------:R-:W-:Y:S04]  /*a6c0*/  STL [R1+0x690], RZ ;  /* 0x000690ff01007387 */ /* 0x000fe80000100800 */
[----:B0-----:R-:W4:Y:S04]  /*a6d0*/  LDL.LU.64 R144, [R1+0x3e0] ;  /* 0x0003e00001907983 */ /* 0x001f280000300a00 */
[----:B-1----:R-:W4:Y:S04]  /*a6e0*/  LDL.LU.64 R146, [R1+0x3e8] ;  /* 0x0003e80001927983 */ /* 0x002f280000300a00 */
[----:B--2---:R-:W2:Y:S04]  /*a6f0*/  LDL.LU.64 R148, [R1+0x3f0] ;  /* 0x0003f00001947983 */ /* 0x004ea80000300a00 */
[----:B---3--:R-:W2:Y:S01]  /*a700*/  LDL.LU.64 R150, [R1+0x3f8] ;  /* 0x0003f80001967983 */ /* 0x008ea20000300a00 */
[----:B------:R-:W-:Y:S01]  /*a710*/  UMOV UR22, UR56 ;  /* 0x0000003800167c82 */ /* 0x000fe20008000000 */
[----:B------:R-:W-:Y:S01]  /*a720*/  UMOV UR23, UR57 ;  /* 0x0000003900177c82 */ /* 0x000fe20008000000 */
[----:B------:R-:W-:-:S02]  /*a730*/  WARPGROUP.DEPBAR.LE gsb0, 0x0 ;  /* 0x00008000000079c5 */ /* 0x000fc40000010000 */
[----:B----4-:R-:W-:-:S06]  /*a740*/  WARPGROUP.ARRIVE ;  /* 0x00000000000079c5 */ /* 0x010fcc0000000000 */
[----:B------:R-:W-:Y:S01]  /*a750*/  QGMMA.64x16x32.F32.E4M3.E4M3 R80, gdesc[UR20], R80, gsb0 ;  /* 0x00200000145079f3 */ /* 0x000fe20008000850 */
[----:B------:R0:W-:Y:S04]  /*a760*/  STL.64 [R1+0x280], R176 ;  /* 0x000280b001007387 */ /* 0x0001e80000100a00 */
[----:B------:R1:W-:Y:S04]  /*a770*/  STL.64 [R1+0x288], R178 ;  /* 0x000288b201007387 */ /* 0x0003e80000100a00 */
[----:B------:R-:W-:Y:S04]  /*a780*/  STL.64 [R1+0x290], R180 ;  /* 0x000290b401007387 */ /* 0x000fe80000100a00 */
[----:B------:R-:W-:Y:S04]  /*a790*/  STL.64 [R1+0x298], R182 ;  /* 0x000298b601007387 */ /* 0x000fe80000100a00 */
[----:B------:R-:W-:Y:S04]  /*a7a0*/  STL [R1+0x68c], RZ ;  /* 0x00068cff01007387 */ /* 0x000fe80000100800 */
[----:B0-----:R-:W3:Y:S04]  /*a7b0*/  LDL.LU R176, [R1+0x360] ;  /* 0x0003600001b07983 */ /* 0x001ee80000300800 */
[----:B------:R-:W3:Y:S04]  /*a7c0*/  LDL.LU R177, [R1+0x364] ;  /* 0x0003640001b17983 */ /* 0x000ee80000300800 */
[----:B-1----:R-:W3:Y:S04]  /*a7d0*/  LDL.LU R178, [R1+0x368] ;  /* 0x0003680001b27983 */ /* 0x002ee80000300800 */
[----:B------:R-:W3:Y:S01]  /*a7e0*/  LDL.LU R179, [R1+0x36c] ;  /* 0x00036c0001b37983 */ /* 0x000ee20000300800 */
[----:B------:R-:W-:Y:S01]  /*a7f0*/  UMOV UR22, UR48 ;  /* 0x0000003000167c82 */ /* 0x000fe20008000000 */
[----:B------:R-:W-:Y:S01]  /*a800*/  UMOV UR23, UR49 ;  /* 0x0000003100177c82 */ /* 0x000fe20008000000 */
[----:B------:R-:W-:-:S02]  /*a810*/  WARPGROUP.DEPBAR.LE gsb0, 0x0 ;  /* 0x00008000000079c5 */ /* 0x000fc40000010000 */
[----:B------:R-:W-:-:S06]  /*a820*/  WARPGROUP.ARRIVE ;  /* 0x00000000000079c5 */ /* 0x000fcc0000000000 */
[----:B------:R-:W-:Y:S01]  /*a830*/  QGMMA.64x16x32.F32.E4M3.E4M3 R112, gdesc[UR20], R112, gsb0 ;  /* 0x00200000147079f3 */ /* 0x000fe20008000870 */
[----:B------:R-:W-:Y:S01]  /*a840*/  UMOV UR22, UR6 ;  /* 0x0000000600167c82 */ /* 0x000fe20008000000 */
[----:B------:R-:W-:Y:S01]  /*a850*/  UMOV UR23, UR7 ;  /* 0x0000000700177c82 */ /* 0x000fe20008000000 */
[----:B------:R-:W-:Y:S01]  /*a860*/  STL.64 [R1+0x300], R80 ;  /* 0x0003005001007387 */ /* 0x000fe20000100a00 */
[----:B------:R-:W-:Y:S02]  /*a870*/  WARPGROUP.DEPBAR.LE gsb0, 0x0 ;  /* 0x00008000000079c5 */ /* 0x000fe40000010000 */
[----:B------:R-:W-:-:S06]  /*a880*/  WARPGROUP.ARRIVE ;  /* 0x00000000000079c5 */ /* 0x000fcc0000000000 */
[----:B------:R-:W-:Y:S01]  /*a890*/  QGMMA.64x16x32.F32.E4M3.E4M3 R208, gdesc[UR20], R208, gsb0 ;  /* 0x0020000014d079f3 */ /* 0x000fe200080008d0 */
[----:B------:R-:W-:Y:S04]  /*a8a0*/  STL.64 [R1+0x308], R82 ;  /* 0x0003085201007387 */ /* 0x000fe80000100a00 */
[----:B------:R-:W-:Y:S04]  /*a8b0*/  STL.64 [R1+0x310], R84 ;  /* 0x0003105401007387 */ /* 0x000fe80000100a00 */
[----:B------:R-:W-:Y:S04]  /*a8c0*/  STL.64 [R1+0x318], R86 ;  /* 0x0003185601007387 */ /* 0x000fe80000100a00 */
[----:B------:R-:W-:Y:S04]  /*a8d0*/  STL [R1+0x688], RZ ;  /* 0x000688ff01007387 */ /* 0x000fe80000100800 */
[----:B------:R-:W-:Y:S04]  /*a8e0*/  STL.64 [R1+0x380], R112 ;  /* 0x0003807001007387 */ /* 0x000fe80000100a00 */
[----:B------:R-:W-:Y:S04]  /*a8f0*/  STL.64 [R1+0x388], R114 ;  /* 0x0003887201007387 */ /* 0x000fe80000100a00 */
[----:B------:R-:W-:Y:S04]  /*a900*/  STL.64 [R1+0x390], R116 ;  /* 0x0003907401007387 */ /* 0x000fe80000100a00 */
[----:B------:R-:W-:Y:S04]  /*a910*/  STL.64 [R1+0x398], R118 ;  /* 0x0003987601007387 */ /* 0x000fe80000100a00 */
[----:B------:R-:W-:Y:S04]  /*a920*/  STL [R1+0x684], RZ ;  /* 0x000684ff01007387 */ /* 0x000fe80000100800 */
[----:B------:R-:W-:Y:S01]  /*a930*/  STL [R1+0x680], RZ ;  /* 0x000680ff01007387 */ /* 0x000fe20000100800 */
[----:B------:R-:W-:-:S03]  /*a940*/  WARPGROUP.DEPBAR.LE gsb0, 0x0 ;  /* 0x00008000000079c5 */ /* 0x000fc60000010000 */
[----:B------:R0:W-:Y:S04]  /*a950*/  STL.64 [R1+0x400], R208 ;  /* 0x000400d001007387 */ /* 0x0001e80000100a00 */
[----:B------:R1:W-:Y:S04]  /*a960*/  STL.64 [R1+0x408], R210 ;  /* 0x000408d201007387 */ /* 0x0003e80000100a00 */
[----:B------:R4:W-:Y:S04]  /*a970*/  STL.64 [R1+0x410], R212 ;  /* 0x000410d401007387 */ /* 0x0009e80000100a00 */
[----:B------:R4:W-:Y:S04]  /*a980*/  STL.64 [R1+0x418], R214 ;  /* 0x000418d601007387 */ /* 0x0009e80000100a00 */
[----:B0-----:R-:W3:Y:S04]  /*a990*/  LDL.LU.64 R208, [R1+0x2e0] ;  /* 0x0002e00001d07983 */ /* 0x001ee80000300a00 */
[----:B-1----:R-:W3:Y:S04]  /*a9a0*/  LDL.LU.64 R210, [R1+0x2e8] ;  /* 0x0002e80001d27983 */ /* 0x002ee80000300a00 */
[----:B----4-:R-:W4:Y:S04]  /*a9b0*/  LDL.LU.64 R212, [R1+0x2f0] ;  /* 0x0002f00001d47983 */ /* 0x010f280000300a00 */
[----:B------:R-:W4:Y:S01]  /*a9c0*/  LDL.LU.64 R214, [R1+0x2f8] ;  /* 0x0002f80001d67983 */ /* 0x000f220000300a00 */
[----:B------:R-:W-:Y:S01]  /*a9d0*/  UIADD3 UR4, UR53, 0x802, URZ ;  /* 0x0000080235047890 */ /* 0x000fe2000fffe03f */
[----:B------:R-:W-:Y:S01]  /*a9e0*/  UMOV UR22, UR6 ;  /* 0x0000000600167c82 */ /* 0x000fe20008000000 */
[----:B------:R-:W-:Y:S01]  /*a9f0*/  UMOV UR23, UR7 ;  /* 0x0000000700177c82 */ /* 0x000fe20008000000 */
[----:B------:R-:W-:-:S04]  /*aa00*/  UMOV UR21, 0x40000040 ;  /* 0x4000004000157882 */ /* 0x000fc80000000000 */
[----:B------:R-:W-:Y:S01]  /*aa10*/  UMOV UR20, UR4 ;  /* 0x0000000400147c82 */ /* 0x000fe20008000000 */
[----:B------:R-:W-:Y:S02]  /*aa20*/  IMAD.MOV.U32 R180, RZ, RZ, R235 ;  /* 0x000000ffffb47224 */ /* 0x000fe400078e00eb */
[----:B------:R-:W-:Y:S02]  /*aa30*/  IMAD.MOV.U32 R181, RZ, RZ, R234 ;  /* 0x000000ffffb57224 */ /* 0x000fe400078e00ea */
[----:B------:R-:W-:Y:S02]  /*aa40*/  IMAD.MOV.U32 R182, RZ, RZ, R233 ;  /* 0x000000ffffb67224 */ /* 0x000fe400078e00e9 */
[----:B------:R-:W-:Y:S01]  /*aa50*/  IMAD.MOV.U32 R183, RZ, RZ, R232 ;  /* 0x000000ffffb77224 */ /* 0x000fe200078e00e8 */
[----:B--2---:R-:W-:-:S06]  /*aa60*/  WARPGROUP.ARRIVE ;  /* 0x00000000000079c5 */ /* 0x004fcc0000000000 */
[----:B------:R-:W-:Y:S01]  /*aa70*/  QGMMA.64x16x32.F32.E4M3.E4M3 R144, gdesc[UR20], R144, gsb0 ;  /* 0x00200000149079f3 */ /* 0x000fe20008000890 */
[----:B------:R-:W-:Y:S01]  /*aa80*/  UMOV UR4, UR48 ;  /* 0x0000003000047c82 */ /* 0x000fe20008000000 */
[----:B------:R-:W-:Y:S01]  /*aa90*/  UMOV UR5, UR49 ;  /* 0x0000003100057c82 */ /* 0x000fe20008000000 */
[----:B------:R-:W-:Y:S01]  /*aaa0*/  UMOV UR22, UR4 ;  /* 0x0000000400167c82 */ /* 0x000fe20008000000 */
[----:B------:R-:W-:Y:S01]  /*aab0*/  UMOV UR23, UR5 ;  /* 0x0000000500177c82 */ /* 0x000fe20008000000 */
[----:B------:R-:W-:Y:S02]  /*aac0*/  WARPGROUP.DEPBAR.LE gsb0, 0x0 ;  /* 0x00008000000079c5 */ /* 0x000fe40000010000 */
[----:B---3--:R-:W-:-:S06]  /*aad0*/  WARPGROUP.ARRIVE ;  /* 0x00000000000079c5 */ /* 0x008fcc0000000000 */
[----:B------:R-:W-:Y:S01]  /*aae0*/  QGMMA.64x16x32.F32.E4M3.E4M3 R176, gdesc[UR20], R176, gsb0 ;  /* 0x0020000014b079f3 */ /* 0x000fe200080008b0 */
[----:B------:R-:W-:Y:S02]  /*aaf0*/  IMAD.MOV.U32 R235, RZ, RZ, R151 ;  /* 0x000000ffffeb7224 */ /* 0x000fe400078e0097 */
[----:B------:R-:W-:Y:S01]  /*ab00*/  IMAD.MOV.U32 R233, RZ, RZ, R149 ;  /* 0x000000ffffe97224 */ /* 0x000fe200078e0095 */
[----:B------:R0:W-:Y:S01]  /*ab10*/  STL.64 [R1+0x3e0], R144 ;  /* 0x0003e09001007387 */ /* 0x0001e20000100a00 */
[----:B------:R-:W-:Y:S02]  /*ab20*/  IMAD.MOV.U32 R232, RZ, RZ, R148 ;  /* 0x000000ffffe87224 */ /* 0x000fe400078e0094 */
[----:B------:R-:W-:Y:S01]  /*ab30*/  IMAD.MOV.U32 R234, RZ, RZ, R150 ;  /* 0x000000ffffea7224 */ /* 0x000fe200078e0096 */
[----:B------:R1:W-:Y:S04]  /*ab40*/  STL.64 [R1+0x3e8], R146 ;  /* 0x0003e89201007387 */ /* 0x0003e80000100a00 */
[----:B------:R-:W-:Y:S04]  /*ab50*/  STL [R1+0xe5c], R235 ;  /* 0x000e5ceb01007387 */ /* 0x000fe80000100800 */
[----:B------:R-:W-:Y:S04]  /*ab60*/  STL [R1+0xe58], R233 ;  /* 0x000e58e901007387 */ /* 0x000fe80000100800 */
[----:B------:R-:W-:Y:S04]  /*ab70*/  STL [R1+0xe54], R232 ;  /* 0x000e54e801007387 */ /* 0x000fe80000100800 */
[----:B------:R-:W-:Y:S04]  /*ab80*/  STL [R1+0xe50], R234 ;  /* 0x000e50ea01007387 */ /* 0x000fe80000100800 */
[----:B------:R-:W-:Y:S01]  /*ab90*/  STL [R1+0x67c], RZ ;  /* 0x00067cff01007387 */ /* 0x000fe20000100800 */
[----:B------:R-:W-:-:S03]  /*aba0*/  WARPGROUP.DEPBAR.LE gsb0, 0x0 ;  /* 0x00008000000079c5 */ /* 0x000fc60000010000 */
[----:B------:R2:W-:Y:S04]  /*abb0*/  STL.64 [R1+0x360], R176 ;  /* 0x000360b001007387 */ /* 0x0005e80000100a00 */
[----:B------:R3:W-:Y:S04]  /*abc0*/  STL.64 [R1+0x368], R178 ;  /* 0x000368b201007387 */ /* 0x0007e80000100a00 */
[----:B------:R3:W-:Y:S04]  /*abd0*/  STL.64 [R1+0x370], R180 ;  /* 0x000370b401007387 */ /* 0x0007e80000100a00 */
[----:B------:R3:W-:Y:S04]  /*abe0*/  STL.64 [R1+0x378], R182 ;  /* 0x000378b601007387 */ /* 0x0007e80000100a00 */
[----:B------:R-:W-:Y:S04]  /*abf0*/  STL [R1+0x678], RZ ;  /* 0x000678ff01007387 */ /* 0x000fe80000100800 */
[----:B------:R-:W3:Y:S04]  /*ac00*/  LDL.LU R80, [R1+0x260] ;  /* 0x0002600001507983 */ /* 0x000ee80000300800 */
[----:B------:R-:W3:Y:S04]  /*ac10*/  LDL.LU R81, [R1+0x264] ;  /* 0x0002640001517983 */ /* 0x000ee80000300800 */
[----:B------:R-:W3:Y:S04]  /*ac20*/  LDL.LU R82, [R1+0x268] ;  /* 0x0002680001527983 */ /* 0x000ee80000300800 */
[----:B------:R-:W3:Y:S04]  /*ac30*/  LDL.LU R83, [R1+0x26c] ;  /* 0x00026c0001537983 */ /* 0x000ee80000300800 */
[----:B------:R-:W3:Y:S04]  /*ac40*/  LDL.LU R84, [R1+0x270] ;  /* 0x0002700001547983 */ /* 0x000ee80000300800 */
[----:B------:R-:W3:Y:S04]  /*ac50*/  LDL.LU R85, [R1+0x274] ;  /* 0x0002740001557983 */ /* 0x000ee80000300800 */
[----:B------:R-:W3:Y:S04]  /*ac60*/  LDL.LU R86, [R1+0x278] ;  /* 0x0002780001567983 */ /* 0x000ee80000300800 */
[----:B------:R-:W3:Y:S01]  /*ac70*/  LDL.LU R87, [R1+0x27c] ;  /* 0x00027c0001577983 */ /* 0x000ee20000300800 */
[----:B------:R-:W-:-:S03]  /*ac80*/  UMOV UR22, UR56 ;  /* 0x0000003800167c82 */ /* 0x000fc60008000000 */
[----:B------:R-:W3:Y:S01]  /*ac90*/  LDL.LU.64 R112, [R1+0x1e0] ;  /* 0x0001e00001707983 */ /* 0x000ee20000300a00 */
[----:B------:R-:W-:-:S03]  /*aca0*/  UMOV UR23, UR57 ;  /* 0x0000003900177c82 */ /* 0x000fc60008000000 */
[----:B------:R-:W3:Y:S04]  /*acb0*/  LDL.LU.64 R114, [R1+0x1e8] ;  /* 0x0001e80001727983 */ /* 0x000ee80000300a00 */
[----:B------:R-:W3:Y:S04]  /*acc0*/  LDL.LU.64 R116, [R1+0x1f0] ;  /* 0x0001f00001747983 */ /* 0x000ee80000300a00 */
[----:B------:R-:W3:Y:S01]  /*acd0*/  LDL.LU.64 R118, [R1+0x1f8] ;  /* 0x0001f80001767983 */ /* 0x000ee20000300a00 */
[----:B----4-:R-:W-:-:S06]  /*ace0*/  WARPGROUP.ARRIVE ;  /* 0x00000000000079c5 */ /* 0x010fcc0000000000 */
[----:B------:R-:W-:Y:S03]  /*acf0*/  QGMMA.64x16x32.F32.E4M3.E4M3 R208, gdesc[UR20], R208, gsb0 ;  /* 0x0020000014d079f3 */ /* 0x000fe600080008d0 */
[----:B------:R-:W-:Y:S02]  /*ad00*/  WARPGROUP.DEPBAR.LE gsb0, 0x0 ;  /* 0x00008000000079c5 */ /* 0x000fe40000010000 */
[----:B------:R4:W-:Y:S04]  /*ad10*/  STL.64 [R1+0x2e0], R208 ;  /* 0x0002e0d001007387 */ /* 0x0009e80000100a00 */
[----:B------:R4:W-:Y:S04]  /*ad20*/  STL.64 [R1+0x2e8], R210 ;  /* 0x0002e8d201007387 */ /* 0x0009e80000100a00 */
[----:B0-----:R-:W4:Y:S04]  /*ad30*/  LDL.LU R144, [R1+0x160] ;  /* 0x0001600001907983 */ /* 0x001f280000300800 */
[----:B------:R-:W4:Y:S04]  /*ad40*/  LDL.LU R145, [R1+0x164] ;  /* 0x0001640001917983 */ /* 0x000f280000300800 */
[----:B-1----:R-:W4:Y:S04]  /*ad50*/  LDL.LU R146, [R1+0x168] ;  /* 0x0001680001927983 */ /* 0x002f280000300800 */
[----:B------:R-:W4:Y:S04]  /*ad60*/  LDL.LU R147, [R1+0x16c] ;  /* 0x00016c0001937983 */ /* 0x000f280000300800 */
[----:B--2---:R-:W2:Y:S04]  /*ad70*/  LDL.LU.64 R176, [R1+0xe0] ;  /* 0x0000e00001b07983 */ /* 0x004ea80000300a00 */
[----:B---3--:R-:W2:Y:S04]  /*ad80*/  LDL.LU.64 R178, [R1+0xe8] ;  /* 0x0000e80001b27983 */ /* 0x008ea80000300a00 */
[----:B------:R-:W2:Y:S04]  /*ad90*/  LDL.LU.64 R180, [R1+0xf0] ;  /* 0x0000f00001b47983 */ /* 0x000ea80000300a00 */
[----:B------:R-:W2:Y:S01]  /*ada0*/  LDL.LU.64 R182, [R1+0xf8] ;  /* 0x0000f80001b67983 */ /* 0x000ea20000300a00 */
[----:B------:R-:W-:-:S02]  /*adb0*/  IMAD.MOV.U32 R235, RZ, RZ, R212 ;  /* 0x000000ffffeb7224 */ /* 0x000fc400078e00d4 */
[----:B------:R-:W-:Y:S01]  /*adc0*/  IMAD.MOV.U32 R233, RZ, RZ, R213 ;  /* 0x000000ffffe97224 */ /* 0x000fe200078e00d5 */
[----:B----4-:R-:W3:Y:S01]  /*add0*/  LDL.LU.64 R208, [R1+0x60] ;  /* 0x0000600001d07983 */ /* 0x010ee20000300a00 */
[----:B------:R-:W-:Y:S02]  /*ade0*/  IMAD.MOV.U32 R232, RZ, RZ, R214 ;  /* 0x000000ffffe87224 */ /* 0x000fe400078e00d6 */
[----:B------:R-:W-:Y:S01]  /*adf0*/  IMAD.MOV.U32 R234, RZ, RZ, R215 ;  /* 0x000000ffffea7224 */ /* 0x000fe200078e00d7 */
[----:B------:R-:W3:Y:S04]  /*ae00*/  LDL.LU.64 R210, [R1+0x68] ;  /* 0x0000680001d27983 */ /* 0x000ee80000300a00 */
[----:B------:R-:W3:Y:S04]  /*ae10*/  LDL.LU.64 R212, [R1+0x70] ;  /* 0x0000700001d47983 */ /* 0x000ee80000300a00 */
[----:B------:R-:W3:Y:S01]  /*ae20*/  LDL.LU.64 R214, [R1+0x78] ;  /* 0x0000780001d67983 */ /* 0x000ee20000300a00 */
[----:B------:R-:W-:Y:S01]  /*ae30*/  UMOV UR22, UR58 ;  /* 0x0000003a00167c82 */ /* 0x000fe20008000000 */
[----:B------:R-:W-:Y:S01]  /*ae40*/  UMOV UR23, UR59 ;  /* 0x0000003b00177c82 */ /* 0x000fe20008000000 */
[----:B------:R-:W-:-:S02]  /*ae50*/  IMAD.MOV.U32 R148, RZ, RZ, R23 ;  /* 0x000000ffff947224 */ /* 0x000fc400078e0017 */
[----:B------:R-:W-:Y:S02]  /*ae60*/  IMAD.MOV.U32 R149, RZ, RZ, R22 ;  /* 0x000000ffff957224 */ /* 0x000fe400078e0016 */
[----:B------:R-:W-:Y:S02]  /*ae70*/  IMAD.MOV.U32 R150, RZ, RZ, R21 ;  /* 0x000000ffff967224 */ /* 0x000fe400078e0015 */
[----:B------:R-:W-:Y:S01]  /*ae80*/  IMAD.MOV.U32 R151, RZ, RZ, R20 ;  /* 0x000000ffff977224 */ /* 0x000fe200078e0014 */
        /* <DEDUP_REMOVED lines=15> */
[----:B--2---:R-:W-:-:S06]  /*af80*/  WARPGROUP.ARRIVE ;  /* 0x00000000000079c5 */ /* 0x004fcc0000000000 */
        /* <DEDUP_REMOVED lines=41> */
[----:B------:R-:W-:Y:S01]  /*b220*/  UIADD3 UR16, UR53, 0xc02, URZ ;  /* 0x00000c0235107890 */ /* 0x000fe2000fffe03f */
[----:B------:R-:W-:Y:S01]  /*b230*/  UMOV UR17, 0x40000040 ;  /* 0x4000004000117882 */ /* 0x000fe20000000000 */
[----:B------:R-:W-:Y:S02]  /*b240*/  WARPGROUP.DEPBAR.LE gsb0, 0x0 ;  /* 0x00008000000079c5 */ /* 0x000fe40000010000 */
[----:B------:R-:W-:-:S06]  /*b250*/  WARPGROUP.ARRIVE ;  /* 0x00000000000079c5 */ /* 0x000fcc0000000000 */
[----:B------:R-:W-:Y:S01]  /*b260*/  QGMMA.64x16x32.F32.E4M3.E4M3 R24, gdesc[UR16], R24, gsb0 ;  /* 0x00200000101879f3 */ /* 0x000fe20008000818 */
[----:B------:R-:W-:Y:S01]  /*b270*/  UMOV UR12, UR16 ;  /* 0x00000010000c7c82 */ /* 0x000fe20008000000 */
[----:B------:R-:W-:Y:S01]  /*b280*/  UMOV UR13, UR17 ;  /* 0x00000011000d7c82 */ /* 0x000fe20008000000 */
[----:B------:R-:W-:Y:S04]  /*b290*/  STL [R1+0xe6c], R234 ;  /* 0x000e6cea01007387 */ /* 0x000fe80000100800 */
[----:B------:R-:W-:Y:S04]  /*b2a0*/  STL [R1+0xe68], R232 ;  /* 0x000e68e801007387 */ /* 0x000fe80000100800 */
[----:B------:R0:W-:Y:S04]  /*b2b0*/  STL [R1+0xe64], R235 ;  /* 0x000e64eb01007387 */ /* 0x0001e80000100800 */
[----:B------:R1:W-:Y:S04]  /*b2c0*/  STL [R1+0xe60], R233 ;  /* 0x000e60e901007387 */ /* 0x0003e80000100800 */
[----:B------:R-:W-:Y:S04]  /*b2d0*/  STL [R1+0x674], RZ ;  /* 0x000674ff01007387 */ /* 0x000fe80000100800 */
[----:B------:R-:W-:Y:S01]  /*b2e0*/  STL.64 [R1+0x260], R80 ;  /* 0x0002605001007387 */ /* 0x000fe20000100a00 */
[----:B0-----:R-:W-:-:S02]  /*b2f0*/  IMAD.MOV.U32 R235, RZ, RZ, R118 ;  /* 0x000000ffffeb7224 */ /* 0x001fc400078e0076 */
[----:B-1----:R-:W-:Y:S01]  /*b300*/  IMAD.MOV.U32 R233, RZ, RZ, R119 ;  /* 0x000000ffffe97224 */ /* 0x002fe200078e0077 */
[----:B------:R-:W-:Y:S01]  /*b310*/  STL.64 [R1+0x268], R82 ;  /* 0x0002685201007387 */ /* 0x000fe20000100a00 */
[----:B------:R-:W-:-:S03]  /*b320*/  IMAD.MOV.U32 R234, RZ, RZ, R116 ;  /* 0x000000ffffea7224 */ /* 0x000fc600078e0074 */
[----:B------:R-:W-:Y:S01]  /*b330*/  STL.64 [R1+0x270], R84 ;  /* 0x0002705401007387 */ /* 0x000fe20000100a00 */
[----:B------:R-:W-:Y:S02]  /*b340*/  WARPGROUP.DEPBAR.LE gsb0, 0x0 ;  /* 0x00008000000079c5 */ /* 0x000fe40000010000 */
[----:B------:R-:W-:-:S06]  /*b350*/  WARPGROUP.ARRIVE ;  /* 0x00000000000079c5 */ /* 0x000fcc0000000000 */
[----:B------:R-:W-:Y:S01]  /*b360*/  QGMMA.64x16x32.F32.E4M3.E4M3 R56, gdesc[UR12], R56, gsb0 ;  /* 0x002000000c3879f3 */ /* 0x000fe20008000838 */
[----:B------:R-:W-:Y:S01]  /*b370*/  STL.64 [R1+0x278], R86 ;  /* 0x0002785601007387 */ /* 0x000fe20000100a00 */
[----:B------:R-:W-:-:S03]  /*b380*/  IMAD.MOV.U32 R232, RZ, RZ, R117 ;  /* 0x000000ffffe87224 */ /* 0x000fc600078e0075 */
[----:B------:R-:W-:Y:S04]  /*b390*/  STL [R1+0x670], RZ ;  /* 0x000670ff01007387 */ /* 0x000fe80000100800 */
[----:B------:R-:W-:Y:S04]  /*b3a0*/  STL.64 [R1+0x1e0], R112 ;  /* 0x0001e07001007387 */ /* 0x000fe80000100a00 */
[----:B------:R-:W-:Y:S04]  /*b3b0*/  STL.64 [R1+0x1e8], R114 ;  /* 0x0001e87201007387 */ /* 0x000fe80000100a00 */
[----:B------:R0:W-:Y:S04]  /*b3c0*/  STL [R1+0xe7c], R233 ;  /* 0x000e7ce901007387 */ /* 0x0001e80000100800 */
[----:B------:R1:W-:Y:S04]  /*b3d0*/  STL [R1+0xe78], R235 ;  /* 0x000e78eb01007387 */ /* 0x0003e80000100800 */
[----:B------:R2:W-:Y:S04]  /*b3e0*/  STL [R1+0xe74], R234 ;  /* 0x000e74ea01007387 */ /* 0x0005e80000100800 */
[----:B------:R-:W-:Y:S04]  /*b3f0*/  STL [R1+0xe70], R232 ;  /* 0x000e70e801007387 */ /* 0x000fe80000100800 */
[----:B------:R-:W-:Y:S04]  /*b400*/  STL [R1+0x66c], RZ ;  /* 0x00066cff01007387 */ /* 0x000fe80000100800 */
[----:B------:R-:W-:Y:S04]  /*b410*/  STL.64 [R1+0x160], R144 ;  /* 0x0001609001007387 */ /* 0x000fe80000100a00 */
[----:B------:R-:W-:Y:S04]  /*b420*/  STL.64 [R1+0x168], R146 ;  /* 0x0001689201007387 */ /* 0x000fe80000100a00 */
[----:B------:R-:W-:Y:S04]  /*b430*/  STL.64 [R1+0x170], R148 ;  /* 0x0001709401007387 */ /* 0x000fe80000100a00 */
[----:B------:R-:W-:Y:S04]  /*b440*/  STL.64 [R1+0x178], R150 ;  /* 0x0001789601007387 */ /* 0x000fe80000100a00 */
[----:B------:R-:W-:Y:S04]  /*b450*/  STL [R1+0x668], RZ ;  /* 0x000668ff01007387 */ /* 0x000fe80000100800 */
[----:B------:R3:W-:Y:S04]  /*b460*/  STL.64 [R1+0xe0], R176 ;  /* 0x0000e0b001007387 */ /* 0x0007e80000100a00 */
[----:B------:R4:W-:Y:S04]  /*b470*/  STL.64 [R1+0xe8], R178 ;  /* 0x0000e8b201007387 */ /* 0x0009e80000100a00 */
[----:B------:R-:W-:Y:S04]  /*b480*/  STL [R1+0x664], RZ ;  /* 0x000664ff01007387 */ /* 0x000fe80000100800 */
[----:B------:R4:W-:Y:S04]  /*b490*/  STL.64 [R1+0x60], R208 ;  /* 0x000060d001007387 */ /* 0x0009e80000100a00 */
[----:B------:R4:W-:Y:S04]  /*b4a0*/  STL.64 [R1+0x68], R210 ;  /* 0x000068d201007387 */ /* 0x0009e80000100a00 */
[----:B------:R-:W-:Y:S04]  /*b4b0*/  STL [R1+0x660], RZ ;  /* 0x000660ff01007387 */ /* 0x000fe80000100800 */
[----:B------:R-:W-:Y:S04]  /*b4c0*/  STL.64 [R1+0xe48], R230 ;  /* 0x000e48e601007387 */ /* 0x000fe80000100a00 */
[----:B------:R-:W-:Y:S04]  /*b4d0*/  STL.64 [R1+0xe40], R228 ;  /* 0x000e40e401007387 */ /* 0x000fe80000100a00 */
[----:B------:R-:W-:Y:S04]  /*b4e0*/  STL.64 [R1+0xe88], R226 ;  /* 0x000e88e201007387 */ /* 0x000fe80000100a00 */
[----:B------:R4:W-:Y:S04]  /*b4f0*/  STL.64 [R1+0xe80], R224 ;  /* 0x000e80e001007387 */ /* 0x0009e80000100a00 */
[----:B------:R-:W-:Y:S04]  /*b500*/  STL [R1+0x65c], RZ ;  /* 0x00065cff01007387 */ /* 0x000fe80000100800 */
[----:B------:R-:W-:Y:S04]  /*b510*/  STL [R1+0x658], RZ ;  /* 0x000658ff01007387 */ /* 0x000fe80000100800 */
[----:B------:R-:W-:Y:S04]  /*b520*/  STL [R1+0x654], RZ ;  /* 0x000654ff01007387 */ /* 0x000fe80000100800 */
[----:B------:R-:W-:Y:S04]  /*b530*/  STL [R1+0x650], RZ ;  /* 0x000650ff01007387 */ /* 0x000fe80000100800 */
[----:B------:R-:W-:Y:S04]  /*b540*/  STL [R1+0x64c], RZ ;  /* 0x00064cff01007387 */ /* 0x000fe80000100800 */
[----:B------:R-:W-:Y:S01]  /*b550*/  STL [R1+0x648], RZ ;  /* 0x000648ff01007387 */ /* 0x000fe20000100800 */
[----:B0-----:R-:W-:-:S03]  /*b560*/  IMAD.MOV.U32 R233, RZ, RZ, R180 ;  /* 0x000000ffffe97224 */ /* 0x001fc600078e00b4 */
[----:B------:R-:W-:Y:S01]  /*b570*/  STL [R1+0x644], RZ ;  /* 0x000644ff01007387 */ /* 0x000fe20000100800 */
[----:B-1----:R-:W-:-:S03]  /*b580*/  IMAD.MOV.U32 R235, RZ, RZ, R181 ;  /* 0x000000ffffeb7224 */ /* 0x002fc600078e00b5 */
[----:B------:R-:W-:Y:S01]  /*b590*/  STL [R1+0x640], RZ ;  /* 0x000640ff01007387 */ /* 0x000fe20000100800 */
[----:B--2---:R-:W-:-:S03]  /*b5a0*/  IMAD.MOV.U32 R234, RZ, RZ, R182 ;  /* 0x000000ffffea7224 */ /* 0x004fc600078e00b6 */
[----:B---3--:R-:W2:Y:S01]  /*b5b0*/  LDL.LU.64 R176, [R1+0x40] ;  /* 0x0000400001b07983 */ /* 0x008ea20000300a00 */
[----:B------:R-:W-:-:S03]  /*b5c0*/  IMAD.MOV.U32 R232, RZ, RZ, R183 ;  /* 0x000000ffffe87224 */ /* 0x000fc600078e00b7 */
[----:B----4-:R-:W2:Y:S04]  /*b5d0*/  LDL.LU.64 R178, [R1+0x48] ;  /* 0x0000480001b27983 */ /* 0x010ea80000300a00 */
[----:B------:R-:W2:Y:S04]  /*b5e0*/  LDL.LU.64 R180, [R1+0x50] ;  /* 0x0000500001b47983 */ /* 0x000ea80000300a00 */
[----:B------:R-:W2:Y:S01]  /*b5f0*/  LDL.LU.64 R182, [R1+0x58] ;  /* 0x0000580001b67983 */ /* 0x000ea20000300a00 */
[----:B------:R-:W-:Y:S02]  /*b600*/  WARPGROUP.DEPBAR.LE gsb0, 0x0 ;  /* 0x00008000000079c5 */ /* 0x000fe40000010000 */
[----:B------:R-:W-:Y:S01]  /*b610*/  WARPGROUP.ARRIVE ;  /* 0x00000000000079c5 */ /* 0x000fe20000000000 */
[----:B------:R-:W-:Y:S01]  /*b620*/  UMOV UR8, UR16 ;  /* 0x0000001000087c82 */ /* 0x000fe20008000000 */
[----:B------:R-:W-:-:S04]  /*b630*/  UMOV UR9, UR17 ;  /* 0x0000001100097c82 */ /* 0x000fc80008000000 */
        /* <DEDUP_REMOVED lines=37> */
[----:B------:R-:W-:Y:S01]  /*b890*/  IMAD.MOV.U32 R215, RZ, RZ, R0 ;  /* 0x000000ffffd77224 */ /* 0x000fe200078e0000 */
[----:B------:R-:W-:Y:S01]  /*b8a0*/  UMOV UR44, UR16 ;  /* 0x00000010002c7c82 */ /* 0x000fe20008000000 */
[----:B------:R-:W-:Y:S01]  /*b8b0*/  UMOV UR45, UR17 ;  /* 0x00000011002d7c82 */ /* 0x000fe20008000000 */
[----:B------:R-:W-:-:S03]  /*b8c0*/  WARPGROUP.DEPBAR.LE gsb0, 0x0 ;  /* 0x00008000000079c5 */ /* 0x000fc60000010000 */
[----:B------:R-:W-:-:S06]  /*b8d0*/  WARPGROUP.ARRIVE ;  /* 0x00000000000079c5 */ /* 0x000fcc0000000000 */
[----:B------:R-:W-:Y:S01]  /*b8e0*/  QGMMA.64x16x32.F32.E4M3.E4M3 R208, gdesc[UR44], R208, gsb0 ;  /* 0x002000002cd079f3 */ /* 0x000fe200080008d0 */
[----:B------:R-:W-:Y:S04]  /*b8f0*/  STL [R1+0x63c], RZ ;  /* 0x00063cff01007387 */ /* 0x000fe80000100800 */
[----:B------:R-:W-:Y:S04]  /*b900*/  STL [R1+0x638], RZ ;  /* 0x000638ff01007387 */ /* 0x000fe80000100800 */
[----:B------:R-:W-:Y:S04]  /*b910*/  STL [R1+0x634], RZ ;  /* 0x000634ff01007387 */ /* 0x000fe80000100800 */
[----:B------:R-:W-:Y:S04]  /*b920*/  STL [R1+0x630], RZ ;  /* 0x000630ff01007387 */ /* 0x000fe80000100800 */
[----:B------:R-:W-:Y:S04]  /*b930*/  STL [R1+0x62c], RZ ;  /* 0x00062cff01007387 */ /* 0x000fe80000100800 */
[----:B------:R-:W-:Y:S04]  /*b940*/  STL [R1+0x628], RZ ;  /* 0x000628ff01007387 */ /* 0x000fe80000100800 */
[----:B------:R-:W-:Y:S04]  /*b950*/  STL [R1+0x624], RZ ;  /* 0x000624ff01007387 */ /* 0x000fe80000100800 */
[----:B------:R-:W2:Y:S04]  /*b960*/  LDL.LU R144, [R1+0x3c0] ;  /* 0x0003c00001907983 */ /* 0x000ea80000300800 */
[----:B------:R-:W2:Y:S01]  /*b970*/  LDL.LU R145, [R1+0x3c4] ;  /* 0x0003c40001917983 */ /* 0x000ea20000300800 */
[----:B------:R-:W-:-:S03]  /*b980*/  WARPGROUP.DEPBAR.LE gsb0, 0x0 ;  /* 0x00008000000079c5 */ /* 0x000fc60000010000 */
[----:B------:R0:W-:Y:S04]  /*b990*/  STL.64 [R1+0xc0], R208 ;  /* 0x0000c0d001007387 */ /* 0x0001e80000100a00 */
[----:B------:R1:W-:Y:S04]  /*b9a0*/  STL.64 [R1+0xc8], R210 ;  /* 0x0000c8d201007387 */ /* 0x0003e80000100a00 */
[----:B------:R3:W-:Y:S04]  /*b9b0*/  STL.64 [R1+0xd0], R212 ;  /* 0x0000d0d401007387 */ /* 0x0007e80000100a00 */
[----:B------:R4:W-:Y:S04]  /*b9c0*/  STL.64 [R1+0xd8], R214 ;  /* 0x0000d8d601007387 */ /* 0x0009e80000100a00 */
[----:B------:R-:W2:Y:S04]  /*b9d0*/  LDL.LU R146, [R1+0x3c8] ;  /* 0x0003c80001927983 */ /* 0x000ea80000300800 */
        /* <DEDUP_REMOVED lines=13> */
[----:B------:R-:W3:Y:S04]  /*bab0*/  LDL.LU R224, [R1+0x1c0] ;  /* 0x0001c00001e07983 */ /* 0x000ee80000300800 */
[----:B------:R-:W3:Y:S04]  /*bac0*/  LDL.LU R225, [R1+0x1c4] ;  /* 0x0001c40001e17983 */ /* 0x000ee80000300800 */
[----:B------:R-:W3:Y:S04]  /*bad0*/  LDL.LU R226, [R1+0x1c8] ;  /* 0x0001c80001e27983 */ /* 0x000ee80000300800 */
[----:B------:R-:W3:Y:S04]  /*bae0*/  LDL.LU R227, [R1+0x1cc] ;  /* 0x0001cc0001e37983 */ /* 0x000ee80000300800 */
[----:B------:R-:W3:Y:S04]  /*baf0*/  LDL.LU R228, [R1+0x1d0] ;  /* 0x0001d00001e47983 */ /* 0x000ee80000300800 */
[----:B------:R-:W3:Y:S04]  /*bb00*/  LDL.LU R229, [R1+0x1d4] ;  /* 0x0001d40001e57983 */ /* 0x000ee80000300800 */
[----:B------:R-:W3:Y:S04]  /*bb10*/  LDL.LU R230, [R1+0x1d8] ;  /* 0x0001d80001e67983 */ /* 0x000ee80000300800 */
[----:B------:R-:W3:Y:S04]  /*bb20*/  LDL.LU R231, [R1+0x1dc] ;  /* 0x0001dc0001e77983 */ /* 0x000ee80000300800 */
        /* <DEDUP_REMOVED lines=23> */
[----:B------:R-:W2:Y:S01]  /*bca0*/  LDL.LU R119, [R1+0x35c] ;  /* 0x00035c0001777983 */ /* 0x000ea20000300800 */
        /* <DEDUP_REMOVED lines=13> */
[----:B----4-:R-:W-:Y:S01]  /*bd80*/  WARPGROUP.ARRIVE ;  /* 0x00000000000079c5 */ /* 0x010fe20000000000 */
[----:B------:R-:W-:Y:S01]  /*bd90*/  IMAD.MOV.U32 R19, RZ, RZ, R176 ;  /* 0x000000ffff137224 */ /* 0x000fe200078e00b0 */
[----:B0-----:R-:W4:Y:S04]  /*bda0*/  LDL.LU.64 R208, [R1+0x3a0] ;  /* 0x0003a00001d07983 */ /* 0x001f280000300a00 */
[----:B------:R-:W-:Y:S01]  /*bdb0*/  QGMMA.64x16x32.F32.E4M3.E4M3 R104, gdesc[UR48], R104, gsb0 ;  /* 0x00200000306879f3 */ /* 0x000fe20008000868 */
[----:B------:R-:W-:-:S02]  /*bdc0*/  IMAD.MOV.U32 R8, RZ, RZ, R177 ;  /* 0x000000ffff087224 */ /* 0x000fc400078e00b1 */
[----:B------:R-:W-:Y:S02]  /*bdd0*/  IMAD.MOV.U32 R7, RZ, RZ, R178 ;  /* 0x000000ffff077224 */ /* 0x000fe400078e00b2 */
[----:B------:R-:W-:Y:S02]  /*bde0*/  IMAD.MOV.U32 R6, RZ, RZ, R179 ;  /* 0x000000ffff067224 */ /* 0x000fe400078e00b3 */
[----:B------:R-:W-:Y:S02]  /*bdf0*/  IMAD.MOV.U32 R4, RZ, RZ, R180 ;  /* 0x000000ffff047224 */ /* 0x000fe400078e00b4 */
[----:B------:R-:W-:Y:S02]  /*be00*/  IMAD.MOV.U32 R3, RZ, RZ, R181 ;  /* 0x000000ffff037224 */ /* 0x000fe400078e00b5 */
[----:B------:R-:W-:Y:S02]  /*be10*/  IMAD.MOV.U32 R2, RZ, RZ, R182 ;  /* 0x000000ffff027224 */ /* 0x000fe400078e00b6 */
[----:B------:R-:W-:Y:S01]  /*be20*/  IMAD.MOV.U32 R0, RZ, RZ, R183 ;  /* 0x000000ffff007224 */ /* 0x000fe200078e00b7 */
[----:B------:R-:W-:Y:S01]  /*be30*/  UIADD3 UR12, UR23, 0x4, URZ ;  /* 0x00000004170c7890 */ /* 0x000fe2000fffe03f */
[----:B------:R-:W-:Y:S01]  /*be40*/  IMAD.MOV.U32 R176, RZ, RZ, R18 ;  /* 0x000000ffffb07224 */ /* 0x000fe200078e0012 */
[----:B-1----:R-:W4:Y:S01]  /*be50*/  LDL.LU.64 R210, [R1+0x3a8] ;  /* 0x0003a80001d27983 */ /* 0x002f220000300a00 */
[----:B------:R-:W-:-:S02]  /*be60*/  WARPGROUP.DEPBAR.LE gsb0, 0x0 ;  /* 0x00008000000079c5 */ /* 0x000fc40000010000 */
[----:B---3--:R-:W-:Y:S01]  /*be70*/  WARPGROUP.ARRIVE ;  /* 0x00000000000079c5 */ /* 0x008fe20000000000 */
[----:B------:R-:W-:Y:S01]  /*be80*/  IMAD.MOV.U32 R177, RZ, RZ, R17 ;  /* 0x000000ffffb17224 */ /* 0x000fe200078e0011 */
[----:B------:R-:W4:Y:S04]  /*be90*/  LDL.LU.64 R212, [R1+0x3b0] ;  /* 0x0003b00001d47983 */ /* 0x000f280000300a00 */
[----:B------:R-:W-:Y:S01]  /*bea0*/  QGMMA.64x16x32.F32.E4M3.E4M3 R224, gdesc[UR52], R224, gsb0 ;  /* 0x0020000034e079f3 */ /* 0x000fe200080008e0 */
[----:B------:R-:W-:Y:S01]  /*beb0*/  IMAD.MOV.U32 R178, RZ, RZ, R16 ;  /* 0x000000ffffb27224 */ /* 0x000fe200078e0010 */
[----:B------:R-:W4:Y:S01]  /*bec0*/  LDL.LU.64 R214, [R1+0x3b8] ;  /* 0x0003b80001d67983 */ /* 0x000f220000300a00 */
[----:B------:R-:W-:Y:S02]  /*bed0*/  WARPGROUP.DEPBAR.LE gsb0, 0x0 ;  /* 0x00008000000079c5 */ /* 0x000fe40000010000 */
[----:B--2---:R-:W-:-:S06]  /*bee0*/  WARPGROUP.ARRIVE ;  /* 0x00000000000079c5 */ /* 0x004fcc0000000000 */
[----:B------:R-:W-:Y:S03]  /*bef0*/  QGMMA.64x16x32.F32.E4M3.E4M3 R48, gdesc[UR56], R48, gsb0 ;  /* 0x00200000383079f3 */ /* 0x000fe60008000830 */
[----:B------:R-:W-:Y:S02]  /*bf00*/  WARPGROUP.DEPBAR.LE gsb0, 0x0 ;  /* 0x00008000000079c5 */ /* 0x000fe40000010000 */
[----:B------:R-:W-:-:S06]  /*bf10*/  WARPGROUP.ARRIVE ;  /* 0x00000000000079c5 */ /* 0x000fcc0000000000 */
[----:B------:R-:W-:Y:S01]  /*bf20*/  QGMMA.64x16x32.F32.E4M3.E4M3 R80, gdesc[UR8], R80, gsb0 ;  /* 0x00200000085079f3 */ /* 0x000fe20008000850 */
[----:B------:R-:W-:Y:S01]  /*bf30*/  UMOV UR8, UR16 ;  /* 0x0000001000087c82 */ /* 0x000fe20008000000 */
[----:B------:R-:W-:Y:S01]  /*bf40*/  UMOV UR9, UR17 ;  /* 0x0000001100097c82 */ /* 0x000fe20008000000 */
        /* <DEDUP_REMOVED lines=10> */
[----:B------:R-:W-:Y:S02]  /*bff0*/  IMAD.MOV.U32 R179, RZ, RZ, R15 ;  /* 0x000000ffffb37224 */ /* 0x000fe400078e000f */
[----:B------:R-:W-:Y:S02]  /*c000*/  IMAD.MOV.U32 R180, RZ, RZ, R14 ;  /* 0x000000ffffb47224 */ /* 0x000fe400078e000e */
[----:B------:R-:W-:Y:S02]  /*c010*/  IMAD.MOV.U32 R181, RZ, RZ, R13 ;  /* 0x000000ffffb57224 */ /* 0x000fe400078e000d */
[----:B------:R-:W-:Y:S02]  /*c020*/  IMAD.MOV.U32 R182, RZ, RZ, R12 ;  /* 0x000000ffffb67224 */ /* 0x000fe400078e000c */
[----:B------:R-:W-:Y:S01]  /*c030*/  IMAD.MOV.U32 R183, RZ, RZ, R11 ;  /* 0x000000ffffb77224 */ /* 0x000fe200078e000b */
[----:B------:R-:W-:Y:S01]  /*c040*/  UIADD3 UR8, UR60, 0x4, URZ ;  /* 0x000000043c087890 */ /* 0x000fe2000fffe03f */
[----:B------:R-:W-:Y:S01]  /*c050*/  UMOV UR4, UR12 ;  /* 0x0000000c00047c82 */ /* 0x000fe20008000000 */
[----:B------:R-:W-:Y:S01]  /*c060*/  UMOV UR5, 0x40000040 ;  /* 0x4000004000057882 */ /* 0x000fe20000000000 */
[----:B------:R-:W-:-:S04]  /*c070*/  UMOV UR7, 0x40000040 ;  /* 0x4000004000077882 */ /* 0x000fc80000000000 */
[----:B------:R-:W-:Y:S01]  /*c080*/  UMOV UR6, UR8 ;  /* 0x0000000800067c82 */ /* 0x000fe20008000000 */
[----:B------:R-:W-:Y:S04]  /*c090*/  STL [R1+0x620], RZ ;  /* 0x000620ff01007387 */ /* 0x000fe80000100800 */
[----:B------:R-:W-:Y:S01]  /*c0a0*/  STL.64 [R1+0x140], R104 ;  /* 0x0001406801007387 */ /* 0x000fe20000100a00 */
[----:B------:R-:W-:Y:S02]  /*c0b0*/  WARPGROUP.DEPBAR.LE gsb0, 0x0 ;  /* 0x00008000000079c5 */ /* 0x000fe40000010000 */
[----:B------:R-:W-:-:S06]  /*c0c0*/  WARPGROUP.ARRIVE ;  /* 0x00000000000079c5 */ /* 0x000fcc0000000000 */
[----:B------:R-:W-:Y:S01]  /*c0d0*/  QGMMA.64x16x32.F32.E4M3.E4M3 R176, gdesc[UR4], R176, gsb0 ;  /* 0x0020000004b079f3 */ /* 0x000fe200080008b0 */
[----:B------:R-:W-:Y:S04]  /*c0e0*/  STL.64 [R1+0x148], R106 ;  /* 0x0001486a01007387 */ /* 0x000fe80000100a00 */
[----:B------:R-:W-:Y:S04]  /*c0f0*/  STL.64 [R1+0x150], R108 ;  /* 0x0001506c01007387 */ /* 0x000fe80000100a00 */
[----:B------:R0:W-:Y:S04]  /*c100*/  STL.64 [R1+0x158], R110 ;  /* 0x0001586e01007387 */ /* 0x0001e80000100a00 */
[----:B0-----:R-:W2:Y:S04]  /*c110*/  LDL.LU.64 R110, [R1+0xf88] ;  /* 0x000f8800016e7983 */ /* 0x001ea80000300a00 */
[----:B------:R-:W2:Y:S04]  /*c120*/  LDL.LU.64 R108, [R1+0xf80] ;  /* 0x000f8000016c7983 */ /* 0x000ea80000300a00 */
[----:B------:R-:W2:Y:S04]  /*c130*/  LDL.LU.64 R106, [R1+0xf78] ;  /* 0x000f7800016a7983 */ /* 0x000ea80000300a00 */
[----:B------:R-:W2:Y:S04]  /*c140*/  LDL.LU.64 R104, [R1+0xf70] ;  /* 0x000f700001687983 */ /* 0x000ea80000300a00 */
[----:B------:R-:W-:Y:S04]  /*c150*/  STL [R1+0x61c], RZ ;  /* 0x00061cff01007387 */ /* 0x000fe80000100800 */
[----:B------:R-:W-:Y:S04]  /*c160*/  STL.64 [R1+0x1c0], R224 ;  /* 0x0001c0e001007387 */ /* 0x000fe80000100a00 */
        /* <DEDUP_REMOVED lines=17> */
[----:B------:R-:W-:Y:S01]  /*c280*/  STL.64 [R1+0x3c0], R144 ;  /* 0x0003c09001007387 */ /* 0x000fe20000100a00 */
[----:B------:R-:W-:-:S03]  /*c290*/  WARPGROUP.DEPBAR.LE gsb0, 0x0 ;  /* 0x00008000000079c5 */ /* 0x000fc60000010000 */
[----:B------:R-:W-:Y:S04]  /*c2a0*/  STL.64 [R1+0x3c8], R146 ;  /* 0x0003c89201007387 */ /* 0x000fe80000100a00 */
[----:B------:R-:W-:Y:S04]  /*c2b0*/  STL.64 [R1+0x3d0], R148 ;  /* 0x0003d09401007387 */ /* 0x000fe80000100a00 */
[----:B------:R-:W-:Y:S04]  /*c2c0*/  STL.64 [R1+0x3d8], R150 ;  /* 0x0003d89601007387 */ /* 0x000fe80000100a00 */
[----:B------:R0:W-:Y:S04]  /*c2d0*/  STL.64 [R1+0x420], R176 ;  /* 0x000420b001007387 */ /* 0x0001e80000100a00 */
[----:B------:R1:W-:Y:S04]  /*c2e0*/  STL.64 [R1+0x428], R178 ;  /* 0x000428b201007387 */ /* 0x0003e80000100a00 */
[----:B------:R3:W-:Y:S04]  /*c2f0*/  STL.64 [R1+0x430], R180 ;  /* 0x000430b401007387 */ /* 0x0007e80000100a00 */
[----:B------:R3:W-:Y:S04]  /*c300*/  STL.64 [R1+0x438], R182 ;  /* 0x000438b601007387 */ /* 0x0007e80000100a00 */
[----:B0-----:R-:W2:Y:S04]  /*c310*/  LDL.LU R176, [R1+0x120] ;  /* 0x0001200001b07983 */ /* 0x001ea80000300800 */
[----:B------:R-:W2:Y:S04]  /*c320*/  LDL.LU R177, [R1+0x124] ;  /* 0x0001240001b17983 */ /* 0x000ea80000300800 */
[----:B-1----:R-:W2:Y:S04]  /*c330*/  LDL.LU R178, [R1+0x128] ;  /* 0x0001280001b27983 */ /* 0x002ea80000300800 */
[----:B------:R-:W2:Y:S04]  /*c340*/  LDL.LU R179, [R1+0x12c] ;  /* 0x00012c0001b37983 */ /* 0x000ea80000300800 */
[----:B---3--:R-:W2:Y:S04]  /*c350*/  LDL.LU R180, [R1+0x130] ;  /* 0x0001300001b47983 */ /* 0x008ea80000300800 */
        /* <DEDUP_REMOVED lines=35> */
[----:B------:R-:W-:Y:S01]  /*c590*/  UIADD3 UR9, UR60, 0x84, URZ ;  /* 0x000000843c097890 */ /* 0x000fe2000fffe03f */
[----:B----4-:R-:W-:Y:S01]  /*c5a0*/  WARPGROUP.ARRIVE ;  /* 0x00000000000079c5 */ /* 0x010fe20000000000 */
[----:B------:R-:W-:Y:S01]  /*c5b0*/  UMOV UR24, UR4 ;  /* 0x0000000400187c82 */ /* 0x000fe20008000000 */
[----:B------:R-:W-:Y:S01]  /*c5c0*/  UMOV UR25, UR5 ;  /* 0x0000000500197c82 */ /* 0x000fe20008000000 */
[----:B------:R-:W-:-:S03]  /*c5d0*/  UMOV UR27, 0x40000040 ;  /* 0x40000040001b7882 */ /* 0x000fc60000000000 */
[----:B------:R-:W-:Y:S02]  /*c5e0*/  UMOV UR26, UR9 ;  /* 0x00000009001a7c82 */ /* 0x000fe40008000000 */
[----:B------:R-:W-:Y:S01]  /*c5f0*/  QGMMA.64x16x32.F32.E4M3.E4M3 R208, gdesc[UR24], R208, gsb0 ;  /* 0x0020000018d079f3 */ /* 0x000fe200080008d0 */
[----:B------:R-:W-:Y:S01]  /*c600*/  UIADD3 UR8, UR60, 0x104, URZ ;  /* 0x000001043c087890 */ /* 0x000fe2000fffe03f */
[----:B------:R-:W-:Y:S01]  /*c610*/  UMOV UR12, UR4 ;  /* 0x00000004000c7c82 */ /* 0x000fe20008000000 */
[----:B------:R-:W-:Y:S01]  /*c620*/  UMOV UR13, UR5 ;  /* 0x00000005000d7c82 */ /* 0x000fe20008000000 */
[----:B------:R-:W-:-:S04]  /*c630*/  UMOV UR15, 0x40000040 ;  /* 0x40000040000f7882 */ /* 0x000fc80000000000 */
[----:B------:R-:W-:Y:S01]  /*c640*/  UMOV UR14, UR8 ;  /* 0x00000008000e7c82 */ /* 0x000fe20008000000 */
[----:B------:R-:W-:Y:S02]  /*c650*/  WARPGROUP.DEPBAR.LE gsb0, 0x0 ;  /* 0x00008000000079c5 */ /* 0x000fe40000010000 */
[----:B------:R-:W-:Y:S02]  /*c660*/  IMAD.MOV.U32 R18, RZ, RZ, R208 ;  /* 0x000000ffff127224 */ /* 0x000fe400078e00d0 */
[----:B------:R-:W-:Y:S01]  /*c670*/  IMAD.MOV.U32 R17, RZ, RZ, R209 ;  /* 0x000000ffff117224 */ /* 0x000fe200078e00d1 */
[----:B------:R-:W4:Y:S01]  /*c680*/  LDL.LU R208, [R1+0xa0] ;  /* 0x0000a00001d07983 */ /* 0x000f220000300800 */
[----:B------:R-:W-:Y:S02]  /*c690*/  IMAD.MOV.U32 R16, RZ, RZ, R210 ;  /* 0x000000ffff107224 */ /* 0x000fe400078e00d2 */
[----:B------:R-:W-:Y:S01]  /*c6a0*/  IMAD.MOV.U32 R15, RZ, RZ, R211 ;  /* 0x000000ffff0f7224 */ /* 0x000fe200078e00d3 */
[----:B------:R-:W4:Y:S01]  /*c6b0*/  LDL.LU R209, [R1+0xa4] ;  /* 0x0000a40001d17983 */ /* 0x000f220000300800 */
[----:B------:R-:W-:-:S03]  /*c6c0*/  IMAD.MOV.U32 R14, RZ, RZ, R212 ;  /* 0x000000ffff0e7224 */ /* 0x000fc600078e00d4 */
[----:B------:R-:W4:Y:S04]  /*c6d0*/  LDL.LU R210, [R1+0xa8] ;  /* 0x0000a80001d27983 */ /* 0x000f280000300800 */
[----:B------:R-:W4:Y:S04]  /*c6e0*/  LDL.LU R211, [R1+0xac] ;  /* 0x0000ac0001d37983 */ /* 0x000f280000300800 */
[----:B------:R-:W4:Y:S01]  /*c6f0*/  LDL.LU R212, [R1+0xb0] ;  /* 0x0000b00001d47983 */ /* 0x000f220000300800 */
        /* <DEDUP_REMOVED lines=8> */
[----:B--2---:R-:W-:Y:S01]  /*c780*/  WARPGROUP.ARRIVE ;  /* 0x00000000000079c5 */ /* 0x004fe20000000000 */
[----:B------:R-:W-:Y:S01]  /*c790*/  UIADD3 UR50, UR60, 0x284, URZ ;  /* 0x000002843c327890 */ /* 0x000fe2000fffe03f */
[----:B------:R-:W-:Y:S01]  /*c7a0*/  UMOV UR48, UR4 ;  /* 0x0000000400307c82 */ /* 0x000fe20008000000 */
[----:B------:R-:W-:Y:S01]  /*c7b0*/  UMOV UR49, UR5 ;  /* 0x0000000500317c82 */ /* 0x000fe20008000000 */
[----:B------:R-:W-:-:S02]  /*c7c0*/  UMOV UR51, 0x40000040 ;  /* 0x4000004000337882 */ /* 0x000fc40000000000 */
[----:B------:R-:W-:Y:S01]  /*c7d0*/  QGMMA.64x16x32.F32.E4M3.E4M3 R48, gdesc[UR12], R48, gsb0 ;  /* 0x002000000c3079f3 */ /* 0x000fe20008000830 */
[----:B------:R-:W-:Y:S01]  /*c7e0*/  UIADD3 UR46, UR60, 0x304, URZ ;  /* 0x000003043c2e7890 */ /* 0x000fe2000fffe03f */
[----:B------:R-:W-:Y:S01]  /*c7f0*/  UMOV UR44, UR4 ;  /* 0x00000004002c7c82 */ /* 0x000fe20008000000 */
[----:B------:R-:W-:Y:S01]  /*c800*/  UMOV UR45, UR5 ;  /* 0x00000005002d7c82 */ /* 0x000fe20008000000 */
[----:B------:R-:W-:Y:S01]  /*c810*/  UMOV UR47, 0x40000040 ;  /* 0x40000040002f7882 */ /* 0x000fe20000000000 */
[----:B------:R-:W-:Y:S01]  /*c820*/  IMAD.MOV.U32 R13, RZ, RZ, R213 ;  /* 0x000000ffff0d7224 */ /* 0x000fe200078e00d5 */
[----:B------:R-:W-:Y:S01]  /*c830*/  UIADD3 UR42, UR60, 0x384, URZ ;  /* 0x000003843c2a7890 */ /* 0x000fe2000fffe03f */
[----:B------:R-:W-:Y:S01]  /*c840*/  IMAD.MOV.U32 R12, RZ, RZ, R214 ;  /* 0x000000ffff0c7224 */ /* 0x000fe200078e00d6 */
[----:B------:R-:W2:Y:S01]  /*c850*/  LDL.LU.64 R224, [R1+0x20] ;  /* 0x0000200001e07983 */ /* 0x000ea20000300a00 */
[----:B------:R-:W-:Y:S02]  /*c860*/  WARPGROUP.DEPBAR.LE gsb0, 0x0 ;  /* 0x00008000000079c5 */ /* 0x000fe40000010000 */
[----:B---3--:R-:W-:Y:S01]  /*c870*/  WARPGROUP.ARRIVE ;  /* 0x00000000000079c5 */ /* 0x008fe20000000000 */
[----:B------:R-:W-:Y:S01]  /*c880*/  IMAD.MOV.U32 R11, RZ, RZ, R215 ;  /* 0x000000ffff0b7224 */ /* 0x000fe200078e00d7 */
[----:B------:R-:W2:Y:S04]  /*c890*/  LDL.LU.64 R226, [R1+0x28] ;  /* 0x0000280001e27983 */ /* 0x000ea80000300a00 */
[----:B------:R-:W-:Y:S01]  /*c8a0*/  QGMMA.64x16x32.F32.E4M3.E4M3 R80, gdesc[UR56], R80, gsb0 ;  /* 0x00200000385079f3 */ /* 0x000fe20008000850 */
[----:B------:R-:W-:Y:S01]  /*c8b0*/  IMAD.MOV.U32 R213, RZ, RZ, R10 ;  /* 0x000000ffffd57224 */ /* 0x000fe200078e000a */
[----:B------:R-:W-:Y:S01]  /*c8c0*/  UMOV UR40, UR4 ;  /* 0x0000000400287c82 */ /* 0x000fe20008000000 */
[----:B------:R-:W-:Y:S01]  /*c8d0*/  IMAD.MOV.U32 R214, RZ, RZ, R9 ;  /* 0x000000ffffd67224 */ /* 0x000fe200078e0009 */
[----:B------:R-:W-:Y:S01]  /*c8e0*/  UMOV UR41, UR5 ;  /* 0x0000000500297c82 */ /* 0x000fe20008000000 */
[----:B------:R-:W-:Y:S01]  /*c8f0*/  IMAD.MOV.U32 R215, RZ, RZ, R5 ;  /* 0x000000ffffd77224 */ /* 0x000fe200078e0005 */
[----:B------:R-:W-:Y:S01]  /*c900*/  UMOV UR43, 0x40000040 ;  /* 0x40000040002b7882 */ /* 0x000fe20000000000 */
[----:B------:R-:W2:Y:S04]  /*c910*/  LDL.LU.64 R228, [R1+0x30] ;  /* 0x0000300001e47983 */ /* 0x000ea80000300a00 */
[----:B------:R-:W2:Y:S01]  /*c920*/  LDL.LU.64 R230, [R1+0x38] ;  /* 0x0000380001e67983 */ /* 0x000ea20000300a00 */
[----:B------:R-:W-:-:S02]  /*c930*/  WARPGROUP.DEPBAR.LE gsb0, 0x0 ;  /* 0x00008000000079c5 */ /* 0x000fc40000010000 */
[----:B------:R-:W-:-:S06]  /*c940*/  WARPGROUP.ARRIVE ;  /* 0x00000000000079c5 */ /* 0x000fcc0000000000 */
[----:B------:R-:W-:Y:S03]  /*c950*/  QGMMA.64x16x32.F32.E4M3.E4M3 R112, gdesc[UR52], R112, gsb0 ;  /* 0x00200000347079f3 */ /* 0x000fe60008000870 */
[----:B------:R-:W-:Y:S02]  /*c960*/  WARPGROUP.DEPBAR.LE gsb0, 0x0 ;  /* 0x00008000000079c5 */ /* 0x000fe40000010000 */
[----:B------:R-:W-:-:S06]  /*c970*/  WARPGROUP.ARRIVE ;  /* 0x00000000000079c5 */ /* 0x000fcc0000000000 */
[----:B------:R-:W-:Y:S03]  /*c980*/  QGMMA.64x16x32.F32.E4M3.E4M3 R144, gdesc[UR48], R144, gsb0 ;  /* 0x00200000309079f3 */ /* 0x000fe60008000890 */
[----:B------:R-:W-:Y:S02]  /*c990*/  WARPGROUP.DEPBAR.LE gsb0, 0x0 ;  /* 0x00008000000079c5 */ /* 0x000fe40000010000 */
[----:B------:R-:W-:-:S06]  /*c9a0*/  WARPGROUP.ARRIVE ;  /* 0x00000000000079c5 */ /* 0x000fcc0000000000 */
        /* <DEDUP_REMOVED lines=10> */
[----:B----4-:R-:W-:-:S06]  /*ca50*/  WARPGROUP.ARRIVE ;  /* 0x00000000000079c5 */ /* 0x010fcc0000000000 */
        /* <DEDUP_REMOVED lines=12> */
[----:B------:R0:W-:Y:S04]  /*cb20*/  STL.64 [R1+0x238], R118 ;  /* 0x0002387601007387 */ /* 0x0001e80000100a00 */
[----:B0-----:R-:W3:Y:S04]  /*cb30*/  LDL.LU.64 R118, [R1+0xf28] ;  /* 0x000f280001767983 */ /* 0x001ee80000300a00 */
[----:B------:R-:W3:Y:S04]  /*cb40*/  LDL.LU.64 R116, [R1+0xf20] ;  /* 0x000f200001747983 */ /* 0x000ee80000300a00 */
        /* <DEDUP_REMOVED lines=14> */
[----:B------:R-:W-:-:S03]  /*cc30*/  WARPGROUP.DEPBAR.LE gsb0, 0x0 ;  /* 0x00008000000079c5 */ /* 0x000fc60000010000 */
        /* <DEDUP_REMOVED lines=13> */
[----:B--2---:R-:W-:Y:S01]  /*cd10*/  WARPGROUP.ARRIVE ;  /* 0x00000000000079c5 */ /* 0x004fe20000000000 */
[----:B------:R-:W-:Y:S01]  /*cd20*/  UMOV UR36, UR4 ;  /* 0x0000000400247c82 */ /* 0x000fe20008000000 */
[----:B------:R-:W-:Y:S01]  /*cd30*/  UMOV UR37, UR5 ;  /* 0x0000000500257c82 */ /* 0x000fe20008000000 */
[----:B------:R-:W-:-:S05]  /*cd40*/  UMOV UR39, 0x40000040 ;  /* 0x4000004000277882 */ /* 0x000fca0000000000 */
[----:B------:R-:W-:Y:S01]  /*cd50*/  QGMMA.64x16x32.F32.E4M3.E4M3 R224, gdesc[UR36], R224, gsb0 ;  /* 0x0020000024e079f3 */ /* 0x000fe200080008e0 */
[----:B------:R-:W-:Y:S01]  /*cd60*/  UIADD3 UR34, UR60, 0x484, URZ ;  /* 0x000004843c227890 */ /* 0x000fe2000fffe03f */
[----:B------:R-:W-:Y:S01]  /*cd70*/  UMOV UR32, UR4 ;  /* 0x0000000400207c82 */ /* 0x000fe20008000000 */
[----:B------:R-:W-:Y:S01]  /*cd80*/  UMOV UR33, UR5 ;  /* 0x0000000500217c82 */ /* 0x000fe20008000000 */
[----:B------:R-:W-:Y:S01]  /*cd90*/  UMOV UR35, 0x40000040 ;  /* 0x4000004000237882 */ /* 0x000fe20000000000 */
[----:B------:R-:W-:Y:S02]  /*cda0*/  WARPGROUP.DEPBAR.LE gsb0, 0x0 ;  /* 0x00008000000079c5 */ /* 0x000fe40000010000 */
        /* <DEDUP_REMOVED lines=42> */
[----:B------:R0:W-:Y:S04]  /*d050*/  STL.64 [R1+0x20], R224 ;  /* 0x000020e001007387 */ /* 0x0001e80000100a00 */
[----:B------:R1:W-:Y:S04]  /*d060*/  STL.64 [R1+0x28], R226 ;  /* 0x000028e201007387 */ /* 0x0003e80000100a00 */
[----:B------:R2:W-:Y:S01]  /*d070*/  STL [R1+0x30], R228 ;  /* 0x000030e401007387 */ /* 0x0005e20000100800 */
[----:B------:R-:W-:-:S02]  /*d080*/  WARPGROUP.DEPBAR.LE gsb0, 0x0 ;  /* 0x00008000000079c5 */ /* 0x000fc40000010000 */
[----:B------:R-:W-:-:S06]  /*d090*/  WARPGROUP.ARRIVE ;  /* 0x00000000000079c5 */ /* 0x000fcc0000000000 */
[----:B------:R-:W-:Y:S01]  /*d0a0*/  QGMMA.64x16x32.F32.E4M3.E4M3 R48, gdesc[UR16], R48, gsb0 ;  /* 0x00200000103079f3 */ /* 0x000fe20008000830 */
        /* <DEDUP_REMOVED lines=16> */
[----:B------:R-:W-:Y:S01]  /*d1b0*/  STL.64 [R1+0xdf8], R86 ;  /* 0x000df85601007387 */ /* 0x000fe20000100a00 */
[----:B------:R-:W-:-:S03]  /*d1c0*/  WARPGROUP.DEPBAR.LE gsb0, 0x0 ;  /* 0x00008000000079c5 */ /* 0x000fc60000010000 */
[----:B------:R-:W-:Y:S04]  /*d1d0*/  STL.64 [R1+0xdf0], R84 ;  /* 0x000df05401007387 */ /* 0x000fe80000100a00 */
[----:B------:R-:W-:Y:S04]  /*d1e0*/  STL.64 [R1+0xde8], R82 ;  /* 0x000de85201007387 */ /* 0x000fe80000100a00 */
[----:B------:R-:W-:Y:S04]  /*d1f0*/  STL.64 [R1+0xde0], R80 ;  /* 0x000de05001007387 */ /* 0x000fe80000100a00 */
[----:B------:R-:W-:Y:S01]  /*d200*/  STL.64 [R1+0xe18], R54 ;  /* 0x000e183601007387 */ /* 0x000fe20000100a00 */
[----:B0-----:R-:W-:-:S03]  /*d210*/  IMAD.MOV.U32 R224, RZ, RZ, R44 ;  /* 0x000000ffffe07224 */ /* 0x001fc600078e002c */
[----:B------:R-:W-:Y:S01]  /*d220*/  STL.64 [R1+0xe10], R52 ;  /* 0x000e103401007387 */ /* 0x000fe20000100a00 */
[----:B------:R-:W-:-:S03]  /*d230*/  IMAD.MOV.U32 R225, RZ, RZ, R45 ;  /* 0x000000ffffe17224 */ /* 0x000fc600078e002d */
[----:B------:R-:W-:Y:S01]  /*d240*/  STL.64 [R1+0xe08], R50 ;  /* 0x000e083201007387 */ /* 0x000fe20000100a00 */
[----:B-1----:R-:W-:-:S03]  /*d250*/  IMAD.MOV.U32 R226, RZ, RZ, R46 ;  /* 0x000000ffffe27224 */ /* 0x002fc600078e002e */
[----:B------:R0:W-:Y:S01]  /*d260*/  STL.64 [R1+0xe00], R48 ;  /* 0x000e003001007387 */ /* 0x0001e20000100a00 */
[----:B------:R-:W-:-:S03]  /*d270*/  IMAD.MOV.U32 R227, RZ, RZ, R47 ;  /* 0x000000ffffe37224 */ /* 0x000fc600078e002f */
[----:B------:R-:W-:Y:S04]  /*d280*/  STL [R1+0x610], RZ ;  /* 0x000610ff01007387 */ /* 0x000fe80000100800 */
[----:B------:R-:W3:Y:S04]  /*d290*/  LDL.LU R44, [R1+0xeac] ;  /* 0x000eac00012c7983 */ /* 0x000ee80000300800 */
[----:B------:R-:W3:Y:S04]  /*d2a0*/  LDL.LU R45, [R1+0xea8] ;  /* 0x000ea800012d7983 */ /* 0x000ee80000300800 */
[----:B------:R-:W3:Y:S04]  /*d2b0*/  LDL.LU R46, [R1+0xea4] ;  /* 0x000ea400012e7983 */ /* 0x000ee80000300800 */
[----:B------:R-:W3:Y:S01]  /*d2c0*/  LDL.LU R47, [R1+0xea0] ;  /* 0x000ea000012f7983 */ /* 0x000ee20000300800 */
[----:B------:R-:W-:-:S02]  /*d2d0*/  IMAD.MOV.U32 R10, RZ, RZ, R229 ;  /* 0x000000ffff0a7224 */ /* 0x000fc400078e00e5 */
[----:B--2---:R-:W-:Y:S02]  /*d2e0*/  IMAD.MOV.U32 R228, RZ, RZ, R76 ;  /* 0x000000ffffe47224 */ /* 0x004fe400078e004c */
[----:B------:R-:W-:Y:S01]  /*d2f0*/  IMAD.MOV.U32 R9, RZ, RZ, R230 ;  /* 0x000000ffff097224 */ /* 0x000fe200078e00e6 */
[----:B------:R-:W2:Y:S01]  /*d300*/  LDL.LU R76, [R1+0xe9c] ;  /* 0x000e9c00014c7983 */ /* 0x000ea20000300800 */
[----:B------:R-:W-:Y:S02]  /*d310*/  IMAD.MOV.U32 R229, RZ, RZ, R77 ;  /* 0x000000ffffe57224 */ /* 0x000fe400078e004d */
[----:B------:R-:W-:Y:S01]  /*d320*/  IMAD.MOV.U32 R5, RZ, RZ, R231 ;  /* 0x000000ffff057224 */ /* 0x000fe200078e00e7 */
[----:B------:R-:W2:Y:S01]  /*d330*/  LDL.LU R77, [R1+0xe98] ;  /* 0x000e9800014d7983 */ /* 0x000ea20000300800 */
[----:B------:R-:W-:Y:S02]  /*d340*/  IMAD.MOV.U32 R230, RZ, RZ, R78 ;  /* 0x000000ffffe67224 */ /* 0x000fe400078e004e */
[----:B------:R-:W-:Y:S01]  /*d350*/  IMAD.MOV.U32 R231, RZ, RZ, R79 ;  /* 0x000000ffffe77224 */ /* 0x000fe200078e004f */
[----:B------:R-:W2:Y:S04]  /*d360*/  LDL.LU R78, [R1+0xe94] ;  /* 0x000e9400014e7983 */ /* 0x000ea80000300800 */
[----:B------:R-:W2:Y:S01]  /*d370*/  LDL.LU R79, [R1+0xe90] ;  /* 0x000e9000014f7983 */ /* 0x000ea20000300800 */
[----:B------:R-:W-:-:S02]  /*d380*/  UMOV UR53, UR23 ;  /* 0x0000001700357c82 */ /* 0x000fc40008000000 */
[----:B------:R-:W-:Y:S01]  /*d390*/  UIADD3 UR20, UR53, 0x404, URZ ;  /* 0x0000040435147890 */ /* 0x000fe2000fffe03f */
[----:B------:R-:W-:Y:S01]  /*d3a0*/  UMOV UR22, UR18 ;  /* 0x0000001200167c82 */ /* 0x000fe20008000000 */
[----:B------:R-:W-:Y:S01]  /*d3b0*/  UMOV UR23, UR19 ;  /* 0x0000001300177c82 */ /* 0x000fe20008000000 */
[----:B------:R-:W-:Y:S02]  /*d3c0*/  UMOV UR21, 0x40000040 ;  /* 0x4000004000157882 */ /* 0x000fe40000000000 */
[----:B------:R-:W-:Y:S02]  /*d3d0*/  UMOV UR13, UR21 ;  /* 0x00000015000d7c82 */ /* 0x000fe40008000000 */
[----:B------:R-:W-:Y:S01]  /*d3e0*/  UMOV UR12, UR20 ;  /* 0x00000014000c7c82 */ /* 0x000fe20008000000 */
[----:B------:R-:W-:Y:S01]  /*d3f0*/  UMOV UR8, UR20 ;  /* 0x0000001400087c82 */ /* 0x000fe20008000000 */
[----:B------:R-:W-:Y:S01]  /*d400*/  UMOV UR9, UR21 ;  /* 0x0000001500097c82 */ /* 0x000fe20008000000 */
[----:B---3--:R-:W-:-:S06]  /*d410*/  WARPGROUP.ARRIVE ;  /* 0x00000000000079c5 */ /* 0x008fcc0000000000 */
[----:B------:R-:W-:Y:S03]  /*d420*/  QGMMA.64x16x32.F32.E4M3.E4M3 R40, gdesc[UR20], R40, gsb0 ;  /* 0x00200000142879f3 */ /* 0x000fe60008000828 */
        /* <DEDUP_REMOVED lines=39> */
[----:B------:R1:W-:Y:S04]  /*d6a0*/  STL.64 [R1], R224 ;  /* 0x000000e001007387 */ /* 0x0003e80000100a00 */
        /* <DEDUP_REMOVED lines=9> */
[----:B----4-:R-:W4:Y:S04]  /*d740*/  LDL.LU R112, [R1+0x280] ;  /* 0x0002800001707983 */ /* 0x010f280000300800 */
[----:B------:R-:W4:Y:S04]  /*d750*/  LDL.LU R113, [R1+0x284] ;  /* 0x0002840001717983 */ /* 0x000f280000300800 */
[----:B------:R-:W4:Y:S04]  /*d760*/  LDL.LU R114, [R1+0x288] ;  /* 0x0002880001727983 */ /* 0x000f280000300800 */
[----:B------:R-:W4:Y:S04]  /*d770*/  LDL.LU R115, [R1+0x28c] ;  /* 0x00028c0001737983 */ /* 0x000f280000300800 */
[----:B------:R-:W4:Y:S04]  /*d780*/  LDL.LU R116, [R1+0x290] ;  /* 0x0002900001747983 */ /* 0x000f280000300800 */
[----:B------:R-:W4:Y:S04]  /*d790*/  LDL.LU R117, [R1+0x294] ;  /* 0x0002940001757983 */ /* 0x000f280000300800 */
[----:B------:R-:W4:Y:S04]  /*d7a0*/  LDL.LU R118, [R1+0x298] ;  /* 0x0002980001767983 */ /* 0x000f280000300800 */
[----:B------:R-:W4:Y:S04]  /*d7b0*/  LDL.LU R119, [R1+0x29c] ;  /* 0x00029c0001777983 */ /* 0x000f280000300800 */
[----:B0-----:R-:W2:Y:S04]  /*d7c0*/  LDL.LU R48, [R1+0x180] ;  /* 0x0001800001307983 */ /* 0x001ea80000300800 */
[----:B------:R-:W2:Y:S04]  /*d7d0*/  LDL.LU R49, [R1+0x184] ;  /* 0x0001840001317983 */ /* 0x000ea80000300800 */
[----:B------:R-:W2:Y:S04]  /*d7e0*/  LDL.LU R50, [R1+0x188] ;  /* 0x0001880001327983 */ /* 0x000ea80000300800 */
[----:B------:R-:W2:Y:S04]  /*d7f0*/  LDL.LU R51, [R1+0x18c] ;  /* 0x00018c0001337983 */ /* 0x000ea80000300800 */
[----:B------:R-:W2:Y:S04]  /*d800*/  LDL.LU R52, [R1+0x190] ;  /* 0x0001900001347983 */ /* 0x000ea80000300800 */
[----:B------:R-:W2:Y:S04]  /*d810*/  LDL.LU R53, [R1+0x194] ;  /* 0x0001940001357983 */ /* 0x000ea80000300800 */
[----:B------:R-:W2:Y:S04]  /*d820*/  LDL.LU R54, [R1+0x198] ;  /* 0x0001980001367983 */ /* 0x000ea80000300800 */
[----:B------:R-:W2:Y:S04]  /*d830*/  LDL.LU R55, [R1+0x19c] ;  /* 0x00019c0001377983 */ /* 0x000ea80000300800 */
[----:B-1----:R-:W4:Y:S04]  /*d840*/  LDL.LU R224, [R1+0x80] ;  /* 0x0000800001e07983 */ /* 0x002f280000300800 */
[----:B------:R-:W4:Y:S04]  /*d850*/  LDL.LU R225, [R1+0x84] ;  /* 0x0000840001e17983 */ /* 0x000f280000300800 */
[----:B---3--:R-:W4:Y:S04]  /*d860*/  LDL.LU R226, [R1+0x88] ;  /* 0x0000880001e27983 */ /* 0x008f280000300800 */
[----:B------:R-:W4:Y:S04]  /*d870*/  LDL.LU R227, [R1+0x8c] ;  /* 0x00008c0001e37983 */ /* 0x000f280000300800 */
[----:B------:R-:W4:Y:S04]  /*d880*/  LDL.LU R228, [R1+0x90] ;  /* 0x0000900001e47983 */ /* 0x000f280000300800 */
[----:B------:R-:W4:Y:S04]  /*d890*/  LDL.LU R229, [R1+0x94] ;  /* 0x0000940001e57983 */ /* 0x000f280000300800 */
[----:B------:R-:W4:Y:S04]  /*d8a0*/  LDL.LU R230, [R1+0x98] ;  /* 0x0000980001e67983 */ /* 0x000f280000300800 */
[----:B------:R-:W4:Y:S04]  /*d8b0*/  LDL.LU R231, [R1+0x9c] ;  /* 0x00009c0001e77983 */ /* 0x000f280000300800 */
        /* <DEDUP_REMOVED lines=25> */
[----:B------:R-:W-:-:S02]  /*da50*/  UMOV UR23, UR43 ;  /* 0x0000002b00177c82 */ /* 0x000fc40008000000 */
        /* <DEDUP_REMOVED lines=43> */
[----:B------:R-:W-:Y:S04]  /*dd10*/  STL.64 [R1+0x80], R224 ;  /* 0x000080e001007387 */ /* 0x000fe80000100a00 */
[----:B------:R0:W-:Y:S04]  /*dd20*/  STL.64 [R1+0x88], R226 ;  /* 0x000088e201007387 */ /* 0x0001e80000100a00 */
[----:B------:R-:W-:Y:S04]  /*dd30*/  STL.64 [R1+0x90], R228 ;  /* 0x000090e401007387 */ /* 0x000fe80000100a00 */
[----:B------:R-:W-:Y:S04]  /*dd40*/  STL.64 [R1+0x98], R230 ;  /* 0x000098e601007387 */ /* 0x000fe80000100a00 */
[----:B0-----:R-:W2:Y:S04]  /*dd50*/  LDL.LU.64 R226, [R1+0xe88] ;  /* 0x000e880001e27983 */ /* 0x001ea80000300a00 */
[----:B------:R-:W2:Y:S01]  /*dd60*/  LDL.LU.64 R224, [R1+0xe80] ;  /* 0x000e800001e07983 */ /* 0x000ea20000300a00 */
[----:B------:R-:W-:-:S02]  /*dd70*/  WARPGROUP.DEPBAR.LE gsb0, 0x0 ;  /* 0x00008000000079c5 */ /* 0x000fc40000010000 */
[----:B------:R-:W-:-:S06]  /*dd80*/  WARPGROUP.ARRIVE ;  /* 0x00000000000079c5 */ /* 0x000fcc0000000000 */
[----:B------:R-:W-:Y:S01]  /*dd90*/  QGMMA.64x16x32.F32.E4M3.E4M3 R208, gdesc[UR20], R208, gsb0 ;  /* 0x0020000014d079f3 */ /* 0x000fe200080008d0 */
        /* <DEDUP_REMOVED lines=26> */
[----:B------:R0:W-:Y:S04]  /*df40*/  STL.64 [R1+0x380], R176 ;  /* 0x000380b001007387 */ /* 0x0001e80000100a00 */
[----:B------:R-:W-:Y:S04]  /*df50*/  STL.64 [R1+0x388], R178 ;  /* 0x000388b201007387 */ /* 0x000fe80000100a00 */
[----:B------:R1:W-:Y:S04]  /*df60*/  STL.64 [R1+0x390], R180 ;  /* 0x000390b401007387 */ /* 0x0003e80000100a00 */
[----:B------:R3:W-:Y:S01]  /*df70*/  STL.64 [R1+0x398], R182 ;  /* 0x000398b601007387 */ /* 0x0007e20000100a00 */
[----:B------:R-:W-:-:S03]  /*df80*/  WARPGROUP.DEPBAR.LE gsb0, 0x0 ;  /* 0x00008000000079c5 */ /* 0x000fc60000010000 */
[----:B------:R-:W-:Y:S04]  /*df90*/  STL [R1+0x5d8], RZ ;  /* 0x0005d8ff01007387 */ /* 0x000fe80000100800 */
[----:B------:R-:W-:Y:S04]  /*dfa0*/  STL [R1+0x5d4], RZ ;  /* 0x0005d4ff01007387 */ /* 0x000fe80000100800 */
[----:B0-----:R-:W4:Y:S04]  /*dfb0*/  LDL.LU R176, [R1+0xe0] ;  /* 0x0000e00001b07983 */ /* 0x001f280000300800 */
[----:B------:R0:W-:Y:S04]  /*dfc0*/  STL.64 [R1+0x400], R208 ;  /* 0x000400d001007387 */ /* 0x0001e80000100a00 */
[----:B------:R0:W-:Y:S04]  /*dfd0*/  STL.64 [R1+0x408], R210 ;  /* 0x000408d201007387 */ /* 0x0001e80000100a00 */
[----:B------:R-:W-:Y:S01]  /*dfe0*/  STL.64 [R1+0x410], R212 ;  /* 0x000410d401007387 */ /* 0x000fe20000100a00 */
[----:B-1----:R-:W-:-:S03]  /*dff0*/  IMAD.MOV.U32 R180, RZ, RZ, R233 ;  /* 0x000000ffffb47224 */ /* 0x002fc600078e00e9 */
[----:B------:R-:W-:Y:S01]  /*e000*/  STL.64 [R1+0x418], R214 ;  /* 0x000418d601007387 */ /* 0x000fe20000100a00 */
[----:B------:R-:W-:-:S03]  /*e010*/  IMAD.MOV.U32 R181, RZ, RZ, R235 ;  /* 0x000000ffffb57224 */ /* 0x000fc600078e00eb */
[----:B------:R-:W4:Y:S01]  /*e020*/  LDL.LU R177, [R1+0xe4] ;  /* 0x0000e40001b17983 */ /* 0x000f220000300800 */
[----:B---3--:R-:W-:-:S03]  /*e030*/  IMAD.MOV.U32 R182, RZ, RZ, R234 ;  /* 0x000000ffffb67224 */ /* 0x008fc600078e00ea */
[----:B------:R-:W4:Y:S01]  /*e040*/  LDL.LU R178, [R1+0xe8] ;  /* 0x0000e80001b27983 */ /* 0x000f220000300800 */
[----:B------:R-:W-:-:S03]  /*e050*/  IMAD.MOV.U32 R183, RZ, RZ, R232 ;  /* 0x000000ffffb77224 */ /* 0x000fc600078e00e8 */
[----:B------:R-:W4:Y:S04]  /*e060*/  LDL.LU R179, [R1+0xec] ;  /* 0x0000ec0001b37983 */ /* 0x000f280000300800 */
[----:B------:R-:W3:Y:S04]  /*e070*/  LDL.LU R233, [R1+0xe7c] ;  /* 0x000e7c0001e97983 */ /* 0x000ee80000300800 */
[----:B------:R-:W2:Y:S04]  /*e080*/  LDL.LU R235, [R1+0xe78] ;  /* 0x000e780001eb7983 */ /* 0x000ea80000300800 */
[----:B------:R-:W4:Y:S04]  /*e090*/  LDL.LU R234, [R1+0xe74] ;  /* 0x000e740001ea7983 */ /* 0x000f280000300800 */
[----:B------:R-:W4:Y:S04]  /*e0a0*/  LDL.LU R232, [R1+0xe70] ;  /* 0x000e700001e87983 */ /* 0x000f280000300800 */
[----:B------:R-:W4:Y:S04]  /*e0b0*/  LDL.LU R112, [R1+0x1e0] ;  /* 0x0001e00001707983 */ /* 0x000f280000300800 */
[----:B------:R-:W4:Y:S04]  /*e0c0*/  LDL.LU R113, [R1+0x1e4] ;  /* 0x0001e40001717983 */ /* 0x000f280000300800 */
[----:B------:R-:W4:Y:S04]  /*e0d0*/  LDL.LU R114, [R1+0x1e8] ;  /* 0x0001e80001727983 */ /* 0x000f280000300800 */
[----:B------:R-:W4:Y:S01]  /*e0e0*/  LDL.LU R115, [R1+0x1ec] ;  /* 0x0001ec0001737983 */ /* 0x000f220000300800 */
[----:B---3--:R-:W-:-:S02]  /*e0f0*/  IMAD.MOV.U32 R119, RZ, RZ, R233 ;  /* 0x000000ffff777224 */ /* 0x008fc400078e00e9 */
[----:B--2---:R-:W-:Y:S02]  /*e100*/  IMAD.MOV.U32 R118, RZ, RZ, R235 ;  /* 0x000000ffff767224 */ /* 0x004fe400078e00eb */
[----:B----4-:R-:W-:Y:S02]  /*e110*/  IMAD.MOV.U32 R116, RZ, RZ, R234 ;  /* 0x000000ffff747224 */ /* 0x010fe400078e00ea */
[----:B------:R-:W2:Y:S01]  /*e120*/  LDL.LU R234, [R1+0xe6c] ;  /* 0x000e6c0001ea7983 */ /* 0x000ea20000300800 */
[----:B------:R-:W-:-:S03]  /*e130*/  IMAD.MOV.U32 R117, RZ, RZ, R232 ;  /* 0x000000ffff757224 */ /* 0x000fc600078e00e8 */
[----:B------:R-:W3:Y:S04]  /*e140*/  LDL.LU R232, [R1+0xe68] ;  /* 0x000e680001e87983 */ /* 0x000ee80000300800 */
[----:B------:R-:W4:Y:S04]  /*e150*/  LDL.LU R235, [R1+0xe64] ;  /* 0x000e640001eb7983 */ /* 0x000f280000300800 */
[----:B------:R-:W4:Y:S04]  /*e160*/  LDL.LU R233, [R1+0xe60] ;  /* 0x000e600001e97983 */ /* 0x000f280000300800 */
[----:B------:R-:W4:Y:S04]  /*e170*/  LDL.LU R48, [R1+0x2e0] ;  /* 0x0002e00001307983 */ /* 0x000f280000300800 */
[----:B------:R-:W4:Y:S04]  /*e180*/  LDL.LU R49, [R1+0x2e4] ;  /* 0x0002e40001317983 */ /* 0x000f280000300800 */
[----:B------:R-:W4:Y:S04]  /*e190*/  LDL.LU R50, [R1+0x2e8] ;  /* 0x0002e80001327983 */ /* 0x000f280000300800 */
[----:B------:R-:W4:Y:S01]  /*e1a0*/  LDL.LU R51, [R1+0x2ec] ;  /* 0x0002ec0001337983 */ /* 0x000f220000300800 */
[----:B--2---:R-:W-:-:S02]  /*e1b0*/  IMAD.MOV.U32 R55, RZ, RZ, R234 ;  /* 0x000000ffff377224 */ /* 0x004fc400078e00ea */
[----:B---3--:R-:W-:Y:S02]  /*e1c0*/  IMAD.MOV.U32 R54, RZ, RZ, R232 ;  /* 0x000000ffff367224 */ /* 0x008fe400078e00e8 */
[----:B----4-:R-:W-:Y:S02]  /*e1d0*/  IMAD.MOV.U32 R52, RZ, RZ, R235 ;  /* 0x000000ffff347224 */ /* 0x010fe400078e00eb */
[----:B------:R-:W2:Y:S01]  /*e1e0*/  LDL.LU R235, [R1+0xe5c] ;  /* 0x000e5c0001eb7983 */ /* 0x000ea20000300800 */
[----:B------:R-:W-:-:S03]  /*e1f0*/  IMAD.MOV.U32 R53, RZ, RZ, R233 ;  /* 0x000000ffff357224 */ /* 0x000fc600078e00e9 */
        /* <DEDUP_REMOVED lines=28> */
[----:B------:R-:W4:Y:S01]  /*e3c0*/  LDL.LU R149, [R1+0x174] ;  /* 0x0001740001957983 */ /* 0x000f220000300800 */
[----:B------:R-:W-:-:S03]  /*e3d0*/  UIADD3 UR4, UR53, 0x804, URZ ;  /* 0x0000080435047890 */ /* 0x000fc6000fffe03f */
[----:B------:R-:W4:Y:S04]  /*e3e0*/  LDL.LU R150, [R1+0x178] ;  /* 0x0001780001967983 */ /* 0x000f280000300800 */
[----:B------:R-:W4:Y:S01]  /*e3f0*/  LDL.LU R151, [R1+0x17c] ;  /* 0x00017c0001977983 */ /* 0x000f220000300800 */
[----:B------:R-:W-:Y:S01]  /*e400*/  UMOV UR22, UR6 ;  /* 0x0000000600167c82 */ /* 0x000fe20008000000 */
[----:B------:R-:W-:Y:S01]  /*e410*/  UMOV UR23, UR7 ;  /* 0x0000000700177c82 */ /* 0x000fe20008000000 */
[----:B------:R-:W-:Y:S01]  /*e420*/  UMOV UR20, UR4 ;  /* 0x0000000400147c82 */ /* 0x000fe20008000000 */
[----:B------:R-:W-:Y:S01]  /*e430*/  UMOV UR21, 0x40000040 ;  /* 0x4000004000157882 */ /* 0x000fe20000000000 */
[----:B------:R-:W-:Y:S01]  /*e440*/  UMOV UR4, UR48 ;  /* 0x0000003000047c82 */ /* 0x000fe20008000000 */
[----:B------:R-:W-:Y:S01]  /*e450*/  UMOV UR5, UR49 ;  /* 0x0000003100057c82 */ /* 0x000fe20008000000 */
[----:B0-----:R-:W4:Y:S04]  /*e460*/  LDL.LU R208, [R1+0x60] ;  /* 0x0000600001d07983 */ /* 0x001f280000300800 */
[----:B------:R-:W4:Y:S04]  /*e470*/  LDL.LU R209, [R1+0x64] ;  /* 0x0000640001d17983 */ /* 0x000f280000300800 */
[----:B------:R-:W4:Y:S04]  /*e480*/  LDL.LU R210, [R1+0x68] ;  /* 0x0000680001d27983 */ /* 0x000f280000300800 */
[----:B------:R-:W4:Y:S01]  /*e490*/  LDL.LU R211, [R1+0x6c] ;  /* 0x00006c0001d37983 */ /* 0x000f220000300800 */
        /* <DEDUP_REMOVED lines=12> */
[----:B------:R-:W-:Y:S04]  /*e560*/  STL.64 [R1+0x3e0], R228 ;  /* 0x0003e0e401007387 */ /* 0x000fe80000100a00 */
[----:B------:R0:W-:Y:S04]  /*e570*/  STL.64 [R1+0x3e8], R230 ;  /* 0x0003e8e601007387 */ /* 0x0001e80000100a00 */
[----:B------:R-:W-:Y:S04]  /*e580*/  STL.64 [R1+0x3f0], R232 ;  /* 0x0003f0e801007387 */ /* 0x000fe80000100a00 */
[----:B------:R-:W-:Y:S04]  /*e590*/  STL.64 [R1+0x3f8], R234 ;  /* 0x0003f8ea01007387 */ /* 0x000fe80000100a00 */
[----:B0-----:R-:W2:Y:S04]  /*e5a0*/  LDL.LU.64 R230, [R1+0xe48] ;  /* 0x000e480001e67983 */ /* 0x001ea80000300a00 */
[----:B------:R-:W2:Y:S01]  /*e5b0*/  LDL.LU.64 R228, [R1+0xe40] ;  /* 0x000e400001e47983 */ /* 0x000ea20000300a00 */
[----:B------:R-:W-:Y:S01]  /*e5c0*/  UMOV UR22, UR58 ;  /* 0x0000003a00167c82 */ /* 0x000fe20008000000 */
[----:B------:R-:W-:Y:S01]  /*e5d0*/  UMOV UR23, UR59 ;  /* 0x0000003b00177c82 */ /* 0x000fe20008000000 */
[----:B------:R-:W-:-:S02]  /*e5e0*/  WARPGROUP.DEPBAR.LE gsb0, 0x0 ;  /* 0x00008000000079c5 */ /* 0x000fc40000010000 */
[----:B----4-:R-:W-:-:S06]  /*e5f0*/  WARPGROUP.ARRIVE ;  /* 0x00000000000079c5 */ /* 0x010fcc0000000000 */
        /* <DEDUP_REMOVED lines=85> */
[----:B------:R-:W-:Y:S01]  /*eb50*/  STL.64 [R1+0x2f0], R52 ;  /* 0x0002f03401007387 */ /* 0x000fe20000100a00 */
[----:B------:R-:W-:-:S02]  /*eb60*/  WARPGROUP.DEPBAR.LE gsb0, 0x0 ;  /* 0x00008000000079c5 */ /* 0x000fc40000010000 */
[----:B------:R-:W-:-:S06]  /*eb70*/  WARPGROUP.ARRIVE ;  /* 0x00000000000079c5 */ /* 0x000fcc0000000000 */
[----:B------:R-:W-:Y:S01]  /*eb80*/  QGMMA.64x16x32.F32.E4M3.E4M3 R120, gdesc[UR24], R120, gsb0 ;  /* 0x00200000187879f3 */ /* 0x000fe20008000878 */
        /* <DEDUP_REMOVED lines=37> */
[----:B0-----:R-:W4:Y:S04]  /*ede0*/  LDL.LU.64 R176, [R1+0xc0] ;  /* 0x0000c00001b07983 */ /* 0x001f280000300a00 */
[----:B-1----:R-:W4:Y:S04]  /*edf0*/  LDL.LU.64 R178, [R1+0xc8] ;  /* 0x0000c80001b27983 */ /* 0x002f280000300a00 */
[----:B--2---:R-:W2:Y:S04]  /*ee00*/  LDL.LU.64 R180, [R1+0xd0] ;  /* 0x0000d00001b47983 */ /* 0x004ea80000300a00 */
[----:B---3--:R-:W2:Y:S01]  /*ee10*/  LDL.LU.64 R182, [R1+0xd8] ;  /* 0x0000d80001b67983 */ /* 0x008ea20000300a00 */
[----:B------:R-:W-:-:S02]  /*ee20*/  WARPGROUP.DEPBAR.LE gsb0, 0x0 ;  /* 0x00008000000079c5 */ /* 0x000fc40000010000 */
        /* <DEDUP_REMOVED lines=21> */
[----:B------:R-:W-:Y:S01]  /*ef80*/  IMAD.MOV.U32 R151, RZ, RZ, R0 ;  /* 0x000000ffff977224 */ /* 0x000fe200078e0000 */
[----:B------:R-:W-:Y:S01]  /*ef90*/  STL [R1+0x588], RZ ;  /* 0x000588ff01007387 */ /* 0x000fe20000100800 */
[----:B------:R-:W-:Y:S01]  /*efa0*/  UMOV UR40, UR16 ;  /* 0x0000001000287c82 */ /* 0x000fe20008000000 */
[----:B------:R-:W-:Y:S02]  /*efb0*/  UMOV UR41, UR17 ;  /* 0x0000001100297c82 */ /* 0x000fe40008000000 */
[----:B------:R-:W-:Y:S04]  /*efc0*/  STL [R1+0x584], RZ ;  /* 0x000584ff01007387 */ /* 0x000fe80000100800 */
[----:B------:R-:W-:Y:S04]  /*efd0*/  STL [R1+0x580], RZ ;  /* 0x000580ff01007387 */ /* 0x000fe80000100800 */
[----:B----4-:R-:W3:Y:S04]  /*efe0*/  LDL.LU.64 R208, [R1+0x140] ;  /* 0x0001400001d07983 */ /* 0x010ee80000300a00 */
[----:B------:R-:W3:Y:S04]  /*eff0*/  LDL.LU.64 R210, [R1+0x148] ;  /* 0x0001480001d27983 */ /* 0x000ee80000300a00 */
[----:B------:R-:W3:Y:S04]  /*f000*/  LDL.LU.64 R212, [R1+0x150] ;  /* 0x0001500001d47983 */ /* 0x000ee80000300a00 */
[----:B------:R-:W3:Y:S01]  /*f010*/  LDL.LU.64 R214, [R1+0x158] ;  /* 0x0001580001d67983 */ /* 0x000ee20000300a00 */
[----:B------:R-:W-:-:S02]  /*f020*/  WARPGROUP.DEPBAR.LE gsb0, 0x0 ;  /* 0x00008000000079c5 */ /* 0x000fc40000010000 */
[----:B------:R-:W-:-:S06]  /*f030*/  WARPGROUP.ARRIVE ;  /* 0x00000000000079c5 */ /* 0x000fcc0000000000 */
[----:B------:R-:W-:Y:S01]  /*f040*/  QGMMA.64x16x32.F32.E4M3.E4M3 R144, gdesc[UR40], R144, gsb0 ;  /* 0x00200000289079f3 */ /* 0x000fe20008000890 */
[----:B------:R-:W-:Y:S04]  /*f050*/  STL [R1+0xcf8], R216 ;  /* 0x000cf8d801007387 */ /* 0x000fe80000100800 */
[----:B------:R-:W-:Y:S04]  /*f060*/  STL [R1+0xcf4], R217 ;  /* 0x000cf4d901007387 */ /* 0x000fe80000100800 */
        /* <DEDUP_REMOVED lines=13> */
[----:B0-----:R-:W3:Y:S04]  /*f140*/  LDL.LU.64 R144, [R1+0x1c0] ;  /* 0x0001c00001907983 */ /* 0x001ee80000300a00 */
[----:B-1----:R-:W3:Y:S04]  /*f150*/  LDL.LU.64 R146, [R1+0x1c8] ;  /* 0x0001c80001927983 */ /* 0x002ee80000300a00 */
[----:B----4-:R-:W4:Y:S04]  /*f160*/  LDL.LU.64 R148, [R1+0x1d0] ;  /* 0x0001d00001947983 */ /* 0x010f280000300a00 */
[----:B------:R-:W4:Y:S01]  /*f170*/  LDL.LU.64 R150, [R1+0x1d8] ;  /* 0x0001d80001967983 */ /* 0x000f220000300a00 */
[----:B------:R-:W-:Y:S01]  /*f180*/  UMOV UR44, UR16 ;  /* 0x00000010002c7c82 */ /* 0x000fe20008000000 */
[----:B------:R-:W-:Y:S01]  /*f190*/  UMOV UR45, UR17 ;  /* 0x00000011002d7c82 */ /* 0x000fe20008000000 */
[----:B--2---:R-:W-:-:S06]  /*f1a0*/  WARPGROUP.ARRIVE ;  /* 0x00000000000079c5 */ /* 0x004fcc0000000000 */
[----:B------:R-:W-:Y:S03]  /*f1b0*/  QGMMA.64x16x32.F32.E4M3.E4M3 R176, gdesc[UR44], R176, gsb0 ;  /* 0x002000002cb079f3 */ /* 0x000fe600080008b0 */
[----:B------:R-:W-:Y:S02]  /*f1c0*/  WARPGROUP.DEPBAR.LE gsb0, 0x0 ;  /* 0x00008000000079c5 */ /* 0x000fe40000010000 */
[----:B------:R-:W-:Y:S02]  /*f1d0*/  IMAD.MOV.U32 R223, RZ, RZ, R183 ;  /* 0x000000ffffdf7224 */ /* 0x000fe400078e00b7 */
[----:B------:R-:W-:Y:S02]  /*f1e0*/  IMAD.MOV.U32 R222, RZ, RZ, R182 ;  /* 0x000000ffffde7224 */ /* 0x000fe400078e00b6 */
[----:B------:R-:W-:Y:S02]  /*f1f0*/  IMAD.MOV.U32 R221, RZ, RZ, R181 ;  /* 0x000000ffffdd7224 */ /* 0x000fe400078e00b5 */
[----:B------:R-:W-:Y:S01]  /*f200*/  IMAD.MOV.U32 R220, RZ, RZ, R180 ;  /* 0x000000ffffdc7224 */ /* 0x000fe200078e00b4 */
[----:B------:R-:W-:Y:S01]  /*f210*/  STL [R1+0xd18], R223 ;  /* 0x000d18df01007387 */ /* 0x000fe20000100800 */
[----:B------:R-:W-:-:S02]  /*f220*/  IMAD.MOV.U32 R219, RZ, RZ, R179 ;  /* 0x000000ffffdb7224 */ /* 0x000fc400078e00b3 */
[----:B------:R-:W-:Y:S01]  /*f230*/  IMAD.MOV.U32 R218, RZ, RZ, R178 ;  /* 0x000000ffffda7224 */ /* 0x000fe200078e00b2 */
[----:B------:R-:W-:Y:S01]  /*f240*/  STL [R1+0xd14], R222 ;  /* 0x000d14de01007387 */ /* 0x000fe20000100800 */
[----:B------:R-:W-:Y:S02]  /*f250*/  IMAD.MOV.U32 R217, RZ, RZ, R177 ;  /* 0x000000ffffd97224 */ /* 0x000fe400078e00b1 */
[----:B------:R-:W-:Y:S01]  /*f260*/  IMAD.MOV.U32 R216, RZ, RZ, R176 ;  /* 0x000000ffffd87224 */ /* 0x000fe200078e00b0 */
[----:B------:R-:W-:Y:S04]  /*f270*/  STL [R1+0xd10], R221 ;  /* 0x000d10dd01007387 */ /* 0x000fe80000100800 */
[----:B------:R-:W-:Y:S04]  /*f280*/  STL [R1+0xd0c], R220 ;  /* 0x000d0cdc01007387 */ /* 0x000fe80000100800 */
[----:B------:R-:W-:Y:S04]  /*f290*/  STL [R1+0xd08], R219 ;  /* 0x000d08db01007387 */ /* 0x000fe80000100800 */
[----:B------:R-:W-:Y:S04]  /*f2a0*/  STL [R1+0xd04], R218 ;  /* 0x000d04da01007387 */ /* 0x000fe80000100800 */
[----:B------:R-:W-:Y:S04]  /*f2b0*/  STL [R1+0xd00], R217 ;  /* 0x000d00d901007387 */ /* 0x000fe80000100800 */
[----:B------:R0:W-:Y:S04]  /*f2c0*/  STL [R1+0xcfc], R216 ;  /* 0x000cfcd801007387 */ /* 0x0001e80000100800 */
[----:B------:R-:W-:Y:S04]  /*f2d0*/  STL [R1+0x574], RZ ;  /* 0x000574ff01007387 */ /* 0x000fe80000100800 */
[----:B------:R-:W2:Y:S04]  /*f2e0*/  LDL.LU.64 R176, [R1+0x240] ;  /* 0x0002400001b07983 */ /* 0x000ea80000300a00 */
[----:B------:R-:W2:Y:S04]  /*f2f0*/  LDL.LU.64 R178, [R1+0x248] ;  /* 0x0002480001b27983 */ /* 0x000ea80000300a00 */
[----:B------:R-:W2:Y:S04]  /*f300*/  LDL.LU.64 R180, [R1+0x250] ;  /* 0x0002500001b47983 */ /* 0x000ea80000300a00 */
[----:B------:R-:W2:Y:S01]  /*f310*/  LDL.LU.64 R182, [R1+0x258] ;  /* 0x0002580001b67983 */ /* 0x000ea20000300a00 */
[----:B------:R-:W-:Y:S01]  /*f320*/  UMOV UR48, UR16 ;  /* 0x0000001000307c82 */ /* 0x000fe20008000000 */
[----:B------:R-:W-:Y:S01]  /*f330*/  UMOV UR49, UR17 ;  /* 0x0000001100317c82 */ /* 0x000fe20008000000 */
[----:B---3--:R-:W-:-:S06]  /*f340*/  WARPGROUP.ARRIVE ;  /* 0x00000000000079c5 */ /* 0x008fcc0000000000 */
[----:B------:R-:W-:Y:S01]  /*f350*/  QGMMA.64x16x32.F32.E4M3.E4M3 R208, gdesc[UR48], R208, gsb0 ;  /* 0x0020000030d079f3 */ /* 0x000fe200080008d0 */
[----:B------:R-:W-:Y:S01]  /*f360*/  UMOV UR23, UR53 ;  /* 0x0000003500177c82 */ /* 0x000fe20008000000 */
[----:B------:R-:W-:Y:S01]  /*f370*/  UMOV UR52, UR16 ;  /* 0x0000001000347c82 */ /* 0x000fe20008000000 */
[----:B------:R-:W-:Y:S01]  /*f380*/  UMOV UR53, UR17 ;  /* 0x0000001100357c82 */ /* 0x000fe20008000000 */
[----:B------:R-:W-:Y:S02]  /*f390*/  WARPGROUP.DEPBAR.LE gsb0, 0x0 ;  /* 0x00008000000079c5 */ /* 0x000fe40000010000 */
[----:B0-----:R-:W-:Y:S02]  /*f3a0*/  IMAD.MOV.U32 R216, RZ, RZ, R215 ;  /* 0x000000ffffd87224 */ /* 0x001fe400078e00d7 */
[----:B------:R-:W-:Y:S02]  /*f3b0*/  IMAD.MOV.U32 R217, RZ, RZ, R214 ;  /* 0x000000ffffd97224 */ /* 0x000fe400078e00d6 */
[----:B------:R-:W-:-:S02]  /*f3c0*/  IMAD.MOV.U32 R223, RZ, RZ, R208 ;  /* 0x000000ffffdf7224 */ /* 0x000fc400078e00d0 */
[----:B------:R-:W-:Y:S01]  /*f3d0*/  IMAD.MOV.U32 R222, RZ, RZ, R209 ;  /* 0x000000ffffde7224 */ /* 0x000fe200078e00d1 */
[----:B------:R0:W-:Y:S01]  /*f3e0*/  STL [R1+0xd38], R216 ;  /* 0x000d38d801007387 */ /* 0x0001e20000100800 */
[----:B------:R-:W-:Y:S02]  /*f3f0*/  IMAD.MOV.U32 R221, RZ, RZ, R210 ;  /* 0x000000ffffdd7224 */ /* 0x000fe400078e00d2 */
[----:B------:R-:W-:Y:S01]  /*f400*/  IMAD.MOV.U32 R220, RZ, RZ, R211 ;  /* 0x000000ffffdc7224 */ /* 0x000fe200078e00d3 */
[----:B------:R1:W-:Y:S01]  /*f410*/  STL [R1+0xd34], R217 ;  /* 0x000d34d901007387 */ /* 0x0003e20000100800 */
[----:B------:R-:W-:Y:S02]  /*f420*/  IMAD.MOV.U32 R219, RZ, RZ, R212 ;  /* 0x000000ffffdb7224 */ /* 0x000fe400078e00d4 */
[----:B------:R-:W-:Y:S01]  /*f430*/  IMAD.MOV.U32 R218, RZ, RZ, R213 ;  /* 0x000000ffffda7224 */ /* 0x000fe200078e00d5 */
[----:B------:R3:W-:Y:S04]  /*f440*/  STL [R1+0xd30], R223 ;  /* 0x000d30df01007387 */ /* 0x0007e80000100800 */
[----:B------:R3:W-:Y:S04]  /*f450*/  STL [R1+0xd2c], R222 ;  /* 0x000d2cde01007387 */ /* 0x0007e80000100800 */
[----:B------:R3:W-:Y:S04]  /*f460*/  STL [R1+0xd28], R221 ;  /* 0x000d28dd01007387 */ /* 0x0007e80000100800 */
[----:B------:R3:W-:Y:S04]  /*f470*/  STL [R1+0xd24], R220 ;  /* 0x000d24dc01007387 */ /* 0x0007e80000100800 */
[----:B------:R3:W-:Y:S04]  /*f480*/  STL [R1+0xd20], R219 ;  /* 0x000d20db01007387 */ /* 0x0007e80000100800 */
[----:B------:R3:W-:Y:S01]  /*f490*/  STL [R1+0xd1c], R218 ;  /* 0x000d1cda01007387 */ /* 0x0007e20000100800 */
[----:B----4-:R-:W-:-:S06]  /*f4a0*/  WARPGROUP.ARRIVE ;  /* 0x00000000000079c5 */ /* 0x010fcc0000000000 */
[----:B------:R-:W-:Y:S01]  /*f4b0*/  QGMMA.64x16x32.F32.E4M3.E4M3 R144, gdesc[UR52], R144, gsb0 ;  /* 0x00200000349079f3 */ /* 0x000fe20008000890 */
[----:B------:R-:W-:Y:S04]  /*f4c0*/  STL [R1+0x570], RZ ;  /* 0x000570ff01007387 */ /* 0x000fe80000100800 */
[----:B------:R-:W4:Y:S04]  /*f4d0*/  LDL.LU.64 R208, [R1+0x2c0] ;  /* 0x0002c00001d07983 */ /* 0x000f280000300a00 */
[----:B------:R-:W4:Y:S04]  /*f4e0*/  LDL.LU.64 R210, [R1+0x2c8] ;  /* 0x0002c80001d27983 */ /* 0x000f280000300a00 */
[----:B------:R-:W4:Y:S04]  /*f4f0*/  LDL.LU.64 R212, [R1+0x2d0] ;  /* 0x0002d00001d47983 */ /* 0x000f280000300a00 */
[----:B------:R-:W4:Y:S01]  /*f500*/  LDL.LU.64 R214, [R1+0x2d8] ;  /* 0x0002d80001d67983 */ /* 0x000f220000300a00 */
[----:B------:R-:W-:-:S02]  /*f510*/  WARPGROUP.DEPBAR.LE gsb0, 0x0 ;  /* 0x00008000000079c5 */ /* 0x000fc40000010000 */
[----:B------:R-:W-:Y:S02]  /*f520*/  IMAD.MOV.U32 R235, RZ, RZ, R151 ;  /* 0x000000ffffeb7224 */ /* 0x000fe400078e0097 */
[----:B------:R-:W-:Y:S02]  /*f530*/  IMAD.MOV.U32 R0, RZ, RZ, R150 ;  /* 0x000000ffff007224 */ /* 0x000fe400078e0096 */
[----:B------:R-:W-:Y:S02]  /*f540*/  IMAD.MOV.U32 R2, RZ, RZ, R149 ;  /* 0x000000ffff027224 */ /* 0x000fe400078e0095 */
[----:B------:R-:W-:Y:S01]  /*f550*/  IMAD.MOV.U32 R3, RZ, RZ, R148 ;  /* 0x000000ffff037224 */ /* 0x000fe200078e0094 */
[----:B------:R-:W-:Y:S01]  /*f560*/  STL [R1+0xd58], R235 ;  /* 0x000d58eb01007387 */ /* 0x000fe20000100800 */
[----:B------:R-:W-:Y:S02]  /*f570*/  IMAD.MOV.U32 R4, RZ, RZ, R147 ;  /* 0x000000ffff047224 */ /* 0x000fe400078e0093 */
[----:B------:R-:W-:Y:S01]  /*f580*/  IMAD.MOV.U32 R7, RZ, RZ, R146 ;  /* 0x000000ffff077224 */ /* 0x000fe200078e0092 */
[----:B------:R-:W-:Y:S01]  /*f590*/  STL [R1+0xd54], R0 ;  /* 0x000d540001007387 */ /* 0x000fe20000100800 */
[----:B------:R-:W-:-:S02]  /*f5a0*/  IMAD.MOV.U32 R6, RZ, RZ, R145 ;  /* 0x000000ffff067224 */ /* 0x000fc400078e0091 */
[----:B------:R-:W-:Y:S01]  /*f5b0*/  IMAD.MOV.U32 R8, RZ, RZ, R144 ;  /* 0x000000ffff087224 */ /* 0x000fe200078e0090 */
[----:B------:R-:W-:Y:S04]  /*f5c0*/  STL [R1+0xd50], R2 ;  /* 0x000d500201007387 */ /* 0x000fe80000100800 */
[----:B------:R-:W-:Y:S04]  /*f5d0*/  STL [R1+0xd4c], R3 ;  /* 0x000d4c0301007387 */ /* 0x000fe80000100800 */
[----:B------:R-:W-:Y:S04]  /*f5e0*/  STL [R1+0xd48], R4 ;  /* 0x000d480401007387 */ /* 0x000fe80000100800 */
[----:B------:R-:W-:Y:S04]  /*f5f0*/  STL [R1+0xd44], R7 ;  /* 0x000d440701007387 */ /* 0x000fe80000100800 */
[----:B------:R-:W-:Y:S04]  /*f600*/  STL [R1+0xd40], R6 ;  /* 0x000d400601007387 */ /* 0x000fe80000100800 */
[----:B------:R-:W-:Y:S04]  /*f610*/  STL [R1+0xd3c], R8 ;  /* 0x000d3c0801007387 */ /* 0x000fe80000100800 */
[----:B------:R-:W-:Y:S04]  /*f620*/  STL [R1+0x56c], RZ ;  /* 0x00056cff01007387 */ /* 0x000fe80000100800 */
[----:B------:R-:W4:Y:S04]  /*f630*/  LDL.LU.64 R112, [R1+0x340] ;  /* 0x0003400001707983 */ /* 0x000f280000300a00 */
[----:B------:R-:W4:Y:S04]  /*f640*/  LDL.LU.64 R114, [R1+0x348] ;  /* 0x0003480001727983 */ /* 0x000f280000300a00 */
[----:B------:R-:W4:Y:S04]  /*f650*/  LDL.LU.64 R116, [R1+0x350] ;  /* 0x0003500001747983 */ /* 0x000f280000300a00 */
[----:B------:R-:W4:Y:S01]  /*f660*/  LDL.LU.64 R118, [R1+0x358] ;  /* 0x0003580001767983 */ /* 0x000f220000300a00 */
[----:B------:R-:W-:Y:S01]  /*f670*/  UMOV UR20, UR56 ;  /* 0x0000003800147c82 */ /* 0x000fe20008000000 */
[----:B------:R-:W-:Y:S01]  /*f680*/  UMOV UR21, UR57 ;  /* 0x0000003900157c82 */ /* 0x000fe20008000000 */
[----:B------:R-:W-:Y:S01]  /*f690*/  UMOV UR56, UR16 ;  /* 0x0000001000387c82 */ /* 0x000fe20008000000 */
[----:B------:R-:W-:Y:S01]  /*f6a0*/  UMOV UR57, UR17 ;  /* 0x0000001100397c82 */ /* 0x000fe20008000000 */
[----:B------:R-:W4:Y:S04]  /*f6b0*/  LDL.LU.64 R144, [R1+0x3c0] ;  /* 0x0003c00001907983 */ /* 0x000f280000300a00 */
[----:B------:R-:W4:Y:S04]  /*f6c0*/  LDL.LU.64 R146, [R1+0x3c8] ;  /* 0x0003c80001927983 */ /* 0x000f280000300a00 */
[----:B------:R-:W4:Y:S04]  /*f6d0*/  LDL.LU.64 R148, [R1+0x3d0] ;  /* 0x0003d00001947983 */ /* 0x000f280000300a00 */
[----:B------:R-:W4:Y:S01]  /*f6e0*/  LDL.LU.64 R150, [R1+0x3d8] ;  /* 0x0003d80001967983 */ /* 0x000f220000300a00 */
[----:B--2---:R-:W-:-:S06]  /*f6f0*/  WARPGROUP.ARRIVE ;  /* 0x00000000000079c5 */ /* 0x004fcc0000000000 */
[----:B------:R-:W-:Y:S03]  /*f700*/  QGMMA.64x16x32.F32.E4M3.E4M3 R176, gdesc[UR56], R176, gsb0 ;  /* 0x0020000038b079f3 */ /* 0x000fe600080008b0 */
[----:B------:R-:W-:Y:S02]  /*f710*/  WARPGROUP.DEPBAR.LE gsb0, 0x0 ;  /* 0x00008000000079c5 */ /* 0x000fe40000010000 */
[----:B0-----:R-:W-:Y:S02]  /*f720*/  IMAD.MOV.U32 R216, RZ, RZ, R176 ;  /* 0x000000ffffd87224 */ /* 0x001fe400078e00b0 */
[----:B-1----:R-:W-:Y:S01]  /*f730*/  IMAD.MOV.U32 R217, RZ, RZ, R177 ;  /* 0x000000ffffd97224 */ /* 0x002fe200078e00b1 */
[----:B------:R-:W2:Y:S01]  /*f740*/  LDL.LU R176, [R1+0x420] ;  /* 0x0004200001b07983 */ /* 0x000ea20000300800 */
[----:B---3--:R-:W-:Y:S02]  /*f750*/  IMAD.MOV.U32 R223, RZ, RZ, R178 ;  /* 0x000000ffffdf7224 */ /* 0x008fe400078e00b2 */
[----:B------:R-:W-:Y:S01]  /*f760*/  IMAD.MOV.U32 R222, RZ, RZ, R179 ;  /* 0x000000ffffde7224 */ /* 0x000fe200078e00b3 */
[----:B------:R-:W2:Y:S01]  /*f770*/  LDL.LU R177, [R1+0x424] ;  /* 0x0004240001b17983 */ /* 0x000ea20000300800 */
        /* <DEDUP_REMOVED lines=9> */
[----:B------:R-:W2:Y:S01]  /*f810*/  LDL.LU R183, [R1+0x43c] ;  /* 0x00043c0001b77983 */ /* 0x000ea20000300800 */
[----:B------:R-:W-:Y:S01]  /*f820*/  UMOV UR8, UR16 ;  /* 0x0000001000087c82 */ /* 0x000fe20008000000 */
[----:B------:R-:W-:Y:S01]  /*f830*/  UMOV UR9, UR17 ;  /* 0x0000001100097c82 */ /* 0x000fe20008000000 */
[----:B------:R-:W-:Y:S01]  /*f840*/  UMOV UR10, UR20 ;  /* 0x00000014000a7c82 */ /* 0x000fe20008000000 */
[----:B------:R-:W-:Y:S01]  /*f850*/  UMOV UR11, UR21 ;  /* 0x00000015000b7c82 */ /* 0x000fe20008000000 */
[----:B----4-:R-:W-:-:S06]  /*f860*/  WARPGROUP.ARRIVE ;  /* 0x00000000000079c5 */ /* 0x010fcc0000000000 */
        /* <DEDUP_REMOVED lines=13> */
[----:B------:R-:W-:Y:S02]  /*f940*/  UIADD3 UR12, UR23, 0x6, URZ ;  /* 0x00000006170c7890 */ /* 0x000fe4000fffe03f */
[----:B------:R-:W-:Y:S01]  /*f950*/  UIADD3 UR8, UR60, 0x6, URZ ;  /* 0x000000063c087890 */ /* 0x000fe2000fffe03f */
[----:B------:R-:W-:Y:S01]  /*f960*/  UMOV UR5, 0x40000040 ;  /* 0x4000004000057882 */ /* 0x000fe20000000000 */
[----:B------:R-:W-:-:S03]  /*f970*/  UMOV UR7, 0x40000040 ;  /* 0x4000004000077882 */ /* 0x000fc60000000000 */
[----:B------:R-:W-:Y:S02]  /*f980*/  UMOV UR4, UR12 ;  /* 0x0000000c00047c82 */ /* 0x000fe40008000000 */
        /* <DEDUP_REMOVED lines=19> */
[----:B------:R-:W-:Y:S01]  /*fac0*/  IMAD.MOV.U32 R215, RZ, RZ, R11 ;  /* 0x000000ffffd77224 */ /* 0x000fe200078e000b */
[----:B------:R-:W-:Y:S01]  /*fad0*/  UIADD3 UR9, UR60, 0x86, URZ ;  /* 0x000000863c097890 */ /* 0x000fe2000fffe03f */
[----:B------:R-:W-:Y:S01]  /*fae0*/  UMOV UR28, UR4 ;  /* 0x00000004001c7c82 */ /* 0x000fe20008000000 */
[----:B------:R-:W-:Y:S01]  /*faf0*/  UMOV UR29, UR5 ;  /* 0x00000005001d7c82 */ /* 0x000fe20008000000 */
[----:B------:R-:W-:-:S04]  /*fb00*/  UMOV UR31, 0x40000040 ;  /* 0x40000040001f7882 */ /* 0x000fc80000000000 */
[----:B------:R-:W-:Y:S01]  /*fb10*/  UMOV UR30, UR9 ;  /* 0x00000009001e7c82 */ /* 0x000fe20008000000 */
[----:B------:R-:W-:Y:S02]  /*fb20*/  WARPGROUP.DEPBAR.LE gsb0, 0x0 ;  /* 0x00008000000079c5 */ /* 0x000fe40000010000 */
[----:B------:R-:W-:-:S06]  /*fb30*/  WARPGROUP.ARRIVE ;  /* 0x00000000000079c5 */ /* 0x000fcc0000000000 */
[----:B------:R-:W-:Y:S01]  /*fb40*/  QGMMA.64x16x32.F32.E4M3.E4M3 R208, gdesc[UR28], R208, gsb0 ;  /* 0x002000001cd079f3 */ /* 0x000fe200080008d0 */
[----:B------:R-:W-:Y:S04]  /*fb50*/  STL [R1+0x568], RZ ;  /* 0x000568ff01007387 */ /* 0x000fe80000100800 */
[----:B------:R0:W-:Y:S04]  /*fb60*/  STL.64 [R1+0x420], R176 ;  /* 0x000420b001007387 */ /* 0x0001e80000100a00 */
[----:B------:R1:W-:Y:S04]  /*fb70*/  STL.64 [R1+0x428], R178 ;  /* 0x000428b201007387 */ /* 0x0003e80000100a00 */
[----:B------:R2:W-:Y:S04]  /*fb80*/  STL.64 [R1+0x430], R180 ;  /* 0x000430b401007387 */ /* 0x0005e80000100a00 */
[----:B------:R3:W-:Y:S04]  /*fb90*/  STL.64 [R1+0x438], R182 ;  /* 0x000438b601007387 */ /* 0x0007e80000100a00 */
[----:B0-----:R-:W4:Y:S04]  /*fba0*/  LDL.LU R176, [R1+0xa0] ;  /* 0x0000a00001b07983 */ /* 0x001f280000300800 */
[----:B------:R-:W4:Y:S01]  /*fbb0*/  LDL.LU R177, [R1+0xa4] ;  /* 0x0000a40001b17983 */ /* 0x000f220000300800 */
[----:B------:R-:W-:-:S03]  /*fbc0*/  WARPGROUP.DEPBAR.LE gsb0, 0x0 ;  /* 0x00008000000079c5 */ /* 0x000fc60000010000 */
[----:B------:R0:W-:Y:S04]  /*fbd0*/  STL.64 [R1+0x3a0], R208 ;  /* 0x0003a0d001007387 */ /* 0x0001e80000100a00 */
[----:B------:R0:W-:Y:S04]  /*fbe0*/  STL.64 [R1+0x3a8], R210 ;  /* 0x0003a8d201007387 */ /* 0x0001e80000100a00 */
[----:B------:R0:W-:Y:S04]  /*fbf0*/  STL.64 [R1+0x3b0], R212 ;  /* 0x0003b0d401007387 */ /* 0x0001e80000100a00 */
[----:B------:R4:W-:Y:S04]  /*fc00*/  STL.64 [R1+0x3b8], R214 ;  /* 0x0003b8d601007387 */ /* 0x0009e80000100a00 */
[----:B-1----:R-:W4:Y:S04]  /*fc10*/  LDL.LU R178, [R1+0xa8] ;  /* 0x0000a80001b27983 */ /* 0x002f280000300800 */
[----:B------:R-:W4:Y:S04]  /*fc20*/  LDL.LU R179, [R1+0xac] ;  /* 0x0000ac0001b37983 */ /* 0x000f280000300800 */
[----:B--2---:R-:W4:Y:S04]  /*fc30*/  LDL.LU R180, [R1+0xb0] ;  /* 0x0000b00001b47983 */ /* 0x004f280000300800 */
[----:B------:R-:W4:Y:S04]  /*fc40*/  LDL.LU R181, [R1+0xb4] ;  /* 0x0000b40001b57983 */ /* 0x000f280000300800 */
[----:B---3--:R-:W4:Y:S04]  /*fc50*/  LDL.LU R182, [R1+0xb8] ;  /* 0x0000b80001b67983 */ /* 0x008f280000300800 */
        /* <DEDUP_REMOVED lines=25> */
[----:B------:R-:W-:-:S02]  /*fdf0*/  IMAD.MOV.U32 R235, RZ, RZ, R112 ;  /* 0x000000ffffeb7224 */ /* 0x000fc400078e0070 */
[----:B------:R-:W-:Y:S01]  /*fe00*/  IMAD.MOV.U32 R0, RZ, RZ, R113 ;  /* 0x000000ffff007224 */ /* 0x000fe200078e0071 */
[----:B------:R-:W2:Y:S01]  /*fe10*/  LDL.LU R112, [R1+0x1a0] ;  /* 0x0001a00001707983 */ /* 0x000ea20000300800 */
[----:B------:R-:W-:Y:S02]  /*fe20*/  IMAD.MOV.U32 R2, RZ, RZ, R114 ;  /* 0x000000ffff027224 */ /* 0x000fe400078e0072 */
        /* <DEDUP_REMOVED lines=12> */
[----:B------:R-:W-:Y:S02]  /*fef0*/  IMAD.MOV.U32 R18, RZ, RZ, R144 ;  /* 0x000000ffff127224 */ /* 0x000fe400078e0090 */
[----:B------:R-:W-:Y:S01]  /*ff00*/  IMAD.MOV.U32 R17, RZ, RZ, R145 ;  /* 0x000000ffff117224 */ /* 0x000fe200078e0091 */
[----:B------:R-:W2:Y:S01]  /*ff10*/  LDL.LU R144, [R1+0x120] ;  /* 0x0001200001907983 */ /* 0x000ea20000300800 */
[----:B------:R-:W-:-:S02]  /*ff20*/  IMAD.MOV.U32 R16, RZ, RZ, R146 ;  /* 0x000000ffff107224 */ /* 0x000fc400078e0092 */
        /* <DEDUP_REMOVED lines=12> */
[----:B------:R-:W-:Y:S01]  /*fff0*/  UIADD3 UR26, UR60, 0x106, URZ ;  /* 0x000001063c1a7890 */ /* 0x000fe2000fffe03f */
[----:B------:R-:W-:Y:S01]  /*10000*/  UMOV UR24, UR4 ;  /* 0x0000000400187c82 */ /* 0x000fe20008000000 */
[----:B------:R-:W-:Y:S01]  /*10010*/  UMOV UR25, UR5 ;  /* 0x0000000500197c82 */ /* 0x000fe20008000000 */
[----:B------:R-:W-:Y:S01]  /*10020*/  UMOV UR27, 0x40000040 ;  /* 0x40000040001b7882 */ /* 0x000fe20000000000 */
[----:B0-----:R-:W2:Y:S04]  /*10030*/  LDL.LU R208, [R1+0x20] ;  /* 0x0000200001d07983 */ /* 0x001ea80000300800 */
[----:B------:R-:W2:Y:S04]  /*10040*/  LDL.LU R209, [R1+0x24] ;  /* 0x0000240001d17983 */ /* 0x000ea80000300800 */
[----:B------:R-:W2:Y:S01]  /*10050*/  LDL.LU R210, [R1+0x28] ;  /* 0x0000280001d27983 */ /* 0x000ea20000300800 */
[----:B------:R-:W-:-:S03]  /*10060*/  UIADD3 UR8, UR60, 0x186, URZ ;  /* 0x000001863c087890 */ /* 0x000fc6000fffe03f */
[----:B------:R-:W2:Y:S04]  /*10070*/  LDL.LU R211, [R1+0x2c] ;  /* 0x00002c0001d37983 */ /* 0x000ea80000300800 */
[----:B------:R-:W2:Y:S01]  /*10080*/  LDL.LU R212, [R1+0x30] ;  /* 0x0000300001d47983 */ /* 0x000ea20000300800 */
        /* <DEDUP_REMOVED lines=8> */
[----:B---3--:R-:W-:-:S06]  /*10110*/  WARPGROUP.ARRIVE ;  /* 0x00000000000079c5 */ /* 0x008fcc0000000000 */
[----:B------:R-:W-:Y:S03]  /*10120*/  QGMMA.64x16x32.F32.E4M3.E4M3 R40, gdesc[UR24], R40, gsb0 ;  /* 0x00200000182879f3 */ /* 0x000fe60008000828 */
[----:B------:R-:W-:Y:S02]  /*10130*/  WARPGROUP.DEPBAR.LE gsb0, 0x0 ;  /* 0x00008000000079c5 */ /* 0x000fe40000010000 */
[----:B----4-:R-:W-:-:S06]  /*10140*/  WARPGROUP.ARRIVE ;  /* 0x00000000000079c5 */ /* 0x010fcc0000000000 */
[----:B------:R-:W-:Y:S03]  /*10150*/  QGMMA.64x16x32.F32.E4M3.E4M3 R48, gdesc[UR12], R48, gsb0 ;  /* 0x002000000c3079f3 */ /* 0x000fe60008000830 */
[----:B------:R-:W-:Y:S02]  /*10160*/  WARPGROUP.DEPBAR.LE gsb0, 0x0 ;  /* 0x00008000000079c5 */ /* 0x000fe40000010000 */
[----:B--2---:R-:W-:-:S06]  /*10170*/  WARPGROUP.ARRIVE ;  /* 0x00000000000079c5 */ /* 0x004fcc0000000000 */
        /* <DEDUP_REMOVED lines=37> */
[----:B------:R-:W-:-:S02]  /*103d0*/  WARPGROUP.DEPBAR.LE gsb0, 0x0 ;  /* 0x00008000000079c5 */ /* 0x000fc40000010000 */
        /* <DEDUP_REMOVED lines=22> */
[----:B0-----:R-:W2:Y:S04]  /*10540*/  LDL.LU.64 R118, [R1+0xdd8] ;  /* 0x000dd80001767983 */ /* 0x001ea80000300a00 */
[----:B------:R-:W2:Y:S04]  /*10550*/  LDL.LU.64 R116, [R1+0xdd0] ;  /* 0x000dd00001747983 */ /* 0x000ea80000300a00 */
[----:B------:R-:W2:Y:S04]  /*10560*/  LDL.LU.64 R114, [R1+0xdc8] ;  /* 0x000dc80001727983 */ /* 0x000ea80000300a00 */
[----:B------:R-:W2:Y:S04]  /*10570*/  LDL.LU.64 R112, [R1+0xdc0] ;  /* 0x000dc00001707983 */ /* 0x000ea80000300a00 */
        /* <DEDUP_REMOVED lines=11> */
[----:B------:R0:W-:Y:S01]  /*10630*/  STL.64 [R1+0xb8], R182 ;  /* 0x0000b8b601007387 */ /* 0x0001e20000100a00 */
[----:B------:R-:W-:-:S03]  /*10640*/  WARPGROUP.DEPBAR.LE gsb0, 0x0 ;  /* 0x00008000000079c5 */ /* 0x000fc60000010000 */
        /* <DEDUP_REMOVED lines=40> */
[----:B--2---:R-:W-:-:S06]  /*108d0*/  WARPGROUP.ARRIVE ;  /* 0x00000000000079c5 */ /* 0x004fcc0000000000 */
[----:B------:R-:W-:Y:S03]  /*108e0*/  QGMMA.64x16x32.F32.E4M3.E4M3 R208, gdesc[UR36], R208, gsb0 ;  /* 0x0020000024d079f3 */ /* 0x000fe600080008d0 */
[----:B------:R-:W-:Y:S02]  /*108f0*/  WARPGROUP.DEPBAR.LE gsb0, 0x0 ;  /* 0x00008000000079c5 */ /* 0x000fe40000010000 */
        /* <DEDUP_REMOVED lines=23> */
[----:B------:R-:W-:Y:S04]  /*10a70*/  STL.64 [R1+0xbd8], R214 ;  /* 0x000bd8d601007387 */ /* 0x000fe80000100a00 */
[----:B------:R-:W-:Y:S04]  /*10a80*/  STL.64 [R1+0xbd0], R212 ;  /* 0x000bd0d401007387 */ /* 0x000fe80000100a00 */
[----:B------:R-:W-:Y:S04]  /*10a90*/  STL.64 [R1+0xbc8], R210 ;  /* 0x000bc8d201007387 */ /* 0x000fe80000100a00 */
[----:B------:R0:W-:Y:S01]  /*10aa0*/  STL.64 [R1+0xbc0], R208 ;  /* 0x000bc0d001007387 */ /* 0x0001e20000100a00 */
[----:B------:R-:W-:-:S02]  /*10ab0*/  WARPGROUP.DEPBAR.LE gsb0, 0x0 ;  /* 0x00008000000079c5 */ /* 0x000fc40000010000 */
[----:B------:R-:W-:-:S06]  /*10ac0*/  WARPGROUP.ARRIVE ;  /* 0x00000000000079c5 */ /* 0x000fcc0000000000 */
[----:B------:R-:W-:Y:S01]  /*10ad0*/  QGMMA.64x16x32.F32.E4M3.E4M3 R40, gdesc[UR20], R40, gsb0 ;  /* 0x00200000142879f3 */ /* 0x000fe20008000828 */
        /* <DEDUP_REMOVED lines=20> */
[----:B------:R-:W-:Y:S04]  /*10c20*/  STL [R1+0x564], RZ ;  /* 0x000564ff01007387 */ /* 0x000fe80000100800 */
[----:B0-----:R-:W4:Y:S04]  /*10c30*/  LDL.LU.64 R208, [R1] ;  /* 0x0000000001d07983 */ /* 0x001f280000300a00 */
[----:B------:R-:W4:Y:S04]  /*10c40*/  LDL.LU.64 R210, [R1+0x8] ;  /* 0x0000080001d27983 */ /* 0x000f280000300a00 */
[----:B------:R-:W4:Y:S04]  /*10c50*/  LDL.LU.64 R212, [R1+0x10] ;  /* 0x0000100001d47983 */ /* 0x000f280000300a00 */
[----:B------:R-:W4:Y:S01]  /*10c60*/  LDL.LU.64 R214, [R1+0x18] ;  /* 0x0000180001d67983 */ /* 0x000f220000300a00 */
        /* <DEDUP_REMOVED lines=29> */
[----:B----4-:R-:W-:-:S06]  /*10e40*/  WARPGROUP.ARRIVE ;  /* 0x00000000000079c5 */ /* 0x010fcc0000000000 */
        /* <DEDUP_REMOVED lines=13> */
[----:B------:R-:W-:Y:S01]  /*10f20*/  STL [R1+0x54c], RZ ;  /* 0x00054cff01007387 */ /* 0x000fe20000100800 */
[----:B------:R-:W-:-:S03]  /*10f30*/  WARPGROUP.DEPBAR.LE gsb0, 0x0 ;  /* 0x00008000000079c5 */ /* 0x000fc60000010000 */
[----:B------:R4:W-:Y:S04]  /*10f40*/  STL.64 [R1], R208 ;  /* 0x000000d001007387 */ /* 0x0009e80000100a00 */
[----:B------:R4:W-:Y:S04]  /*10f50*/  STL.64 [R1+0x8], R210 ;  /* 0x000008d201007387 */ /* 0x0009e80000100a00 */
[----:B------:R4:W-:Y:S04]  /*10f60*/  STL.64 [R1+0x10], R212 ;  /* 0x000010d401007387 */ /* 0x0009e80000100a00 */
[----:B------:R4:W-:Y:S04]  /*10f70*/  STL.64 [R1+0x18], R214 ;  /* 0x000018d601007387 */ /* 0x0009e80000100a00 */
[----:B-1----:R-:W4:Y:S04]  /*10f80*/  LDL.LU R176, [R1+0x380] ;  /* 0x0003800001b07983 */ /* 0x002f280000300800 */
[----:B------:R-:W4:Y:S04]  /*10f90*/  LDL.LU R177, [R1+0x384] ;  /* 0x0003840001b17983 */ /* 0x000f280000300800 */
[----:B------:R-:W4:Y:S04]  /*10fa0*/  LDL.LU R178, [R1+0x388] ;  /* 0x0003880001b27983 */ /* 0x000f280000300800 */
[----:B------:R-:W4:Y:S04]  /*10fb0*/  LDL.LU R179, [R1+0x38c] ;  /* 0x00038c0001b37983 */ /* 0x000f280000300800 */
[----:B------:R-:W4:Y:S04]  /*10fc0*/  LDL.LU R180, [R1+0x390] ;  /* 0x0003900001b47983 */ /* 0x000f280000300800 */
[----:B------:R-:W4:Y:S04]  /*10fd0*/  LDL.LU R181, [R1+0x394] ;  /* 0x0003940001b57983 */ /* 0x000f280000300800 */
[----:B------:R-:W4:Y:S04]  /*10fe0*/  LDL.LU R182, [R1+0x398] ;  /* 0x0003980001b67983 */ /* 0x000f280000300800 */
[----:B------:R-:W4:Y:S04]  /*10ff0*/  LDL.LU R183, [R1+0x39c] ;  /* 0x00039c0001b77983 */ /* 0x000f280000300800 */
[----:B--2---:R-:W2:Y:S04]  /*11000*/  LDL.LU R112, [R1+0x280] ;  /* 0x0002800001707983 */ /* 0x004ea80000300800 */
[----:B------:R-:W2:Y:S04]  /*11010*/  LDL.LU R113, [R1+0x284] ;  /* 0x0002840001717983 */ /* 0x000ea80000300800 */
[----:B------:R-:W2:Y:S04]  /*11020*/  LDL.LU R114, [R1+0x288] ;  /* 0x0002880001727983 */ /* 0x000ea80000300800 */
[----:B------:R-:W2:Y:S04]  /*11030*/  LDL.LU R115, [R1+0x28c] ;  /* 0x00028c0001737983 */ /* 0x000ea80000300800 */
[----:B------:R-:W2:Y:S04]  /*11040*/  LDL.LU R116, [R1+0x290] ;  /* 0x0002900001747983 */ /* 0x000ea80000300800 */
[----:B------:R-:W2:Y:S04]  /*11050*/  LDL.LU R117, [R1+0x294] ;  /* 0x0002940001757983 */ /* 0x000ea80000300800 */
[----:B------:R-:W2:Y:S04]  /*11060*/  LDL.LU R118, [R1+0x298] ;  /* 0x0002980001767983 */ /* 0x000ea80000300800 */
[----:B------:R-:W2:Y:S04]  /*11070*/  LDL.LU R119, [R1+0x29c] ;  /* 0x00029c0001777983 */ /* 0x000ea80000300800 */
[----:B---3--:R-:W3:Y:S04]  /*11080*/  LDL.LU R48, [R1+0x180] ;  /* 0x0001800001307983 */ /* 0x008ee80000300800 */
[----:B------:R-:W3:Y:S04]  /*11090*/  LDL.LU R49, [R1+0x184] ;  /* 0x0001840001317983 */ /* 0x000ee80000300800 */
[----:B------:R-:W3:Y:S04]  /*110a0*/  LDL.LU R50, [R1+0x188] ;  /* 0x0001880001327983 */ /* 0x000ee80000300800 */
[----:B------:R-:W3:Y:S04]  /*110b0*/  LDL.LU R51, [R1+0x18c] ;  /* 0x00018c0001337983 */ /* 0x000ee80000300800 */
[----:B------:R-:W3:Y:S04]  /*110c0*/  LDL.LU R52, [R1+0x190] ;  /* 0x0001900001347983 */ /* 0x000ee80000300800 */
[----:B------:R-:W3:Y:S04]  /*110d0*/  LDL.LU R53, [R1+0x194] ;  /* 0x0001940001357983 */ /* 0x000ee80000300800 */
[----:B------:R-:W3:Y:S04]  /*110e0*/  LDL.LU R54, [R1+0x198] ;  /* 0x0001980001367983 */ /* 0x000ee80000300800 */
[----:B------:R-:W3:Y:S04]  /*110f0*/  LDL.LU R55, [R1+0x19c] ;  /* 0x00019c0001377983 */ /* 0x000ee80000300800 */
        /* <DEDUP_REMOVED lines=32> */
[----:B------:R-:W-:Y:S01]  /*11300*/  UMOV UR22, UR46 ;  /* 0x0000002e00167c82 */ /* 0x000fe20008000000 */
[----:B------:R-:W-:-:S02]  /*11310*/  UMOV UR23, UR47 ;  /* 0x0000002f00177c82 */ /* 0x000fc40008000000 */
[----:B----4-:R-:W4:Y:S01]  /*11320*/  LDL.LU R208, [R1+0x400] ;  /* 0x0004000001d07983 */ /* 0x010f220000300800 */
        /* <DEDUP_REMOVED lines=49> */
[----:B------:R-:W-:Y:S01]  /*11640*/  STL [R1+0x544], RZ ;  /* 0x000544ff01007387 */ /* 0x000fe20000100800 */
[----:B------:R-:W-:-:S02]  /*11650*/  WARPGROUP.DEPBAR.LE gsb0, 0x0 ;  /* 0x00008000000079c5 */ /* 0x000fc40000010000 */
[----:B----4-:R-:W-:-:S06]  /*11660*/  WARPGROUP.ARRIVE ;  /* 0x00000000000079c5 */ /* 0x010fcc0000000000 */
[----:B------:R-:W-:Y:S01]  /*11670*/  QGMMA.64x16x32.F32.E4M3.E4M3 R208, gdesc[UR20], R208, gsb0 ;  /* 0x0020000014d079f3 */ /* 0x000fe200080008d0 */
        /* <DEDUP_REMOVED lines=34> */
[----:B------:R0:W-:Y:S04]  /*118a0*/  STL.64 [R1+0x410], R212 ;  /* 0x000410d401007387 */ /* 0x0001e80000100a00 */
[----:B------:R0:W-:Y:S04]  /*118b0*/  STL.64 [R1+0x418], R214 ;  /* 0x000418d601007387 */ /* 0x0001e80000100a00 */
[----:B------:R-:W4:Y:S04]  /*118c0*/  LDL.LU R177, [R1+0xe4] ;  /* 0x0000e40001b17983 */ /* 0x000f280000300800 */
        /* <DEDUP_REMOVED lines=52> */
[----:B------:R-:W-:-:S03]  /*11c10*/  UIADD3 UR4, UR53, 0x806, URZ ;  /* 0x0000080635047890 */ /* 0x000fc6000fffe03f */
[----:B------:R-:W3:Y:S04]  /*11c20*/  LDL.LU R150, [R1+0x178] ;  /* 0x0001780001967983 */ /* 0x000ee80000300800 */
[----:B------:R-:W3:Y:S01]  /*11c30*/  LDL.LU R151, [R1+0x17c] ;  /* 0x00017c0001977983 */ /* 0x000ee20000300800 */
[----:B------:R-:W-:Y:S01]  /*11c40*/  UMOV UR22, UR6 ;  /* 0x0000000600167c82 */ /* 0x000fe20008000000 */
[----:B------:R-:W-:Y:S01]  /*11c50*/  UMOV UR23, UR7 ;  /* 0x0000000700177c82 */ /* 0x000fe20008000000 */
[----:B------:R-:W-:Y:S01]  /*11c60*/  UMOV UR20, UR4 ;  /* 0x0000000400147c82 */ /* 0x000fe20008000000 */
[----:B------:R-:W-:Y:S01]  /*11c70*/  UMOV UR21, 0x40000040 ;  /* 0x4000004000157882 */ /* 0x000fe20000000000 */
[----:B0-----:R-:W3:Y:S01]  /*11c80*/  LDL.LU R208, [R1+0x60] ;  /* 0x0000600001d07983 */ /* 0x001ee20000300800 */
[----:B------:R-:W-:Y:S01]  /*11c90*/  UMOV UR24, UR48 ;  /* 0x0000003000187c82 */ /* 0x000fe20008000000 */
[----:B------:R-:W-:Y:S01]  /*11ca0*/  UMOV UR25, UR49 ;  /* 0x0000003100197c82 */ /* 0x000fe20008000000 */
[----:B------:R-:W-:Y:S01]  /*11cb0*/  UIADD3 UR16, UR53, 0xc06, URZ ;  /* 0x00000c0635107890 */ /* 0x000fe2000fffe03f */
[----:B------:R-:W3:Y:S01]  /*11cc0*/  LDL.LU R209, [R1+0x64] ;  /* 0x0000640001d17983 */ /* 0x000ee20000300800 */
[----:B------:R-:W-:Y:S01]  /*11cd0*/  UMOV UR17, 0x40000040 ;  /* 0x4000004000117882 */ /* 0x000fe20000000000 */
[----:B------:R-:W-:-:S02]  /*11ce0*/  ULDC UR4, c[0x0][0x50c] ;  /* 0x0001430000047ab9 */ /* 0x000fc40000000800 */
[----:B------:R-:W3:Y:S04]  /*11cf0*/  LDL.LU R210, [R1+0x68] ;  /* 0x0000680001d27983 */ /* 0x000ee80000300800 */
[----:B------:R-:W3:Y:S04]  /*11d00*/  LDL.LU R211, [R1+0x6c] ;  /* 0x00006c0001d37983 */ /* 0x000ee80000300800 */
[----:B------:R-:W3:Y:S04]  /*11d10*/  LDL.LU R212, [R1+0x70] ;  /* 0x0000700001d47983 */ /* 0x000ee80000300800 */
[----:B------:R-:W3:Y:S04]  /*11d20*/  LDL.LU R213, [R1+0x74] ;  /* 0x0000740001d57983 */ /* 0x000ee80000300800 */
[----:B------:R-:W3:Y:S04]  /*11d30*/  LDL.LU R214, [R1+0x78] ;  /* 0x0000780001d67983 */ /* 0x000ee80000300800 */
[----:B------:R-:W3:Y:S01]  /*11d40*/  LDL.LU R215, [R1+0x7c] ;  /* 0x00007c0001d77983 */ /* 0x000ee20000300800 */
[----:B----4-:R-:W-:-:S06]  /*11d50*/  WARPGROUP.ARRIVE ;  /* 0x00000000000079c5 */ /* 0x010fcc0000000000 */
        /* <DEDUP_REMOVED lines=37> */
[----:B------:R-:W-:Y:S04]  /*11fb0*/  STL [R1+0x528], RZ ;  /* 0x000528ff01007387 */ /* 0x000fe80000100800 */
[----:B------:R-:W-:Y:S01]  /*11fc0*/  STL.64 [R1+0x360], R40 ;  /* 0x0003602801007387 */ /* 0x000fe20000100a00 */
[----:B------:R-:W-:-:S02]  /*11fd0*/  WARPGROUP.DEPBAR.LE gsb0, 0x0 ;  /* 0x00008000000079c5 */ /* 0x000fc40000010000 */
        /* <DEDUP_REMOVED lines=27> */
[----:B------:R1:W-:Y:S01]  /*12190*/  STL.64 [R1+0xe8], R178 ;  /* 0x0000e8b201007387 */ /* 0x0003e20000100a00 */
[----:B------:R-:W-:-:S03]  /*121a0*/  WARPGROUP.DEPBAR.LE gsb0, 0x0 ;  /* 0x00008000000079c5 */ /* 0x000fc60000010000 */
        /* <DEDUP_REMOVED lines=18> */
[----:B------:R-:W-:-:S03]  /*122d0*/  IMAD.MOV.U32 R177, RZ, RZ, R0 ;  /* 0x000000ffffb17224 */ /* 0x000fc600078e0000 */
[----:B------:R-:W-:Y:S01]  /*122e0*/  STL [R1+0x4e4], RZ ;  /* 0x0004e4ff01007387 */ /* 0x000fe20000100800 */
[----:B-1----:R-:W-:-:S03]  /*122f0*/  IMAD.MOV.U32 R178, RZ, RZ, R2 ;  /* 0x000000ffffb27224 */ /* 0x002fc600078e0002 */
[----:B------:R-:W-:Y:S01]  /*12300*/  STL [R1+0x4e0], RZ ;  /* 0x0004e0ff01007387 */ /* 0x000fe20000100800 */
[----:B------:R-:W-:-:S03]  /*12310*/  IMAD.MOV.U32 R179, RZ, RZ, R3 ;  /* 0x000000ffffb37224 */ /* 0x000fc600078e0003 */
[----:B------:R-:W-:Y:S01]  /*12320*/  STL [R1+0x4dc], RZ ;  /* 0x0004dcff01007387 */ /* 0x000fe20000100800 */
[----:B--2---:R-:W-:-:S03]  /*12330*/  IMAD.MOV.U32 R180, RZ, RZ, R4 ;  /* 0x000000ffffb47224 */ /* 0x004fc600078e0004 */
[----:B------:R-:W2:Y:S01]  /*12340*/  LDL.LU R235, [R1+0xd58] ;  /* 0x000d580001eb7983 */ /* 0x000ea20000300800 */
[----:B------:R-:W-:-:S03]  /*12350*/  IMAD.MOV.U32 R181, RZ, RZ, R7 ;  /* 0x000000ffffb57224 */ /* 0x000fc600078e0007 */
[----:B------:R-:W4:Y:S01]  /*12360*/  LDL.LU R0, [R1+0xd54] ;  /* 0x000d540001007983 */ /* 0x000f220000300800 */
[----:B---3--:R-:W-:-:S03]  /*12370*/  IMAD.MOV.U32 R182, RZ, RZ, R6 ;  /* 0x000000ffffb67224 */ /* 0x008fc600078e0006 */
[----:B------:R-:W3:Y:S01]  /*12380*/  LDL.LU R2, [R1+0xd50] ;  /* 0x000d500001027983 */ /* 0x000ee20000300800 */
[----:B------:R-:W-:-:S03]  /*12390*/  IMAD.MOV.U32 R183, RZ, RZ, R8 ;  /* 0x000000ffffb77224 */ /* 0x000fc600078e0008 */
[----:B------:R-:W2:Y:S01]  /*123a0*/  LDL.LU R3, [R1+0xd4c] ;  /* 0x000d4c0001037983 */ /* 0x000ea20000300800 */
[----:B------:R-:W-:-:S03]  /*123b0*/  IMAD.MOV.U32 R112, RZ, RZ, R216 ;  /* 0x000000ffff707224 */ /* 0x000fc600078e00d8 */
[----:B------:R-:W4:Y:S01]  /*123c0*/  LDL.LU R4, [R1+0xd48] ;  /* 0x000d480001047983 */ /* 0x000f220000300800 */
[----:B------:R-:W-:-:S03]  /*123d0*/  IMAD.MOV.U32 R113, RZ, RZ, R217 ;  /* 0x000000ffff717224 */ /* 0x000fc600078e00d9 */
        /* <DEDUP_REMOVED lines=12> */
[----:B------:R-:W2:Y:S04]  /*124a0*/  LDL.LU R222, [R1+0xd2c] ;  /* 0x000d2c0001de7983 */ /* 0x000ea80000300800 */
[----:B------:R-:W2:Y:S04]  /*124b0*/  LDL.LU R221, [R1+0xd28] ;  /* 0x000d280001dd7983 */ /* 0x000ea80000300800 */
[----:B------:R-:W2:Y:S04]  /*124c0*/  LDL.LU R220, [R1+0xd24] ;  /* 0x000d240001dc7983 */ /* 0x000ea80000300800 */
[----:B------:R-:W2:Y:S04]  /*124d0*/  LDL.LU R219, [R1+0xd20] ;  /* 0x000d200001db7983 */ /* 0x000ea80000300800 */
[----:B------:R-:W2:Y:S01]  /*124e0*/  LDL.LU R218, [R1+0xd1c] ;  /* 0x000d1c0001da7983 */ /* 0x000ea20000300800 */
        /* <DEDUP_REMOVED lines=21> */
[----:B---3--:R-:W-:Y:S02]  /*12640*/  IMAD.MOV.U32 R55, RZ, RZ, R216 ;  /* 0x000000ffff377224 */ /* 0x008fe400078e00d8 */
[----:B----4-:R-:W-:Y:S02]  /*12650*/  IMAD.MOV.U32 R48, RZ, RZ, R223 ;  /* 0x000000ffff307224 */ /* 0x010fe400078e00df */
[----:B------:R-:W3:Y:S01]  /*12660*/  LDL.LU R223, [R1+0xd18] ;  /* 0x000d180001df7983 */ /* 0x000ee20000300800 */
[----:B--2---:R-:W-:-:S03]  /*12670*/  IMAD.MOV.U32 R49, RZ, RZ, R222 ;  /* 0x000000ffff317224 */ /* 0x004fc600078e00de */
[----:B------:R-:W2:Y:S01]  /*12680*/  LDL.LU R222, [R1+0xd14] ;  /* 0x000d140001de7983 */ /* 0x000ea20000300800 */
[----:B------:R-:W-:-:S03]  /*12690*/  IMAD.MOV.U32 R50, RZ, RZ, R221 ;  /* 0x000000ffff327224 */ /* 0x000fc600078e00dd */
[----:B------:R-:W4:Y:S01]  /*126a0*/  LDL.LU R221, [R1+0xd10] ;  /* 0x000d100001dd7983 */ /* 0x000f220000300800 */
[----:B------:R-:W-:-:S03]  /*126b0*/  IMAD.MOV.U32 R51, RZ, RZ, R220 ;  /* 0x000000ffff337224 */ /* 0x000fc600078e00dc */
[----:B------:R-:W4:Y:S01]  /*126c0*/  LDL.LU R220, [R1+0xd0c] ;  /* 0x000d0c0001dc7983 */ /* 0x000f220000300800 */
[----:B------:R-:W-:-:S03]  /*126d0*/  IMAD.MOV.U32 R52, RZ, RZ, R219 ;  /* 0x000000ffff347224 */ /* 0x000fc600078e00db */
[----:B------:R-:W4:Y:S01]  /*126e0*/  LDL.LU R219, [R1+0xd08] ;  /* 0x000d080001db7983 */ /* 0x000f220000300800 */
[----:B------:R-:W-:Y:S02]  /*126f0*/  IMAD.MOV.U32 R54, RZ, RZ, R217 ;  /* 0x000000ffff367224 */ /* 0x000fe400078e00d9 */
[----:B------:R-:W-:Y:S02]  /*12700*/  IMAD.MOV.U32 R53, RZ, RZ, R218 ;  /* 0x000000ffff357224 */ /* 0x000fe400078e00da */
[----:B------:R-:W4:Y:S04]  /*12710*/  LDL.LU R218, [R1+0xd04] ;  /* 0x000d040001da7983 */ /* 0x000f280000300800 */
[----:B------:R-:W4:Y:S04]  /*12720*/  LDL.LU R217, [R1+0xd00] ;  /* 0x000d000001d97983 */ /* 0x000f280000300800 */
[----:B------:R-:W4:Y:S01]  /*12730*/  LDL.LU R216, [R1+0xcfc] ;  /* 0x000cfc0001d87983 */ /* 0x000f220000300800 */
[----:B------:R-:W-:-:S02]  /*12740*/  WARPGROUP.DEPBAR.LE gsb0, 0x0 ;  /* 0x00008000000079c5 */ /* 0x000fc40000010000 */
[----:B------:R-:W-:Y:S01]  /*12750*/  WARPGROUP.ARRIVE ;  /* 0x00000000000079c5 */ /* 0x000fe20000000000 */
[----:B------:R-:W-:Y:S01]  /*12760*/  UMOV UR12, UR20 ;  /* 0x00000014000c7c82 */ /* 0x000fe20008000000 */
[----:B------:R-:W-:Y:S01]  /*12770*/  UMOV UR13, UR21 ;  /* 0x00000015000d7c82 */ /* 0x000fe20008000000 */
[----:B------:R-:W-:Y:S01]  /*12780*/  UMOV UR22, UR18 ;  /* 0x0000001200167c82 */ /* 0x000fe20008000000 */
[----:B------:R-:W-:Y:S01]  /*12790*/  UMOV UR23, UR19 ;  /* 0x0000001300177c82 */ /* 0x000fe20008000000 */
[----:B------:R-:W4:Y:S01]  /*127a0*/  LDL.LU R72, [R1+0x40] ;  /* 0x0000400001487983 */ /* 0x000f220000300800 */
[----:B------:R-:W-:Y:S03]  /*127b0*/  QGMMA.64x16x32.F32.E4M3.E4M3 R96, gdesc[UR8], R96, gsb0 ;  /* 0x00200000086079f3 */ /* 0x000fe60008000860 */
[----:B------:R-:W4:Y:S04]  /*127c0*/  LDL.LU R73, [R1+0x44] ;  /* 0x0000440001497983 */ /* 0x000f280000300800 */
[----:B------:R-:W4:Y:S04]  /*127d0*/  LDL.LU R74, [R1+0x48] ;  /* 0x00004800014a7983 */ /* 0x000f280000300800 */
[----:B------:R-:W4:Y:S04]  /*127e0*/  LDL.LU R75, [R1+0x4c] ;  /* 0x00004c00014b7983 */ /* 0x000f280000300800 */
[----:B------:R-:W4:Y:S04]  /*127f0*/  LDL.LU R76, [R1+0x50] ;  /* 0x00005000014c7983 */ /* 0x000f280000300800 */
[----:B------:R-:W4:Y:S04]  /*12800*/  LDL.LU R77, [R1+0x54] ;  /* 0x00005400014d7983 */ /* 0x000f280000300800 */
[----:B------:R-:W4:Y:S04]  /*12810*/  LDL.LU R78, [R1+0x58] ;  /* 0x00005800014e7983 */ /* 0x000f280000300800 */
[----:B------:R-:W4:Y:S01]  /*12820*/  LDL.LU R79, [R1+0x5c] ;  /* 0x00005c00014f7983 */ /* 0x000f220000300800 */
        /* <DEDUP_REMOVED lines=14> */
[----:B---3--:R-:W-:Y:S02]  /*12910*/  IMAD.MOV.U32 R47, RZ, RZ, R223 ;  /* 0x000000ffff2f7224 */ /* 0x008fe400078e00df */
[----:B--2---:R-:W-:Y:S02]  /*12920*/  IMAD.MOV.U32 R46, RZ, RZ, R222 ;  /* 0x000000ffff2e7224 */ /* 0x004fe400078e00de */
[----:B----4-:R-:W-:Y:S02]  /*12930*/  IMAD.MOV.U32 R45, RZ, RZ, R221 ;  /* 0x000000ffff2d7224 */ /* 0x010fe400078e00dd */
[----:B------:R-:W-:Y:S02]  /*12940*/  IMAD.MOV.U32 R44, RZ, RZ, R220 ;  /* 0x000000ffff2c7224 */ /* 0x000fe400078e00dc */
[----:B------:R-:W-:Y:S02]  /*12950*/  IMAD.MOV.U32 R43, RZ, RZ, R219 ;  /* 0x000000ffff2b7224 */ /* 0x000fe400078e00db */
[----:B------:R-:W-:-:S02]  /*12960*/  IMAD.MOV.U32 R42, RZ, RZ, R218 ;  /* 0x000000ffff2a7224 */ /* 0x000fc400078e00da */
[----:B------:R-:W-:Y:S02]  /*12970*/  IMAD.MOV.U32 R41, RZ, RZ, R217 ;  /* 0x000000ffff297224 */ /* 0x000fe400078e00d9 */
[----:B------:R-:W-:Y:S02]  /*12980*/  IMAD.MOV.U32 R40, RZ, RZ, R216 ;  /* 0x000000ffff287224 */ /* 0x000fe400078e00d8 */
        /* <DEDUP_REMOVED lines=65> */
[----:B------:R-:W-:Y:S01]  /*12da0*/  UMOV UR11, UR25 ;  /* 0x00000019000b7c82 */ /* 0x000fe20008000000 */
[----:B------:R-:W-:Y:S01]  /*12db0*/  IMAD.MOV.U32 R144, RZ, RZ, R234 ;  /* 0x000000ffff907224 */ /* 0x000fe200078e00ea */
[----:B------:R0:W5:Y:S03]  /*12dc0*/  LDL.LU R8, [R1+0xcd8] ;  /* 0x000cd80001087983 */ /* 0x0001660000300800 */
[----:B------:R-:W-:Y:S01]  /*12dd0*/  QGMMA.64x16x32.F32.E4M3.E4M3 R80, gdesc[UR56], R80, gsb0 ;  /* 0x00200000385079f3 */ /* 0x000fe20008000850 */
[----:B------:R-:W-:Y:S02]  /*12de0*/  IMAD.MOV.U32 R145, RZ, RZ, R233 ;  /* 0x000000ffff917224 */ /* 0x000fe400078e00e9 */
[----:B------:R-:W-:Y:S02]  /*12df0*/  IMAD.MOV.U32 R146, RZ, RZ, R232 ;  /* 0x000000ffff927224 */ /* 0x000fe400078e00e8 */
[----:B------:R-:W-:-:S02]  /*12e00*/  IMAD.MOV.U32 R147, RZ, RZ, R23 ;  /* 0x000000ffff937224 */ /* 0x000fc400078e0017 */
[----:B------:R-:W-:Y:S02]  /*12e10*/  IMAD.MOV.U32 R148, RZ, RZ, R22 ;  /* 0x000000ffff947224 */ /* 0x000fe400078e0016 */
[----:B------:R-:W-:Y:S02]  /*12e20*/  IMAD.MOV.U32 R149, RZ, RZ, R21 ;  /* 0x000000ffff957224 */ /* 0x000fe400078e0015 */
[----:B------:R-:W-:Y:S02]  /*12e30*/  IMAD.MOV.U32 R150, RZ, RZ, R20 ;  /* 0x000000ffff967224 */ /* 0x000fe400078e0014 */
[----:B------:R-:W-:Y:S01]  /*12e40*/  IMAD.MOV.U32 R151, RZ, RZ, R19 ;  /* 0x000000ffff977224 */ /* 0x000fe200078e0013 */
[----:B------:R-:W-:Y:S01]  /*12e50*/  UMOV UR24, UR16 ;  /* 0x0000001000187c82 */ /* 0x000fe20008000000 */
[----:B------:R-:W-:Y:S01]  /*12e60*/  UMOV UR25, UR17 ;  /* 0x0000001100197c82 */ /* 0x000fe20008000000 */
[----:B------:R0:W5:Y:S01]  /*12e70*/  LDL.LU R6, [R1+0xcd4] ;  /* 0x000cd40001067983 */ /* 0x0001620000300800 */
[----:B------:R-:W-:-:S02]  /*12e80*/  IMAD.MOV.U32 R208, RZ, RZ, R18 ;  /* 0x000000ffffd07224 */ /* 0x000fc400078e0012 */
[----:B------:R-:W-:Y:S01]  /*12e90*/  IMAD.MOV.U32 R209, RZ, RZ, R17 ;  /* 0x000000ffffd17224 */ /* 0x000fe200078e0011 */
[----:B------:R0:W5:Y:S01]  /*12ea0*/  LDL.LU R7, [R1+0xcd0] ;  /* 0x000cd00001077983 */ /* 0x0001620000300800 */
[----:B------:R-:W-:Y:S02]  /*12eb0*/  IMAD.MOV.U32 R210, RZ, RZ, R16 ;  /* 0x000000ffffd27224 */ /* 0x000fe400078e0010 */
[----:B------:R-:W-:Y:S01]  /*12ec0*/  IMAD.MOV.U32 R211, RZ, RZ, R15 ;  /* 0x000000ffffd37224 */ /* 0x000fe200078e000f */
[----:B------:R0:W5:Y:S01]  /*12ed0*/  LDL.LU R4, [R1+0xccc] ;  /* 0x000ccc0001047983 */ /* 0x0001620000300800 */
[----:B------:R-:W-:Y:S02]  /*12ee0*/  IMAD.MOV.U32 R212, RZ, RZ, R14 ;  /* 0x000000ffffd47224 */ /* 0x000fe400078e000e */
[----:B------:R-:W-:Y:S01]  /*12ef0*/  IMAD.MOV.U32 R213, RZ, RZ, R13 ;  /* 0x000000ffffd57224 */ /* 0x000fe200078e000d */
[----:B------:R0:W5:Y:S01]  /*12f00*/  LDL.LU R3, [R1+0xcc8] ;  /* 0x000cc80001037983 */ /* 0x0001620000300800 */
[----:B------:R-:W-:-:S02]  /*12f10*/  IMAD.MOV.U32 R214, RZ, RZ, R12 ;  /* 0x000000ffffd67224 */ /* 0x000fc400078e000c */
[----:B------:R-:W-:Y:S01]  /*12f20*/  IMAD.MOV.U32 R215, RZ, RZ, R11 ;  /* 0x000000ffffd77224 */ /* 0x000fe200078e000b */
[----:B------:R0:W5:Y:S04]  /*12f30*/  LDL.LU R2, [R1+0xcc4] ;  /* 0x000cc40001027983 */ /* 0x0001680000300800 */
[----:B------:R0:W5:Y:S01]  /*12f40*/  LDL.LU R0, [R1+0xcc0] ;  /* 0x000cc00001007983 */ /* 0x0001620000300800 */
        /* <DEDUP_REMOVED lines=13> */
[----:B------:R-:W-:Y:S04]  /*13020*/  STL [R1+0x4d8], RZ ;  /* 0x0004d8ff01007387 */ /* 0x000fe80000100800 */
[----:B------:R-:W-:Y:S01]  /*13030*/  STL.64 [R1+0x40], R72 ;  /* 0x0000404801007387 */ /* 0x000fe20000100a00 */
[----:B------:R-:W-:-:S03]  /*13040*/  UISETP.NE.AND UP0, UPT, UR4, 0x4, UPT ;  /* 0x000000040400788c */ /* 0x000fc6000bf05270 */
[----:B------:R-:W-:Y:S01]  /*13050*/  STL.64 [R1+0x48], R74 ;  /* 0x0000484a01007387 */ /* 0x000fe20000100a00 */
[----:B------:R-:W-:-:S03]  /*13060*/  UMOV UR4, UR16 ;  /* 0x0000001000047c82 */ /* 0x000fc60008000000 */
[----:B------:R-:W-:Y:S01]  /*13070*/  STL.64 [R1+0x50], R76 ;  /* 0x0000504c01007387 */ /* 0x000fe20000100a00 */
[----:B------:R-:W-:-:S03]  /*13080*/  UMOV UR5, UR17 ;  /* 0x0000001100057c82 */ /* 0x000fc60008000000 */
[----:B------:R1:W-:Y:S04]  /*13090*/  STL.64 [R1+0x58], R78 ;  /* 0x0000584e01007387 */ /* 0x0003e80000100a00 */
[----:B-1----:R0:W5:Y:S04]  /*130a0*/  LDL.LU.64 R78, [R1+0xcb8] ;  /* 0x000cb800014e7983 */ /* 0x0021680000300a00 */
[----:B------:R0:W5:Y:S04]  /*130b0*/  LDL.LU.64 R76, [R1+0xcb0] ;  /* 0x000cb000014c7983 */ /* 0x0001680000300a00 */
[----:B------:R0:W5:Y:S04]  /*130c0*/  LDL.LU.64 R74, [R1+0xca8] ;  /* 0x000ca800014a7983 */ /* 0x0001680000300a00 */
[----:B------:R0:W5:Y:S01]  /*130d0*/  LDL.LU.64 R72, [R1+0xca0] ;  /* 0x000ca00001487983 */ /* 0x0001620000300a00 */
[----:B------:R-:W-:-:S02]  /*130e0*/  WARPGROUP.DEPBAR.LE gsb0, 0x0 ;  /* 0x00008000000079c5 */ /* 0x000fc40000010000 */
[----:B------:R-:W-:Y:S01]  /*130f0*/  WARPGROUP.ARRIVE ;  /* 0x00000000000079c5 */ /* 0x000fe20000000000 */
[----:B------:R-:W-:Y:S05]  /*13100*/  STL.64 [R1+0xc0], R40 ;  /* 0x0000c02801007387 */ /* 0x000fea0000100a00 */
[----:B------:R-:W-:Y:S01]  /*13110*/  QGMMA.64x16x32.F32.E4M3.E4M3 R208, gdesc[UR4], R208, gsb0 ;  /* 0x0020000004d079f3 */ /* 0x000fe200080008d0 */
[----:B------:R-:W-:Y:S04]  /*13120*/  STL.64 [R1+0xc8], R42 ;  /* 0x0000c82a01007387 */ /* 0x000fe80000100a00 */
[----:B------:R-:W-:Y:S04]  /*13130*/  STL.64 [R1+0xd0], R44 ;  /* 0x0000d02c01007387 */ /* 0x000fe80000100a00 */
[----:B------:R1:W-:Y:S04]  /*13140*/  STL.64 [R1+0xd8], R46 ;  /* 0x0000d82e01007387 */ /* 0x0003e80000100a00 */
[----:B-1----:R0:W5:Y:S04]  /*13150*/  LDL.LU.64 R46, [R1+0xc98] ;  /* 0x000c9800012e7983 */ /* 0x0021680000300a00 */
[----:B------:R0:W5:Y:S04]  /*13160*/  LDL.LU.64 R44, [R1+0xc90] ;  /* 0x000c9000012c7983 */ /* 0x0001680000300a00 */
[----:B------:R0:W5:Y:S04]  /*13170*/  LDL.LU.64 R42, [R1+0xc88] ;  /* 0x000c8800012a7983 */ /* 0x0001680000300a00 */
[----:B------:R0:W5:Y:S04]  /*13180*/  LDL.LU.64 R40, [R1+0xc80] ;  /* 0x000c800001287983 */ /* 0x0001680000300a00 */
[----:B------:R-:W-:Y:S04]  /*13190*/  STL.64 [R1+0x140], R48 ;  /* 0x0001403001007387 */ /* 0x000fe80000100a00 */
[----:B------:R-:W-:Y:S04]  /*131a0*/  STL.64 [R1+0x148], R50 ;  /* 0x0001483201007387 */ /* 0x000fe80000100a00 */
[----:B------:R-:W-:Y:S04]  /*131b0*/  STL.64 [R1+0x150], R52 ;  /* 0x0001503401007387 */ /* 0x000fe80000100a00 */
[----:B------:R1:W-:Y:S04]  /*131c0*/  STL.64 [R1+0x158], R54 ;  /* 0x0001583601007387 */ /* 0x0003e80000100a00 */
[----:B-1----:R0:W5:Y:S04]  /*131d0*/  LDL.LU.64 R54, [R1+0xc78] ;  /* 0x000c780001367983 */ /* 0x0021680000300a00 */
[----:B------:R0:W5:Y:S04]  /*131e0*/  LDL.LU.64 R52, [R1+0xc70] ;  /* 0x000c700001347983 */ /* 0x0001680000300a00 */
[----:B------:R0:W5:Y:S04]  /*131f0*/  LDL.LU.64 R50, [R1+0xc68] ;  /* 0x000c680001327983 */ /* 0x0001680000300a00 */
[----:B------:R0:W5:Y:S04]  /*13200*/  LDL.LU.64 R48, [R1+0xc60] ;  /* 0x000c600001307983 */ /* 0x0001680000300a00 */
[----:B------:R-:W-:Y:S04]  /*13210*/  STL [R1+0x4d4], RZ ;  /* 0x0004d4ff01007387 */ /* 0x000fe80000100800 */
        /* <DEDUP_REMOVED lines=29> */
[----:B------:R1:W-:Y:S01]  /*133f0*/  STL.64 [R1+0x358], R182 ;  /* 0x000358b601007387 */ /* 0x0003e20000100a00 */
[----:B------:R-:W-:-:S03]  /*13400*/  WARPGROUP.DEPBAR.LE gsb0, 0x0 ;  /* 0x00008000000079c5 */ /* 0x000fc60000010000 */
        /* <DEDUP_REMOVED lines=12> */
[----:B------:R0:W-:Y:S04]  /*134d0*/  STL [R1+0x4c8], RZ ;  /* 0x0004c8ff01007387 */ /* 0x0001e80000100800 */
        /* <DEDUP_REMOVED lines=28> */
[----:B------:R0:W-:Y:S01]  /*136a0*/  STL [R1+0x454], RZ ;  /* 0x000454ff01007387 */ /* 0x0001e20000100800 */
[----:B------:R-:W-:-:S03]  /*136b0*/  USEL UR12, URZ, 0x1, UP0 ;  /* 0x000000013f0c7887 */ /* 0x000fc60008000000 */
[----:B------:R0:W-:Y:S04]  /*136c0*/  STL [R1+0x450], RZ ;  /* 0x000450ff01007387 */ /* 0x0001e80000100800 */
[----:B------:R0:W-:Y:S04]  /*136d0*/  STL [R1+0x44c], RZ ;  /* 0x00044cff01007387 */ /* 0x0001e80000100800 */
[----:B------:R0:W-:Y:S04]  /*136e0*/  STL [R1+0x448], RZ ;  /* 0x000448ff01007387 */ /* 0x0001e80000100800 */
[----:B------:R0:W-:Y:S04]  /*136f0*/  STL [R1+0x444], RZ ;  /* 0x000444ff01007387 */ /* 0x0001e80000100800 */
[----:B------:R0:W-:Y:S01]  /*13700*/  STL [R1+0x440], RZ ;  /* 0x000440ff01007387 */ /* 0x0001e20000100800 */
[----:B------:R-:W-:-:S02]  /*13710*/  ISETP.NE.AND P0, PT, RZ, UR12, PT ;  /* 0x0000000cff007c0c */ /* 0x000fc4000bf05270 */
        /* <DEDUP_REMOVED lines=8> */
[----:B------:R-:W-:Y:S01]  /*137a0*/  CS2R R12, SRZ ;  /* 0x00000000000c7805 */ /* 0x000fe2000001ff00 */
[----:B------:R-:W-:Y:S01]  /*137b0*/  IMAD.MOV.U32 R11, RZ, RZ, RZ ;  /* 0x000000ffff0b7224 */ /* 0x000fe200078e00ff */
[----:B0-----:R-:W-:Y:S06]  /*137c0*/  @!P0 BRA `(.L_x_18) ;  /* 0x0000004c00e48947 */ /* 0x001fec0003800000 */
[----:B-----5:R-:W2:Y:S04]  /*137d0*/  LDL R7, [R1+0x3f4] ;  /* 0x0003f40001077983 */ /* 0x020ea80000100800 */
[----:B------:R-:W3:Y:S04]  /*137e0*/  LDL R11, [R1+0x420] ;  /* 0x00042000010b7983 */ /* 0x000ee80000100800 */
[----:B------:R-:W4:Y:S04]  /*137f0*/  LDL R12, [R1+0x424] ;  /* 0x00042400010c7983 */ /* 0x000f280000100800 */
        /* <DEDUP_REMOVED lines=15> */
[----:B------:R0:W-:Y:S04]  /*138f0*/  STL [R1+0xc30], R40 ;  /* 0x000c302801007387 */ /* 0x0001e80000100800 */
[----:B0-----:R-:W4:Y:S04]  /*13900*/  LDL R40, [R1+0x3f0] ;  /* 0x0003f00001287983 */ /* 0x001f280000100800 */
[----:B------:R0:W-:Y:S04]  /*13910*/  STL [R1+0xc2c], R41 ;  /* 0x000c2c2901007387 */ /* 0x0001e80000100800 */
[----:B0-----:R-:W4:Y:S04]  /*13920*/  LDL R41, [R1+0x3ec] ;  /* 0x0003ec0001297983 */ /* 0x001f280000100800 */
[----:B------:R0:W-:Y:S04]  /*13930*/  STL [R1+0xc28], R42 ;  /* 0x000c282a01007387 */ /* 0x0001e80000100800 */
[----:B0-----:R-:W4:Y:S04]  /*13940*/  LDL R42, [R1+0x3e8] ;  /* 0x0003e800012a7983 */ /* 0x001f280000100800 */
[----:B------:R0:W-:Y:S04]  /*13950*/  STL [R1+0xc24], R43 ;  /* 0x000c242b01007387 */ /* 0x0001e80000100800 */
[----:B0-----:R-:W4:Y:S04]  /*13960*/  LDL R43, [R1+0x3e4] ;  /* 0x0003e400012b7983 */ /* 0x001f280000100800 */
        /* <DEDUP_REMOVED lines=25> */
[----:B------:R2:W-:Y:S02]  /*13b00*/  STL [R1+0xbbc], R0 ;  /* 0x000bbc0001007387 */ /* 0x0005e40000100800 */
[----:B--2---:R-:W-:-:S02]  /*13b10*/  IMAD.MOV.U32 R0, RZ, RZ, R7 ;  /* 0x000000ffff007224 */ /* 0x004fc400078e0007 */
[----:B------:R-:W-:-:S01]  /*13b20*/  FADD R10, RZ, R10 ;  /* 0x0000000aff0a7221 */ /* 0x000fc20000000000 */
[----:B------:R-:W-:Y:S01]  /*13b30*/  FADD R9, RZ, R9 ;  /* 0x00000009ff097221 */ /* 0x000fe20000000000 */
[----:B------:R-:W-:Y:S01]  /*13b40*/  UMOV UR4, URZ ;  /* 0x0000003f00047c82 */ /* 0x000fe20008000000 */
[----:B---3--:R-:W-:Y:S01]  /*13b50*/  FADD R11, RZ, R11 ;  /* 0x0000000bff0b7221 */ /* 0x008fe20000000000 */
[----:B----4-:R-:W-:-:S01]  /*13b60*/  FADD R12, RZ, R12 ;  /* 0x0000000cff0c7221 */ /* 0x010fc20000000000 */
[----:B------:R-:W-:Y:S01]  /*13b70*/  FADD R13, RZ, R13 ;  /* 0x0000000dff0d7221 */ /* 0x000fe20000000000 */
[----:B------:R-:W-:-:S01]  /*13b80*/  FADD R14, RZ, R14 ;  /* 0x0000000eff0e7221 */ /* 0x000fc20000000000 */
        /* <DEDUP_REMOVED lines=14> */
[----:B------:R-:W-:-:S05]  /*13c70*/  FADD R2, RZ, R41 ;  /* 0x00000029ff027221 */ /* 0x000fca0000000000 */
[----:B------:R0:W-:Y:S01]  /*13c80*/  STL [R1+0x440], R2 ;  /* 0x0004400201007387 */ /* 0x0001e20000100800 */
[----:B------:R-:W-:-:S03]  /*13c90*/  FADD R237, RZ, R42 ;  /* 0x0000002affed7221 */ /* 0x000fc60000000000 */
[----:B0-----:R-:W2:Y:S04]  /*13ca0*/  LDL R2, [R1+0x3f8] ;  /* 0x0003f80001027983 */ /* 0x001ea80000100800 */
[----:B------:R0:W-:Y:S04]  /*13cb0*/  STL [R1+0x444], R3 ;  /* 0x0004440301007387 */ /* 0x0001e80000100800 */
[----:B------:R-:W3:Y:S04]  /*13cc0*/  LDL R4, [R1+0x3c0] ;  /* 0x0003c00001047983 */ /* 0x000ee80000100800 */
[----:B------:R-:W4:Y:S01]  /*13cd0*/  LDL R6, [R1+0x3c4] ;  /* 0x0003c40001067983 */ /* 0x000f220000100800 */
[----:B------:R-:W-:-:S03]  /*13ce0*/  FADD R236, RZ, R43 ;  /* 0x0000002bffec7221 */ /* 0x000fc60000000000 */
[----:B0-----:R-:W3:Y:S04]  /*13cf0*/  LDL R3, [R1+0x3fc] ;  /* 0x0003fc0001037983 */ /* 0x001ee80000100800 */
        /* <DEDUP_REMOVED lines=25> */
[----:B------:R-:W4:Y:S01]  /*13e90*/  LDL R7, [R1+0x36c] ;  /* 0x00036c0001077983 */ /* 0x000f220000100800 */
[----:B------:R-:W-:-:S05]  /*13ea0*/  FADD R0, RZ, R0 ;  /* 0x00000000ff007221 */ /* 0x000fca0000000000 */
[----:B------:R2:W-:Y:S02]  /*13eb0*/  STL [R1+0x448], R0 ;  /* 0x0004480001007387 */ /* 0x0005e40000100800 */
[----:B--2---:R-:W-:-:S05]  /*13ec0*/  FADD R0, RZ, R2 ;  /* 0x00000002ff007221 */ /* 0x004fca0000000000 */
[----:B------:R4:W-:Y:S01]  /*13ed0*/  STL [R1+0x44c], R0 ;  /* 0x00044c0001007387 */ /* 0x0009e20000100800 */
[----:B---3--:R-:W-:-:S01]  /*13ee0*/  FADD R2, RZ, R3 ;  /* 0x00000003ff027221 */ /* 0x008fc20000000000 */
[----:B------:R-:W-:Y:S01]  /*13ef0*/  FADD R3, RZ, R4 ;  /* 0x00000004ff037221 */ /* 0x000fe20000000000 */
[----:B----4-:R-:W-:-:S03]  /*13f00*/  FADD R0, RZ, R6 ;  /* 0x00000006ff007221 */ /* 0x010fc60000000000 */
[----:B------:R0:W-:Y:S04]  /*13f10*/  STL [R1+0x450], R2 ;  /* 0x0004500201007387 */ /* 0x0001e80000100800 */
[----:B------:R1:W-:Y:S04]  /*13f20*/  STL [R1+0x454], R3 ;  /* 0x0004540301007387 */ /* 0x0003e80000100800 */
[----:B------:R2:W-:Y:S01]  /*13f30*/  STL [R1+0x458], R0 ;  /* 0x0004580001007387 */ /* 0x0005e20000100800 */
[----:B0-----:R-:W-:-:S01]  /*13f40*/  FADD R2, RZ, R8 ;  /* 0x00000008ff027221 */ /* 0x001fc20000000000 */
[----:B-1----:R-:W-:-:S04]  /*13f50*/  FADD R3, RZ, R31 ;  /* 0x0000001fff037221 */ /* 0x002fc80000000000 */
[----:B------:R0:W-:Y:S01]  /*13f60*/  STL [R1+0x45c], R2 ;  /* 0x00045c0201007387 */ /* 0x0001e20000100800 */
[----:B--2---:R-:W-:-:S03]  /*13f70*/  FADD R0, RZ, R30 ;  /* 0x0000001eff007221 */ /* 0x004fc60000000000 */
        /* <DEDUP_REMOVED lines=45> */
[----:B-1----:R-:W-:Y:S02]  /*14250*/  FADD R3, RZ, R7 ;  /* 0x00000007ff037221 */ /* 0x002fe40000000000 */
[----:B--2---:R-:W2:Y:S04]  /*14260*/  LDL R0, [R1+0x370] ;  /* 0x0003700001007983 */ /* 0x004ea80000100800 */
[----:B------:R0:W-:Y:S04]  /*14270*/  STL [R1+0x4bc], R2 ;  /* 0x0004bc0201007387 */ /* 0x0001e80000100800 */
[----:B0-----:R-:W3:Y:S04]  /*14280*/  LDL R2, [R1+0x374] ;  /* 0x0003740001027983 */ /* 0x001ee80000100800 */
[----:B------:R0:W-:Y:S04]  /*14290*/  STL [R1+0x4c0], R3 ;  /* 0x0004c00301007387 */ /* 0x0001e80000100800 */
[----:B------:R-:W4:Y:S04]  /*142a0*/  LDL R4, [R1+0x37c] ;  /* 0x00037c0001047983 */ /* 0x000f280000100800 */
[----:B------:R-:W4:Y:S04]  /*142b0*/  LDL R6, [R1+0x340] ;  /* 0x0003400001067983 */ /* 0x000f280000100800 */
[----:B0-----:R-:W4:Y:S04]  /*142c0*/  LDL R3, [R1+0x378] ;  /* 0x0003780001037983 */ /* 0x001f280000100800 */
        /* <DEDUP_REMOVED lines=26> */
[----:B--2---:R-:W-:-:S05]  /*14470*/  FADD R0, RZ, R0 ;  /* 0x00000000ff007221 */ /* 0x004fca0000000000 */
[----:B------:R3:W-:Y:S02]  /*14480*/  STL [R1+0x4c4], R0 ;  /* 0x0004c40001007387 */ /* 0x0007e40000100800 */
[----:B---3--:R-:W-:-:S05]  /*14490*/  FADD R0, RZ, R2 ;  /* 0x00000002ff007221 */ /* 0x008fca0000000000 */
[----:B------:R0:W-:Y:S01]  /*144a0*/  STL [R1+0x4c8], R0 ;  /* 0x0004c80001007387 */ /* 0x0001e20000100800 */
[----:B----4-:R-:W-:-:S01]  /*144b0*/  FADD R2, RZ, R3 ;  /* 0x00000003ff027221 */ /* 0x010fc20000000000 */
[----:B------:R-:W-:Y:S01]  /*144c0*/  FADD R3, RZ, R4 ;  /* 0x00000004ff037221 */ /* 0x000fe20000000000 */
[----:B0-----:R-:W-:-:S03]  /*144d0*/  FADD R0, RZ, R6 ;  /* 0x00000006ff007221 */ /* 0x001fc60000000000 */
        /* <DEDUP_REMOVED lines=463> */
[----:B0-----:R-:W-:Y:S01]  /*161d0*/  FADD R0, RZ, R4 ;  /* 0x00000004ff007221 */ /* 0x001fe20000000000 */
[----:B------:R-:W-:-:S03]  /*161e0*/  FADD R3, RZ, R6 ;  /* 0x00000006ff037221 */ /* 0x000fc60000000000 */
[----:B------:R0:W-:Y:S04]  /*161f0*/  STL [R1+0x738], R2 ;  /* 0x0007380201007387 */ /* 0x0001e80000100800 */
[----:B------:R1:W-:Y:S01]  /*16200*/  STL [R1+0x73c], R0 ;  /* 0x00073c0001007387 */ /* 0x0003e20000100800 */
[----:B0-----:R-:W-:-:S03]  /*16210*/  FADD R2, RZ, R8 ;  /* 0x00000008ff027221 */ /* 0x001fc60000000000 */
[----:B------:R0:W-:Y:S01]  /*16220*/  STL [R1+0x740], R3 ;  /* 0x0007400301007387 */ /* 0x0001e20000100800 */
[----:B-1----:R-:W-:-:S03]  /*16230*/  FADD R0, RZ, R31 ;  /* 0x0000001fff007221 */ /* 0x002fc60000000000 */
        /* <DEDUP_REMOVED lines=48> */
[----:B------:R-:W2:Y:S04]  /*16540*/  LDL R40, [R1+0x98] ;  /* 0x0000980001287983 */ /* 0x000ea80000100800 */
[----:B------:R1:W-:Y:S04]  /*16550*/  STL [R1+0x7a4], R2 ;  /* 0x0007a40201007387 */ /* 0x0003e80000100800 */
[----:B------:R-:W3:Y:S04]  /*16560*/  LDL R41, [R1+0x9c] ;  /* 0x00009c0001297983 */ /* 0x000ee80000100800 */
[----:B------:R4:W-:Y:S04]  /*16570*/  STL [R1+0x7a8], R0 ;  /* 0x0007a80001007387 */ /* 0x0009e80000100800 */
[----:B------:R-:W3:Y:S04]  /*16580*/  LDL R42, [R1+0x60] ;  /* 0x00006000012a7983 */ /* 0x000ee80000100800 */
        /* <DEDUP_REMOVED lines=23> */
[----:B------:R-:W3:Y:S04]  /*16700*/  LDL R4, [R1] ;  /* 0x0000000001047983 */ /* 0x000ee80000100800 */
[----:B0-----:R-:W3:Y:S04]  /*16710*/  LDL R3, [R1+0x4] ;  /* 0x0000040001037983 */ /* 0x001ee80000100800 */
[----:B-1----:R-:W3:Y:S04]  /*16720*/  LDL R2, [R1+0x8] ;  /* 0x0000080001027983 */ /* 0x002ee80000100800 */
[----:B----4-:R-:W4:Y:S04]  /*16730*/  LDL R0, [R1+0xc] ;  /* 0x00000c0001007983 */ /* 0x010f280000100800 */
[----:B------:R-:W4:Y:S01]  /*16740*/  LDL R7, [R1+0x10] ;  /* 0x0000100001077983 */ /* 0x000f220000100800 */
[----:B--2---:R-:W-:-:S05]  /*16750*/  FADD R40, RZ, R40 ;  /* 0x00000028ff287221 */ /* 0x004fca0000000000 */
[----:B------:R0:W-:Y:S01]  /*16760*/  STL [R1+0x7ac], R40 ;  /* 0x0007ac2801007387 */ /* 0x0001e20000100800 */
[----:B---3--:R-:W-:-:S03]  /*16770*/  FADD R41, RZ, R41 ;  /* 0x00000029ff297221 */ /* 0x008fc60000000000 */
[----:B0-----:R-:W2:Y:S01]  /*16780*/  LDL.LU R40, [R1+0xc30] ;  /* 0x000c300001287983 */ /* 0x001ea20000300800 */
[----:B------:R-:W-:-:S03]  /*16790*/  FADD R42, RZ, R42 ;  /* 0x0000002aff2a7221 */ /* 0x000fc60000000000 */
[----:B------:R0:W-:Y:S01]  /*167a0*/  STL [R1+0x7b0], R41 ;  /* 0x0007b02901007387 */ /* 0x0001e20000100800 */
[----:B------:R-:W-:-:S01]  /*167b0*/  FADD R43, RZ, R43 ;  /* 0x0000002bff2b7221 */ /* 0x000fc20000000000 */
[----:B------:R-:W-:Y:S02]  /*167c0*/  FADD R44, RZ, R44 ;  /* 0x0000002cff2c7221 */ /* 0x000fe40000000000 */
[----:B0-----:R-:W3:Y:S01]  /*167d0*/  LDL.LU R41, [R1+0xc2c] ;  /* 0x000c2c0001297983 */ /* 0x001ee20000300800 */
[----:B------:R-:W-:-:S03]  /*167e0*/  FADD R45, RZ, R45 ;  /* 0x0000002dff2d7221 */ /* 0x000fc60000000000 */
[----:B------:R0:W-:Y:S01]  /*167f0*/  STL [R1+0x7b4], R42 ;  /* 0x0007b42a01007387 */ /* 0x0001e20000100800 */
[----:B------:R-:W-:-:S01]  /*16800*/  FADD R46, RZ, R46 ;  /* 0x0000002eff2e7221 */ /* 0x000fc20000000000 */
[----:B------:R-:W-:Y:S02]  /*16810*/  FADD R47, RZ, R47 ;  /* 0x0000002fff2f7221 */ /* 0x000fe40000000000 */
[----:B0-----:R-:W3:Y:S04]  /*16820*/  LDL.LU R42, [R1+0xc28] ;  /* 0x000c2800012a7983 */ /* 0x001ee80000300800 */
[----:B------:R0:W-:Y:S01]  /*16830*/  STL [R1+0x7b8], R43 ;  /* 0x0007b82b01007387 */ /* 0x0001e20000100800 */
[----:B------:R-:W-:-:S01]  /*16840*/  FADD R32, RZ, R32 ;  /* 0x00000020ff207221 */ /* 0x000fc20000000000 */
[----:B------:R-:W-:-:S02]  /*16850*/  FADD R33, RZ, R33 ;  /* 0x00000021ff217221 */ /* 0x000fc40000000000 */
[----:B0-----:R-:W3:Y:S04]  /*16860*/  LDL.LU R43, [R1+0xc24] ;  /* 0x000c2400012b7983 */ /* 0x001ee80000300800 */
[----:B------:R0:W-:Y:S01]  /*16870*/  STL [R1+0x7bc], R44 ;  /* 0x0007bc2c01007387 */ /* 0x0001e20000100800 */
[----:B------:R-:W-:-:S01]  /*16880*/  FADD R34, RZ, R34 ;  /* 0x00000022ff227221 */ /* 0x000fc20000000000 */
[----:B------:R-:W-:Y:S02]  /*16890*/  FADD R35, RZ, R35 ;  /* 0x00000023ff237221 */ /* 0x000fe40000000000 */
[----:B0-----:R-:W3:Y:S04]  /*168a0*/  LDL.LU R44, [R1+0xc20] ;  /* 0x000c2000012c7983 */ /* 0x001ee80000300800 */
[----:B------:R0:W-:Y:S01]  /*168b0*/  STL [R1+0x7c0], R45 ;  /* 0x0007c02d01007387 */ /* 0x0001e20000100800 */
[----:B------:R-:W-:-:S03]  /*168c0*/  FADD R36, RZ, R36 ;  /* 0x00000024ff247221 */ /* 0x000fc60000000000 */
        /* <DEDUP_REMOVED lines=50> */
[----:B----4-:R-:W-:-:S03]  /*16bf0*/  FADD R0, RZ, R0 ;  /* 0x00000000ff007221 */ /* 0x010fc60000000000 */
[----:B0-----:R-:W4:Y:S04]  /*16c00*/  LDL.LU R30, [R1+0xbd8] ;  /* 0x000bd800011e7983 */ /* 0x001f280000300800 */
[----:B------:R0:W-:Y:S01]  /*16c10*/  STL [R1+0x808], R31 ;  /* 0x0008081f01007387 */ /* 0x0001e20000100800 */
[----:B------:R-:W-:-:S03]  /*16c20*/  FADD R7, RZ, R7 ;  /* 0x00000007ff077221 */ /* 0x000fc60000000000 */
[----:B0-----:R-:W4:Y:S04]  /*16c30*/  LDL.LU R31, [R1+0xbd4] ;  /* 0x000bd400011f7983 */ /* 0x001f280000300800 */
[----:B------:R0:W-:Y:S04]  /*16c40*/  STL [R1+0x80c], R8 ;  /* 0x00080c0801007387 */ /* 0x0001e80000100800 */
[----:B0-----:R0:W5:Y:S04]  /*16c50*/  LDL.LU R8, [R1+0xbd0] ;  /* 0x000bd00001087983 */ /* 0x0011680000300800 */
[----:B------:R1:W-:Y:S04]  /*16c60*/  STL [R1+0x810], R6 ;  /* 0x0008100601007387 */ /* 0x0003e80000100800 */
[----:B-1----:R0:W5:Y:S04]  /*16c70*/  LDL.LU R6, [R1+0xbcc] ;  /* 0x000bcc0001067983 */ /* 0x0021680000300800 */
        /* <DEDUP_REMOVED lines=9> */
[----:B------:R-:W-:Y:S01]  /*16d10*/  STL [R1+0x828], R10 ;  /* 0x0008280a01007387 */ /* 0x000fe20000100800 */
[----:B-1----:R-:W-:-:S01]  /*16d20*/  FADD R7, RZ, R5 ;  /* 0x00000005ff077221 */ /* 0x002fc20000000000 */
[----:B------:R-:W-:-:S02]  /*16d30*/  FADD R5, RZ, R224 ;  /* 0x000000e0ff057221 */ /* 0x000fc40000000000 */
[----:B------:R1:W-:Y:S04]  /*16d40*/  STL [R1+0x82c], R9 ;  /* 0x00082c0901007387 */ /* 0x0003e80000100800 */
[----:B------:R2:W-:Y:S04]  /*16d50*/  STL [R1+0x830], R7 ;  /* 0x0008300701007387 */ /* 0x0005e80000100800 */
[----:B------:R0:W-:Y:S01]  /*16d60*/  STL [R1+0x834], R5 ;  /* 0x0008340501007387 */ /* 0x0001e20000100800 */
[----:B-1----:R-:W-:-:S01]  /*16d70*/  FADD R9, RZ, R225 ;  /* 0x000000e1ff097221 */ /* 0x002fc20000000000 */
[----:B--2---:R-:W-:-:S04]  /*16d80*/  FADD R7, RZ, R226 ;  /* 0x000000e2ff077221 */ /* 0x004fc80000000000 */
[----:B------:R1:W-:Y:S01]  /*16d90*/  STL [R1+0x838], R9 ;  /* 0x0008380901007387 */ /* 0x0003e20000100800 */
[----:B0-----:R-:W-:-:S03]  /*16da0*/  FADD R5, RZ, R227 ;  /* 0x000000e3ff057221 */ /* 0x001fc60000000000 */
[----:B------:R0:W-:Y:S04]  /*16db0*/  STL [R1+0x83c], R7 ;  /* 0x00083c0701007387 */ /* 0x0001e80000100800 */
[----:B------:R2:W-:Y:S01]  /*16dc0*/  STL [R1+0x840], R5 ;  /* 0x0008400501007387 */ /* 0x0005e20000100800 */
[----:B-1----:R-:W-:-:S01]  /*16dd0*/  FADD R9, RZ, R228 ;  /* 0x000000e4ff097221 */ /* 0x002fc20000000000 */
[----:B0-----:R-:W-:-:S04]  /*16de0*/  FADD R7, RZ, R229 ;  /* 0x000000e5ff077221 */ /* 0x001fc80000000000 */
        /* <DEDUP_REMOVED lines=359> */
[----:B---3--:R-:W-:-:S04]  /*18460*/  FADD R7, RZ, R41 ;  /* 0x00000029ff077221 */ /* 0x008fc80000000000 */
[----:B------:R0:W-:Y:S01]  /*18470*/  STL [R1+0xb14], R9 ;  /* 0x000b140901007387 */ /* 0x0001e20000100800 */
[----:B-1----:R-:W-:-:S03]  /*18480*/  FADD R5, RZ, R42 ;  /* 0x0000002aff057221 */ /* 0x002fc60000000000 */
        /* <DEDUP_REMOVED lines=39> */
[----:B----4-:R-:W-:-:S04]  /*18700*/  FADD R7, RZ, R30 ;  /* 0x0000001eff077221 */ /* 0x010fc80000000000 */
[----:B------:R-:W-:Y:S01]  /*18710*/  STL [R1+0xb68], R9 ;  /* 0x000b680901007387 */ /* 0x000fe20000100800 */
[----:B-1----:R-:W-:-:S03]  /*18720*/  FADD R5, RZ, R31 ;  /* 0x0000001fff057221 */ /* 0x002fc60000000000 */
[----:B------:R0:W-:Y:S04]  /*18730*/  STL [R1+0xb6c], R7 ;  /* 0x000b6c0701007387 */ /* 0x0001e80000100800 */
[----:B------:R1:W-:Y:S01]  /*18740*/  STL [R1+0xb70], R5 ;  /* 0x000b700501007387 */ /* 0x0003e20000100800 */
[----:B0-----:R-:W-:-:S07]  /*18750*/  IMAD.U32 R7, RZ, RZ, UR4 ;  /* 0x00000004ff077e24 */ /* 0x001fce000f8e00ff */
.L_x_18:
[----:B-1----:R-:W2:Y:S01]  /*18760*/  LDL R5, [R1+0xbb0] ;  /* 0x000bb00001057983 */ /* 0x002ea20000100800 */
[----:B-----5:R-:W-:-:S13]  /*18770*/  R2UR UR4, R8 ;  /* 0x00000000080472ca */ /* 0x020fda00000e0000 */
[----:B------:R-:W-:-:S04]  /*18780*/  UIADD3 UR4, UR4, 0x1, URZ ;  /* 0x0000000104047890 */ /* 0x000fc8000fffe03f */
[----:B------:R-:W-:-:S04]  /*18790*/  UISETP.NE.AND UP0, UPT, UR4, 0x2, UPT ;  /* 0x000000020400788c */ /* 0x000fc8000bf05270 */
[----:B------:R-:W-:Y:S02]  /*187a0*/  USEL UR5, URZ, 0x1, UP0 ;  /* 0x000000013f057887 */ /* 0x000fe40008000000 */
[----:B------:R-:W-:-:S03]  /*187b0*/  USEL UR7, UR4, URZ, UP0 ;  /* 0x0000003f04077287 */ /* 0x000fc60008000000 */
[----:B------:R-:W-:Y:S01]  /*187c0*/  UMOV UR4, 0x1 ;  /* 0x0000000100047882 */ /* 0x000fe20000000000 */
[----:B--2---:R-:W-:Y:S02]  /*187d0*/  R2UR UR6, R5 ;  /* 0x00000000050672ca */ /* 0x004fe400000e0000 */
[----:B------:R-:W-:-:S11]  /*187e0*/  IMAD.U32 R5, RZ, RZ, UR7 ;  /* 0x00000007ff057e24 */ /* 0x000fd6000f8e00ff */
[----:B------:R-:W-:-:S06]  /*187f0*/  ULOP3.LUT UR5, UR6, UR5, URZ, 0x3c, !UPT ;  /* 0x0000000506057292 */ /* 0x000fcc000f8e3c3f */
[----:B------:R-:W-:-:S07]  /*18800*/  IMAD.U32 R8, RZ, RZ, UR5 ;  /* 0x00000005ff087e24 */ /* 0x000fce000f8e00ff */
.L_x_13:
[----:B------:R-:W2:Y:S02]  /*18810*/  LDL R9, [R1+0xbb8] ;  /* 0x000bb80001097983 */ /* 0x000ea40000100800 */
[----:B--2---:R-:W-:-:S13]  /*18820*/  R2UR UR6, R9 ;  /* 0x00000000090672ca */ /* 0x004fda00000e0000 */
[----:B------:R-:W-:-:S04]  /*18830*/  UISETP.LT.AND UP0, UPT, UR6, 0x1, UPT ;  /* 0x000000010600788c */ /* 0x000fc8000bf01270 */
[----:B------:R-:W-:-:S04]  /*18840*/  USEL UR5, UR6, 0x1, UP0 ;  /* 0x0000000106057887 */ /* 0x000fc80008000000 */
[----:B------:R-:W-:-:S04]  /*18850*/  UIADD3 UR5, UR6, -UR5, URZ ;  /* 0x8000000506057290 */ /* 0x000fc8000fffe03f */
[----:B------:R-:W-:-:S06]  /*18860*/  UISETP.GE.AND UP0, UPT, UR5, 0x1, UPT ;  /* 0x000000010500788c */ /* 0x000fcc000bf06270 */
[----:B------:R-:W-:-:S13]  /*18870*/  PLOP3.LUT P0, PT, PT, PT, UP0, 0x80, 0x0 ;  /* 0x000000000000781c */ /* 0x000fda0003f0f008 */
[----:B------:R-:W-:Y:S05]  /*18880*/  @!P0 BRA `(.L_x_19) ;  /* 0x0000015800f08947 */ /* 0x000fea0003800000 */
[----:B------:R-:W2:Y:S01]  /*18890*/  LDL R9, [R1+0xbac] ;  /* 0x000bac0001097983 */ /* 0x000ea20000100800 */
[----:B------:R-:W-:-:S05]  /*188a0*/  IMAD.U32 R6, RZ, RZ, UR5 ;  /* 0x00000005ff067e24 */ /* 0x000fca000f8e00ff */
[----:B------:R0:W-:Y:S01]  /*188b0*/  STL [R1+0xb74], R6 ;  /* 0x000b740601007387 */ /* 0x0001e20000100800 */
[----:B--2---:R-:W-:-:S13]  /*188c0*/  R2UR UR5, R9 ;  /* 0x00000000090572ca */ /* 0x004fda00000e0000 */
[----:B0-----:R-:W-:-:S07]  /*188d0*/  IMAD.U32 R9, RZ, RZ, UR5 ;  /* 0x00000005ff097e24 */ /* 0x001fce000f8e00ff */
.L_x_27:
[----:B------:R-:W2:Y:S02]  /*188e0*/  LDL R6, [R1+0xb9c] ;  /* 0x000b9c0001067983 */ /* 0x000ea40000100800 */
[----:B--2---:R-:W-:-:S13]  /*188f0*/  R2UR UR5, R6 ;  /* 0x00000000060572ca */ /* 0x004fda00000e0000 */
[----:B------:R-:W-:-:S06]  /*18900*/  UISETP.NE.AND UP0, UPT, UR5, 0x3, UPT ;  /* 0x000000030500788c */ /* 0x000fcc000bf05270 */
[----:B------:R-:W-:-:S13]  /*18910*/  PLOP3.LUT P1, PT, PT, PT, UP0, 0x80, 0x0 ;  /* 0x000000000000781c */ /* 0x000fda0003f2f008 */
[----:B------:R-:W-:Y:S05]  /*18920*/  @!P1 BRA `(.L_x_20) ;  /* 0x0000000000049947 */ /* 0x000fea0003800000 */
[----:B------:R-:W-:Y:S01]  /*18930*/  BPT.TRAP 0x1 ;  /* 0x000000040000795c */ /* 0x000fe20000300000 */
.L_x_20:
[----:B------:R-:W0:Y:S01]  /*18940*/  S2UR UR6, SR_CgaCtaId ;  /* 0x00000000000679c3 */ /* 0x000e220000008800 */
[----:B------:R-:W-:Y:S01]  /*18950*/  R2UR UR8, R5 ;  /* 0x00000000050872ca */ /* 0x000fe200000e0000 */
[----:B------:R-:W-:Y:S01]  /*18960*/  UMOV UR5, 0x400 ;  /* 0x0000040000057882 */ /* 0x000fe20000000000 */
[----:B------:R-:W-:-:S13]  /*18970*/  R2UR UR7, R8 ;  /* 0x00000000080772ca */ /* 0x000fda00000e0000 */
[----:B------:R-:W-:-:S05]  /*18980*/  IMAD.U32 R10, RZ, RZ, UR7 ;  /* 0x00000007ff0a7e24 */ /* 0x000fca000f8e00ff */
[----:B------:R-:W-:Y:S01]  /*18990*/  SHF.L.U32 R10, R10, 0x1f, RZ ;  /* 0x0000001f0a0a7819 */ /* 0x000fe200000006ff */
[----:B0-----:R-:W-:-:S04]  /*189a0*/  ULEA UR9, UR6, UR5, 0x18 ;  /* 0x0000000506097291 */ /* 0x001fc8000f8ec03f */
[----:B------:R-:W-:Y:S02]  /*189b0*/  ULEA UR5, UR8, UR9, 0x3 ;  /* 0x0000000908057291 */ /* 0x000fe4000f8e183f */
[----:B------:R-:W-:-:S07]  /*189c0*/  IMAD.U32 R6, RZ, RZ, UR9 ;  /* 0x00000009ff067e24 */ /* 0x000fce000f8e00ff */
[----:B------:R0:W1:Y:S01]  /*189d0*/  SYNCS.PHASECHK.TRANS64.TRYWAIT P0, [UR5], R10 ;  /* 0x0000000aff0075a7 */ /* 0x0000620008000145 */
[----:B------:R-:W-:Y:S05]  /*189e0*/  @!P1 BRA `(.L_x_21) ;  /* 0x0000000000049947 */ /* 0x000fea0003800000 */
[----:B------:R-:W-:Y:S01]  /*189f0*/  BPT.TRAP 0x1 ;  /* 0x000000040000795c */ /* 0x000fe20000300000 */
.L_x_21:
[----:B-1----:R-:W-:Y:S05]  /*18a00*/  @P0 BRA `(.L_x_22) ;  /* 0x0000000000080947 */ /* 0x002fea0003800000 */
[----:B------:R-:W1:Y:S02]  /*18a10*/  SYNCS.PHASECHK.TRANS64.TRYWAIT P0, [UR5], R10 ;  /* 0x0000000aff0075a7 */ /* 0x000e640008000145 */
[----:B-1----:R-:W-:Y:S05]  /*18a20*/  @!P0 BRA `(.L_x_23) ;  /* 0x000005a8005c8947 */ /* 0x002fea0003800000 */
.L_x_22:
[----:B0-----:R-:W2:Y:S01]  /*18a30*/  LDL R10, [R1+0xb7c] ;  /* 0x000b7c00010a7983 */ /* 0x001ea20000100800 */
[----:B------:R-:W-:-:S03]  /*18a40*/  R2UR UR6, R6 ;  /* 0x00000000060672ca */ /* 0x000fc600000e0000 */
        /* <DEDUP_REMOVED lines=39> */
[----:B-----5:R-:W-:Y:S04]  /*18cc0*/  STL [R1+0xcc0], R0 ;  /* 0x000cc00001007387 */ /* 0x020fe80000100800 */
[----:B------:R-:W-:Y:S04]  /*18cd0*/  STL [R1+0xd20], R6 ;  /* 0x000d200601007387 */ /* 0x000fe80000100800 */
[----:B0-----:R-:W3:Y:S04]  /*18ce0*/  LDL.LU.64 R216, [R1+0x420] ;  /* 0x0004200001d87983 */ /* 0x001ee80000300a00 */
[----:B------:R-:W3:Y:S04]  /*18cf0*/  LDL.LU.64 R218, [R1+0x428] ;  /* 0x0004280001da7983 */ /* 0x000ee80000300a00 */
[----:B------:R-:W3:Y:S04]  /*18d00*/  LDL.LU.64 R220, [R1+0x430] ;  /* 0x0004300001dc7983 */ /* 0x000ee80000300a00 */
[----:B------:R-:W3:Y:S04]  /*18d10*/  LDL.LU.64 R222, [R1+0x438] ;  /* 0x0004380001de7983 */ /* 0x000ee80000300a00 */
[----:B------:R-:W4:Y:S04]  /*18d20*/  LDL.LU.64 R184, [R1+0x3a0] ;  /* 0x0003a00001b87983 */ /* 0x000f280000300a00 */
        /* <DEDUP_REMOVED lines=10> */
[----:B------:R-:W4:Y:S01]  /*18dd0*/  LDL.LU.64 R126, [R1+0x2b8] ;  /* 0x0002b800017e7983 */ /* 0x000f220000300a00 */
[----:B------:R-:W-:Y:S01]  /*18de0*/  UIADD3 UR6, UR6, 0x20100, URZ ;  /* 0x0002010006067890 */ /* 0x000fe2000fffe03f */
[----:B------:R-:W-:Y:S01]  /*18df0*/  R2UR UR8, R5 ;  /* 0x00000000050872ca */ /* 0x000fe200000e0000 */
[----:B------:R-:W-:-:S02]  /*18e00*/  UISETP.NE.AND UP0, UPT, UR12, URZ, UPT ;  /* 0x0000003f0c00728c */ /* 0x000fc4000bf05270 */
[----:B------:R-:W-:Y:S02]  /*18e10*/  USHF.R.U32.HI UR6, URZ, 0x4, UR6 ;  /* 0x000000043f067899 */ /* 0x000fe40008011606 */
[----:B------:R-:W-:Y:S02]  /*18e20*/  USEL UR4, UR4, URZ, !UP0 ;  /* 0x0000003f04047287 */ /* 0x000fe4000c000000 */
[----:B------:R-:W-:Y:S02]  /*18e30*/  ULOP3.LUT UR6, UR6, 0x3fff, URZ, 0xc0, !UPT ;  /* 0x00003fff06067892 */ /* 0x000fe4000f8ec03f */
[----:B------:R-:W-:Y:S02]  /*18e40*/  UISETP.NE.U32.AND UP0, UPT, UR4, URZ, UPT ;  /* 0x0000003f0400728c */ /* 0x000fe4000bf05070 */
[----:B------:R-:W-:-:S04]  /*18e50*/  ULOP3.LUT UR6, UR6, 0x10000, URZ, 0xfc, !UPT ;  /* 0x0001000006067892 */ /* 0x000fc8000f8efc3f */
[----:B------:R-:W-:Y:S01]  /*18e60*/  UIMAD UR60, UR8, 0x780, UR6 ;  /* 0x00000780083c78a4 */ /* 0x000fe2000f8e0206 */
[----:B------:R-:W-:Y:S01]  /*18e70*/  UMOV UR13, 0x40000040 ;  /* 0x40000040000d7882 */ /* 0x000fe20000000000 */
[----:B------:R-:W-:-:S05]  /*18e80*/  UMOV UR15, 0x40000040 ;  /* 0x40000040000f7882 */ /* 0x000fca0000000000 */
[----:B------:R-:W-:Y:S01]  /*18e90*/  UMOV UR14, UR60 ;  /* 0x0000003c000e7c82 */ /* 0x000fe20008000000 */
[----:B--2---:R-:W-:-:S13]  /*18ea0*/  R2UR UR5, R10 ;  /* 0x000000000a0572ca */ /* 0x004fda00000e0000 */
[----:B------:R-:W-:-:S04]  /*18eb0*/  ULOP3.LUT UR5, UR5, 0x10000, URZ, 0xfc, !UPT ;  /* 0x0001000005057892 */ /* 0x000fc8000f8efc3f */
[----:B------:R-:W-:-:S07]  /*18ec0*/  ULEA UR7, UR8, UR5, 0xc ;  /* 0x0000000508077291 */ /* 0x000fce000f8e603f */
[----:B------:R-:W-:Y:S01]  /*18ed0*/  UMOV UR12, UR7 ;  /* 0x00000007000c7c82 */ /* 0x000fe20008000000 */
[----:B------:R-:W-:Y:S01]  /*18ee0*/  UIADD3 UR4, UR60, 0x80, URZ ;  /* 0x000000803c047890 */ /* 0x000fe2000fffe03f */
[----:B------:R-:W-:Y:S01]  /*18ef0*/  UMOV UR52, UR12 ;  /* 0x0000000c00347c82 */ /* 0x000fe20008000000 */
[----:B------:R-:W-:Y:S01]  /*18f00*/  UMOV UR53, UR13 ;  /* 0x0000000d00357c82 */ /* 0x000fe20008000000 */
[----:B------:R-:W-:-:S04]  /*18f10*/  UMOV UR55, 0x40000040 ;  /* 0x4000004000377882 */ /* 0x000fc80000000000 */
[----:B------:R-:W-:Y:S01]  /*18f20*/  UMOV UR54, UR4 ;  /* 0x0000000400367c82 */ /* 0x000fe20008000000 */
[----:B------:R-:W-:Y:S01]  /*18f30*/  UIADD3 UR26, UR60, 0x100, URZ ;  /* 0x000001003c1a7890 */ /* 0x000fe2000fffe03f */
[----:B------:R-:W-:Y:S01]  /*18f40*/  UMOV UR24, UR12 ;  /* 0x0000000c00187c82 */ /* 0x000fe20008000000 */
[----:B------:R-:W-:Y:S01]  /*18f50*/  UMOV UR25, UR13 ;  /* 0x0000000d00197c82 */ /* 0x000fe20008000000 */
[----:B------:R-:W-:Y:S01]  /*18f60*/  UMOV UR27, 0x40000040 ;  /* 0x40000040001b7882 */ /* 0x000fe20000000000 */
[----:B---3--:R-:W-:-:S06]  /*18f70*/  WARPGROUP.ARRIVE ;  /* 0x00000000000079c5 */ /* 0x008fcc0000000000 */
[----:B------:R-:W-:Y:S03]  /*18f80*/  QGMMA.64x16x32.F32.E4M3.E4M3 R216, gdesc[UR12], R216, UP0, gsb0 ;  /* 0x002000000cd879f3 */ /* 0x000fe6000b8008d8 */
[----:B------:R-:W-:Y:S02]  /*18f90*/  WARPGROUP.DEPBAR.LE gsb0, 0x0 ;  /* 0x00008000000079c5 */ /* 0x000fe40000010000 */
[----:B----4-:R-:W-:-:S06]  /*18fa0*/  WARPGROUP.ARRIVE ;  /* 0x00000000000079c5 */ /* 0x010fcc0000000000 */
[----:B------:R-:W-:Y:S03]  /*18fb0*/  QGMMA.64x16x32.F32.E4M3.E4M3 R184, gdesc[UR52], R184, UP0, gsb0 ;  /* 0x0020000034b879f3 */ /* 0x000fe6000b8008b8 */
[----:B------:R-:W-:Y:S02]  /*18fc0*/  WARPGROUP.DEPBAR.LE gsb0, 0x0 ;  /* 0x00008000000079c5 */ /* 0x000fe40000010000 */
[----:B------:R-:W-:-:S06]  /*18fd0*/  WARPGROUP.ARRIVE ;  /* 0x00000000000079c5 */ /* 0x000fcc0000000000 */
[----:B------:R-:W-:Y:S01]  /*18fe0*/  QGMMA.64x16x32.F32.E4M3.E4M3 R152, gdesc[UR24], R152, UP0, gsb0 ;  /* 0x00200000189879f3 */ /* 0x000fe2000b800898 */
[----:B------:R-:W-:Y:S01]  /*18ff0*/  UIADD3 UR42, UR60, 0x180, URZ ;  /* 0x000001803c2a7890 */ /* 0x000fe2000fffe03f */
[----:B------:R-:W-:Y:S01]  /*19000*/  UMOV UR40, UR12 ;  /* 0x0000000c00287c82 */ /* 0x000fe20008000000 */
[----:B------:R-:W-:Y:S01]  /*19010*/  UMOV UR41, UR13 ;  /* 0x0000000d00297c82 */ /* 0x000fe20008000000 */
[----:B------:R-:W-:Y:S01]  /*19020*/  UMOV UR43, 0x40000040 ;  /* 0x40000040002b7882 */ /* 0x000fe20000000000 */
[----:B------:R-:W-:Y:S01]  /*19030*/  STL [R1+0xd24], R5 ;  /* 0x000d240501007387 */ /* 0x000fe20000100800 */
[----:B------:R-:W-:Y:S02]  /*19040*/  WARPGROUP.DEPBAR.LE gsb0, 0x0 ;  /* 0x00008000000079c5 */ /* 0x000fe40000010000 */
[----:B------:R-:W-:-:S06]  /*19050*/  WARPGROUP.ARRIVE ;  /* 0x00000000000079c5 */ /* 0x000fcc0000000000 */
[----:B------:R-:W-:Y:S01]  /*19060*/  QGMMA.64x16x32.F32.E4M3.E4M3 R120, gdesc[UR40], R120, UP0, gsb0 ;  /* 0x00200000287879f3 */ /* 0x000fe2000b800878 */
        /* <DEDUP_REMOVED lines=11> */
[----:B------:R-:W-:Y:S01]  /*19120*/  STL.64 [R1+0x338], R158 ;  /* 0x0003389e01007387 */ /* 0x000fe20000100a00 */
[----:B------:R-:W-:-:S03]  /*19130*/  WARPGROUP.DEPBAR.LE gsb0, 0x0 ;  /* 0x00008000000079c5 */ /* 0x000fc60000010000 */
[----:B------:R0:W-:Y:S04]  /*19140*/  STL.64 [R1+0x2a0], R120 ;  /* 0x0002a07801007387 */ /* 0x0001e80000100a00 */
[----:B------:R1:W-:Y:S04]  /*19150*/  STL.64 [R1+0x2a8], R122 ;  /* 0x0002a87a01007387 */ /* 0x0003e80000100a00 */
[----:B------:R2:W-:Y:S04]  /*19160*/  STL.64 [R1+0x2b0], R124 ;  /* 0x0002b07c01007387 */ /* 0x0005e80000100a00 */
[----:B------:R3:W-:Y:S04]  /*19170*/  STL.64 [R1+0x2b8], R126 ;  /* 0x0002b87e01007387 */ /* 0x0007e80000100a00 */
[----:B0-----:R-:W4:Y:S04]  /*19180*/  LDL.LU.64 R120, [R1+0x220] ;  /* 0x0002200001787983 */ /* 0x001f280000300a00 */
[----:B-1----:R-:W4:Y:S04]  /*19190*/  LDL.LU.64 R122, [R1+0x228] ;  /* 0x00022800017a7983 */ /* 0x002f280000300a00 */
[----:B--2---:R-:W4:Y:S04]  /*191a0*/  LDL.LU.64 R124, [R1+0x230] ;  /* 0x00023000017c7983 */ /* 0x004f280000300a00 */
[----:B---3--:R-:W4:Y:S04]  /*191b0*/  LDL.LU.64 R126, [R1+0x238] ;  /* 0x00023800017e7983 */ /* 0x008f280000300a00 */
[----:B------:R-:W2:Y:S04]  /*191c0*/  LDL.LU.64 R152, [R1+0x1a0] ;  /* 0x0001a00001987983 */ /* 0x000ea80000300a00 */
[----:B------:R-:W2:Y:S04]  /*191d0*/  LDL.LU.64 R154, [R1+0x1a8] ;  /* 0x0001a800019a7983 */ /* 0x000ea80000300a00 */
[----:B------:R-:W2:Y:S04]  /*191e0*/  LDL.LU.64 R156, [R1+0x1b0] ;  /* 0x0001b000019c7983 */ /* 0x000ea80000300a00 */
[----:B------:R-:W2:Y:S04]  /*191f0*/  LDL.LU.64 R158, [R1+0x1b8] ;  /* 0x0001b800019e7983 */ /* 0x000ea80000300a00 */
[----:B------:R-:W3:Y:S04]  /*19200*/  LDL.LU.64 R184, [R1+0x120] ;  /* 0x0001200001b87983 */ /* 0x000ee80000300a00 */
        /* <DEDUP_REMOVED lines=10> */
[----:B------:R-:W3:Y:S01]  /*192b0*/  LDL.LU.64 R222, [R1+0x38] ;  /* 0x0000380001de7983 */ /* 0x000ee20000300a00 */
        /* <DEDUP_REMOVED lines=17> */
[----:B------:R-:W-:Y:S03]  /*193d0*/  QGMMA.64x16x32.F32.E4M3.E4M3 R120, gdesc[UR20], R120, UP0, gsb0 ;  /* 0x00200000147879f3 */ /* 0x000fe6000b800878 */
[----:B------:R-:W-:Y:S02]  /*193e0*/  WARPGROUP.DEPBAR.LE gsb0, 0x0 ;  /* 0x00008000000079c5 */ /* 0x000fe40000010000 */
[----:B--2---:R-:W-:-:S06]  /*193f0*/  WARPGROUP.ARRIVE ;  /* 0x00000000000079c5 */ /* 0x004fcc0000000000 */
[----:B------:R-:W-:Y:S03]  /*19400*/  QGMMA.64x16x32.F32.E4M3.E4M3 R152, gdesc[UR16], R152, UP0, gsb0 ;  /* 0x00200000109879f3 */ /* 0x000fe6000b800898 */
[----:B------:R-:W-:Y:S02]  /*19410*/  WARPGROUP.DEPBAR.LE gsb0, 0x0 ;  /* 0x00008000000079c5 */ /* 0x000fe40000010000 */
[----:B---3--:R-:W-:-:S06]  /*19420*/  WARPGROUP.ARRIVE ;  /* 0x00000000000079c5 */ /* 0x008fcc0000000000 */
        /* <DEDUP_REMOVED lines=39> */
[----:B------:R-:W-:Y:S01]  /*196a0*/  UMOV UR4, UR54 ;  /* 0x0000003600047c82 */ /* 0x000fe20008000000 */
[----:B------:R-:W-:Y:S01]  /*196b0*/  UIADD3 UR54, UR60, 0x680, URZ ;  /* 0x000006803c367890 */ /* 0x000fe2000fffe03f */
[----:B------:R-:W-:Y:S01]  /*196c0*/  UMOV UR5, UR55 ;  /* 0x0000003700057c82 */ /* 0x000fe20008000000 */
        /* <DEDUP_REMOVED lines=9> */
[----:B------:R-:W-:Y:S01]  /*19760*/  UMOV UR41, UR7 ;  /* 0x0000000700297c82 */ /* 0x000fe20008000000 */
[----:B------:R-:W-:Y:S01]  /*19770*/  UMOV UR4, UR12 ;  /* 0x0000000c00047c82 */ /* 0x000fe20008000000 */
[----:B------:R-:W-:Y:S01]  /*19780*/  UMOV UR5, UR13 ;  /* 0x0000000d00057c82 */ /* 0x000fe20008000000 */
[----:B------:R-:W-:Y:S01]  /*19790*/  UMOV UR7, 0x40000040 ;  /* 0x4000004000077882 */ /* 0x000fe20000000000 */
[----:B------:R-:W-:Y:S02]  /*197a0*/  WARPGROUP.DEPBAR.LE gsb0, 0x0 ;  /* 0x00008000000079c5 */ /* 0x000fe40000010000 */
[----:B------:R-:W-:-:S06]  /*197b0*/  WARPGROUP.ARRIVE ;  /* 0x00000000000079c5 */ /* 0x000fcc0000000000 */
[----:B------:R-:W-:Y:S01]  /*197c0*/  QGMMA.64x16x32.F32.E4M3.E4M3 R48, gdesc[UR4], R48, UP0, gsb0 ;  /* 0x00200000043079f3 */ /* 0x000fe2000b800830 */
[----:B------:R-:W-:Y:S04]  /*197d0*/  STL.64 [R1+0x220], R120 ;  /* 0x0002207801007387 */ /* 0x000fe80000100a00 */
[----:B------:R-:W-:Y:S04]  /*197e0*/  STL.64 [R1+0x228], R122 ;  /* 0x0002287a01007387 */ /* 0x000fe80000100a00 */
[----:B------:R-:W-:Y:S01]  /*197f0*/  STL.64 [R1+0x230], R124 ;  /* 0x0002307c01007387 */ /* 0x000fe20000100a00 */
[----:B------:R-:W-:-:S03]  /*19800*/  UIADD3 UR8, UR41, 0x400, URZ ;  /* 0x0000040029087890 */ /* 0x000fc6000fffe03f */
[----:B------:R0:W-:Y:S01]  /*19810*/  STL.64 [R1+0x238], R126 ;  /* 0x0002387e01007387 */ /* 0x0001e20000100a00 */
[----:B------:R-:W-:-:S03]  /*19820*/  UMOV UR5, 0x40000040 ;  /* 0x4000004000057882 */ /* 0x000fc60000000000 */
[----:B0-----:R-:W2:Y:S04]  /*19830*/  LDL.LU.64 R126, [R1+0x13d0] ;  /* 0x0013d000017e7983 */ /* 0x001ea80000300a00 */
[----:B------:R-:W2:Y:S04]  /*19840*/  LDL.LU.64 R124, [R1+0x13c8] ;  /* 0x0013c800017c7983 */ /* 0x000ea80000300a00 */
[----:B------:R-:W2:Y:S04]  /*19850*/  LDL.LU.64 R122, [R1+0x13c0] ;  /* 0x0013c000017a7983 */ /* 0x000ea80000300a00 */
[----:B------:R-:W2:Y:S04]  /*19860*/  LDL.LU.64 R120, [R1+0x13b8] ;  /* 0x0013b80001787983 */ /* 0x000ea80000300a00 */
[----:B------:R-:W-:Y:S04]  /*19870*/  STL.64 [R1+0x1a0], R152 ;  /* 0x0001a09801007387 */ /* 0x000fe80000100a00 */
[----:B------:R-:W-:Y:S01]  /*19880*/  STL.64 [R1+0x1a8], R154 ;  /* 0x0001a89a01007387 */ /* 0x000fe20000100a00 */
[----:B------:R-:W-:-:S03]  /*19890*/  UMOV UR4, UR8 ;  /* 0x0000000800047c82 */ /* 0x000fc60008000000 */
[----:B------:R-:W-:Y:S01]  /*198a0*/  STL.64 [R1+0x1b0], R156 ;  /* 0x0001b09c01007387 */ /* 0x000fe20000100a00 */
[----:B------:R-:W-:Y:S02]  /*198b0*/  WARPGROUP.DEPBAR.LE gsb0, 0x0 ;  /* 0x00008000000079c5 */ /* 0x000fe40000010000 */
[----:B------:R-:W-:Y:S01]  /*198c0*/  WARPGROUP.ARRIVE ;  /* 0x00000000000079c5 */ /* 0x000fe20000000000 */
[----:B------:R0:W-:Y:S05]  /*198d0*/  STL.64 [R1+0x1b8], R158 ;  /* 0x0001b89e01007387 */ /* 0x0001ea0000100a00 */
[----:B------:R-:W-:Y:S01]  /*198e0*/  QGMMA.64x16x32.F32.E4M3.E4M3 R40, gdesc[UR4], R40, UP0, gsb0 ;  /* 0x00200000042879f3 */ /* 0x000fe2000b800828 */
        /* <DEDUP_REMOVED lines=15> */
[----:B------:R-:W-:Y:S04]  /*199e0*/  STL [R1+0xb8], R10 ;  /* 0x0000b80a01007387 */ /* 0x000fe80000100800 */
        /* <DEDUP_REMOVED lines=8> */
[----:B------:R-:W2:Y:S04]  /*19a70*/  LDL.LU.64 R12, [R1+0x100] ;  /* 0x00010000010c7983 */ /* 0x000ea80000300a00 */
        /* <DEDUP_REMOVED lines=11> */
[----:B------:R-:W-:Y:S04]  /*19b30*/  STL [R1+0x1230], R180 ;  /* 0x001230b401007387 */ /* 0x000fe80000100800 */
[----:B------:R-:W-:Y:S04]  /*19b40*/  STL [R1+0x122c], R181 ;  /* 0x00122cb501007387 */ /* 0x000fe80000100800 */
[----:B------:R-:W-:Y:S04]  /*19b50*/  STL [R1+0x1228], R182 ;  /* 0x001228b601007387 */ /* 0x000fe80000100800 */
[----:B------:R-:W-:Y:S04]  /*19b60*/  STL [R1+0x1224], R183 ;  /* 0x001224b701007387 */ /* 0x000fe80000100800 */
[----:B------:R-:W-:Y:S04]  /*19b70*/  STL [R1+0x1220], R144 ;  /* 0x0012209001007387 */ /* 0x000fe80000100800 */
[----:B------:R0:W-:Y:S04]  /*19b80*/  STL [R1+0x121c], R145 ;  /* 0x00121c9101007387 */ /* 0x0001e80000100800 */
[----:B------:R-:W-:Y:S04]  /*19b90*/  STL [R1+0x1218], R146 ;  /* 0x0012189201007387 */ /* 0x000fe80000100800 */
[----:B------:R1:W-:Y:S04]  /*19ba0*/  STL [R1+0x1214], R147 ;  /* 0x0012149301007387 */ /* 0x0003e80000100800 */
[----:B------:R-:W-:Y:S04]  /*19bb0*/  STL [R1+0x1210], R148 ;  /* 0x0012109401007387 */ /* 0x000fe80000100800 */
[----:B------:R1:W-:Y:S04]  /*19bc0*/  STL [R1+0x120c], R149 ;  /* 0x00120c9501007387 */ /* 0x0003e80000100800 */
[----:B------:R-:W-:Y:S04]  /*19bd0*/  STL [R1+0x1208], R150 ;  /* 0x0012089601007387 */ /* 0x000fe80000100800 */
[----:B------:R1:W-:Y:S04]  /*19be0*/  STL [R1+0x1204], R151 ;  /* 0x0012049701007387 */ /* 0x0003e80000100800 */
[----:B0-----:R-:W4:Y:S04]  /*19bf0*/  LDL.LU.64 R144, [R1] ;  /* 0x0000000001907983 */ /* 0x001f280000300a00 */
[----:B-1----:R-:W4:Y:S04]  /*19c00*/  LDL.LU.64 R146, [R1+0x8] ;  /* 0x0000080001927983 */ /* 0x002f280000300a00 */
[----:B------:R-:W4:Y:S04]  /*19c10*/  LDL.LU.64 R148, [R1+0x10] ;  /* 0x0000100001947983 */ /* 0x000f280000300a00 */
[----:B------:R-:W4:Y:S01]  /*19c20*/  LDL.LU.64 R150, [R1+0x18] ;  /* 0x0000180001967983 */ /* 0x000f220000300a00 */
[----:B------:R-:W-:-:S02]  /*19c30*/  WARPGROUP.DEPBAR.LE gsb0, 0x0 ;  /* 0x00008000000079c5 */ /* 0x000fc40000010000 */
[----:B------:R-:W-:Y:S01]  /*19c40*/  WARPGROUP.ARRIVE ;  /* 0x00000000000079c5 */ /* 0x000fe20000000000 */
[----:B------:R-:W-:Y:S01]  /*19c50*/  UMOV UR52, UR4 ;  /* 0x0000000400347c82 */ /* 0x000fe20008000000 */
[----:B------:R-:W-:-:S04]  /*19c60*/  UMOV UR53, UR5 ;  /* 0x0000000500357c82 */ /* 0x000fc80008000000 */
[----:B------:R-:W-:Y:S01]  /*19c70*/  QGMMA.64x16x32.F32.E4M3.E4M3 R72, gdesc[UR52], R72, UP0, gsb0 ;  /* 0x00200000344879f3 */ /* 0x000fe2000b800848 */
[----:B------:R-:W-:Y:S01]  /*19c80*/  UMOV UR56, UR4 ;  /* 0x0000000400387c82 */ /* 0x000fe20008000000 */
[----:B------:R-:W-:Y:S01]  /*19c90*/  UMOV UR57, UR5 ;  /* 0x0000000500397c82 */ /* 0x000fe20008000000 */
[----:B------:R-:W-:Y:S02]  /*19ca0*/  WARPGROUP.DEPBAR.LE gsb0, 0x0 ;  /* 0x00008000000079c5 */ /* 0x000fe40000010000 */
[----:B------:R-:W-:-:S06]  /*19cb0*/  WARPGROUP.ARRIVE ;  /* 0x00000000000079c5 */ /* 0x000fcc0000000000 */
        /* <DEDUP_REMOVED lines=19> */
[----:B----4-:R-:W-:-:S06]  /*19df0*/  WARPGROUP.ARRIVE ;  /* 0x00000000000079c5 */ /* 0x010fcc0000000000 */
[----:B------:R-:W-:Y:S01]  /*19e00*/  QGMMA.64x16x32.F32.E4M3.E4M3 R144, gdesc[UR48], R144, UP0, gsb0 ;  /* 0x00200000309079f3 */ /* 0x000fe2000b800890 */
[----:B------:R-:W-:Y:S01]  /*19e10*/  UMOV UR28, UR4 ;  /* 0x00000004001c7c82 */ /* 0x000fe20008000000 */
[----:B------:R-:W-:Y:S01]  /*19e20*/  UMOV UR29, UR5 ;  /* 0x00000005001d7c82 */ /* 0x000fe20008000000 */
[----:B------:R-:W-:Y:S02]  /*19e30*/  WARPGROUP.DEPBAR.LE gsb0, 0x0 ;  /* 0x00008000000079c5 */ /* 0x000fe40000010000 */
[----:B---3--:R-:W-:-:S06]  /*19e40*/  WARPGROUP.ARRIVE ;  /* 0x00000000000079c5 */ /* 0x008fcc0000000000 */
[----:B------:R-:W-:Y:S01]  /*19e50*/  QGMMA.64x16x32.F32.E4M3.E4M3 R208, gdesc[UR28], R208, UP0, gsb0 ;  /* 0x002000001cd079f3 */ /* 0x000fe2000b8008d0 */
        /* <DEDUP_REMOVED lines=8> */
[----:B------:R-:W-:Y:S04]  /*19ee0*/  STL [R1+0x11e8], R118 ;  /* 0x0011e87601007387 */ /* 0x000fe80000100800 */
[----:B------:R-:W-:Y:S01]  /*19ef0*/  STL [R1+0x11e4], R119 ;  /* 0x0011e47701007387 */ /* 0x000fe20000100800 */
[----:B------:R-:W-:-:S02]  /*19f00*/  WARPGROUP.DEPBAR.LE gsb0, 0x0 ;  /* 0x00008000000079c5 */ /* 0x000fc40000010000 */
[----:B--2---:R-:W-:-:S06]  /*19f10*/  WARPGROUP.ARRIVE ;  /* 0x00000000000079c5 */ /* 0x004fcc0000000000 */
[----:B------:R-:W-:Y:S01]  /*19f20*/  QGMMA.64x16x32.F32.E4M3.E4M3 R12, gdesc[UR44], R12, UP0, gsb0 ;  /* 0x002000002c0c79f3 */ /* 0x000fe2000b80080c */
[----:B------:R-:W-:Y:S04]  /*19f30*/  STL [R1+0x11e0], R81 ;  /* 0x0011e05101007387 */ /* 0x000fe80000100800 */
[----:B------:R-:W-:Y:S04]  /*19f40*/  STL [R1+0x11dc], R82 ;  /* 0x0011dc5201007387 */ /* 0x000fe80000100800 */
[----:B------:R-:W-:Y:S04]  /*19f50*/  STL [R1+0x11d8], R83 ;  /* 0x0011d85301007387 */ /* 0x000fe80000100800 */
[----:B------:R-:W-:Y:S04]  /*19f60*/  STL [R1+0x11d4], R84 ;  /* 0x0011d45401007387 */ /* 0x000fe80000100800 */
[----:B------:R-:W-:Y:S04]  /*19f70*/  STL [R1+0x11d0], R85 ;  /* 0x0011d05501007387 */ /* 0x000fe80000100800 */
[----:B------:R0:W-:Y:S04]  /*19f80*/  STL [R1+0x11cc], R86 ;  /* 0x0011cc5601007387 */ /* 0x0001e80000100800 */
[----:B------:R1:W-:Y:S04]  /*19f90*/  STL [R1+0x11c8], R87 ;  /* 0x0011c85701007387 */ /* 0x0003e80000100800 */
[----:B------:R-:W-:Y:S04]  /*19fa0*/  STL [R1+0x11c4], R52 ;  /* 0x0011c43401007387 */ /* 0x000fe80000100800 */
[----:B------:R2:W-:Y:S04]  /*19fb0*/  STL [R1+0x11c0], R53 ;  /* 0x0011c03501007387 */ /* 0x0005e80000100800 */
[----:B------:R3:W-:Y:S04]  /*19fc0*/  STL [R1+0x11bc], R54 ;  /* 0x0011bc3601007387 */ /* 0x0007e80000100800 */
[----:B------:R4:W-:Y:S04]  /*19fd0*/  STL [R1+0x11b8], R55 ;  /* 0x0011b83701007387 */ /* 0x0009e80000100800 */
        /* <DEDUP_REMOVED lines=16> */
[----:B0-----:R-:W-:-:S03]  /*1a0e0*/  IMAD.MOV.U32 R86, RZ, RZ, R145 ;  /* 0x000000ffff567224 */ /* 0x001fc600078e0091 */
[----:B------:R-:W-:Y:S01]  /*1a0f0*/  STL.64 [R1+0x12f0], R178 ;  /* 0x0012f0b201007387 */ /* 0x000fe20000100a00 */
[----:B-1----:R-:W-:-:S03]  /*1a100*/  IMAD.MOV.U32 R87, RZ, RZ, R146 ;  /* 0x000000ffff577224 */ /* 0x002fc600078e0092 */
[----:B------:R-:W-:Y:S01]  /*1a110*/  STL.64 [R1+0x12e8], R176 ;  /* 0x0012e8b001007387 */ /* 0x000fe20000100a00 */
[----:B------:R-:W-:-:S03]  /*1a120*/  IMAD.MOV.U32 R85, RZ, RZ, R144 ;  /* 0x000000ffff557224 */ /* 0x000fc600078e0090 */
[----:B------:R-:W-:Y:S01]  /*1a130*/  STL.64 [R1+0x12e0], R174 ;  /* 0x0012e0ae01007387 */ /* 0x000fe20000100a00 */
[----:B------:R-:W-:-:S03]  /*1a140*/  IMAD.MOV.U32 R84, RZ, RZ, R215 ;  /* 0x000000ffff547224 */ /* 0x000fc600078e00d7 */
[----:B------:R0:W-:Y:S01]  /*1a150*/  STL.64 [R1+0x12d8], R172 ;  /* 0x0012d8ac01007387 */ /* 0x0001e20000100a00 */
[----:B------:R-:W-:Y:S02]  /*1a160*/  IMAD.MOV.U32 R82, RZ, RZ, R213 ;  /* 0x000000ffff527224 */ /* 0x000fe400078e00d5 */
[----:B------:R-:W-:Y:S01]  /*1a170*/  IMAD.MOV.U32 R83, RZ, RZ, R214 ;  /* 0x000000ffff537224 */ /* 0x000fe200078e00d6 */
[----:B------:R-:W-:Y:S01]  /*1a180*/  STL.64 [R1+0x1310], R206 ;  /* 0x001310ce01007387 */ /* 0x000fe20000100a00 */
[----:B------:R-:W-:-:S03]  /*1a190*/  IMAD.MOV.U32 R81, RZ, RZ, R212 ;  /* 0x000000ffff517224 */ /* 0x000fc600078e00d4 */
[----:B------:R-:W-:Y:S04]  /*1a1a0*/  STL.64 [R1+0x1308], R204 ;  /* 0x001308cc01007387 */ /* 0x000fe80000100a00 */
[----:B------:R-:W-:Y:S01]  /*1a1b0*/  STL.64 [R1+0x1300], R202 ;  /* 0x001300ca01007387 */ /* 0x000fe20000100a00 */
[----:B--2---:R-:W-:-:S03]  /*1a1c0*/  IMAD.MOV.U32 R53, RZ, RZ, R148 ;  /* 0x000000ffff357224 */ /* 0x004fc600078e0094 */
[----:B------:R-:W-:Y:S01]  /*1a1d0*/  STL.64 [R1+0x12f8], R200 ;  /* 0x0012f8c801007387 */ /* 0x000fe20000100a00 */
[----:B---3--:R-:W-:-:S03]  /*1a1e0*/  IMAD.MOV.U32 R54, RZ, RZ, R149 ;  /* 0x000000ffff367224 */ /* 0x008fc600078e0095 */
[----:B------:R-:W-:Y:S01]  /*1a1f0*/  STL.64 [R1+0x1330], R86 ;  /* 0x0013305601007387 */ /* 0x000fe20000100a00 */
[----:B----4-:R-:W-:Y:S01]  /*1a200*/  IMAD.MOV.U32 R55, RZ, RZ, R150 ;  /* 0x000000ffff377224 */ /* 0x010fe200078e0096 */
[----:B------:R-:W-:Y:S02]  /*1a210*/  WARPGROUP.DEPBAR.LE gsb0, 0x0 ;  /* 0x00008000000079c5 */ /* 0x000fe40000010000 */
[----:B------:R-:W-:Y:S01]  /*1a220*/  STL.64 [R1+0x1328], R84 ;  /* 0x0013285401007387 */ /* 0x000fe20000100a00 */
[----:B------:R-:W-:Y:S02]  /*1a230*/  IMAD.MOV.U32 R2, RZ, RZ, R151 ;  /* 0x000000ffff027224 */ /* 0x000fe400078e0097 */
[----:B------:R-:W-:Y:S01]  /*1a240*/  IMAD.MOV.U32 R148, RZ, RZ, R12 ;  /* 0x000000ffff947224 */ /* 0x000fe200078e000c */
[----:B------:R-:W-:Y:S01]  /*1a250*/  STL.64 [R1+0x1320], R82 ;  /* 0x0013205201007387 */ /* 0x000fe20000100a00 */
[----:B------:R-:W-:Y:S02]  /*1a260*/  IMAD.MOV.U32 R149, RZ, RZ, R13 ;  /* 0x000000ffff957224 */ /* 0x000fe400078e000d */
[----:B------:R-:W-:Y:S01]  /*1a270*/  IMAD.MOV.U32 R150, RZ, RZ, R14 ;  /* 0x000000ffff967224 */ /* 0x000fe200078e000e */
[----:B------:R1:W-:Y:S01]  /*1a280*/  STL.64 [R1+0x1318], R80 ;  /* 0x0013185001007387 */ /* 0x0003e20000100a00 */
[----:B------:R-:W-:-:S02]  /*1a290*/  IMAD.MOV.U32 R151, RZ, RZ, R15 ;  /* 0x000000ffff977224 */ /* 0x000fc400078e000f */
[----:B------:R-:W-:Y:S01]  /*1a2a0*/  IMAD.MOV.U32 R112, RZ, RZ, R16 ;  /* 0x000000ffff707224 */ /* 0x000fe200078e0010 */
[----:B------:R-:W2:Y:S01]  /*1a2b0*/  LDL.LU.64 R12, [R1+0x180] ;  /* 0x00018000010c7983 */ /* 0x000ea20000300a00 */
[----:B------:R-:W-:Y:S02]  /*1a2c0*/  IMAD.MOV.U32 R113, RZ, RZ, R17 ;  /* 0x000000ffff717224 */ /* 0x000fe400078e0011 */
[----:B------:R-:W-:Y:S01]  /*1a2d0*/  IMAD.MOV.U32 R114, RZ, RZ, R18 ;  /* 0x000000ffff727224 */ /* 0x000fe200078e0012 */
[----:B------:R-:W2:Y:S01]  /*1a2e0*/  LDL.LU.64 R14, [R1+0x188] ;  /* 0x00018800010e7983 */ /* 0x000ea20000300a00 */
[----:B------:R-:W-:-:S03]  /*1a2f0*/  IMAD.MOV.U32 R115, RZ, RZ, R19 ;  /* 0x000000ffff737224 */ /* 0x000fc600078e0013 */
[----:B------:R-:W2:Y:S04]  /*1a300*/  LDL.LU.64 R16, [R1+0x190] ;  /* 0x0001900001107983 */ /* 0x000ea80000300a00 */
[----:B------:R-:W2:Y:S04]  /*1a310*/  LDL.LU.64 R18, [R1+0x198] ;  /* 0x0001980001127983 */ /* 0x000ea80000300a00 */
        /* <DEDUP_REMOVED lines=12> */
[----:B-1----:R-:W4:Y:S04]  /*1a3e0*/  LDL.LU.64 R80, [R1+0x380] ;  /* 0x0003800001507983 */ /* 0x002f280000300a00 */
[----:B------:R-:W4:Y:S04]  /*1a3f0*/  LDL.LU.64 R82, [R1+0x388] ;  /* 0x0003880001527983 */ /* 0x000f280000300a00 */
[----:B------:R-:W4:Y:S04]  /*1a400*/  LDL.LU.64 R84, [R1+0x390] ;  /* 0x0003900001547983 */ /* 0x000f280000300a00 */
[----:B------:R-:W4:Y:S04]  /*1a410*/  LDL.LU.64 R86, [R1+0x398] ;  /* 0x0003980001567983 */ /* 0x000f280000300a00 */
[----:B------:R-:W4:Y:S04]  /*1a420*/  LDL.LU.64 R72, [R1+0x400] ;  /* 0x0004000001487983 */ /* 0x000f280000300a00 */
[----:B------:R-:W4:Y:S04]  /*1a430*/  LDL.LU.64 R74, [R1+0x408] ;  /* 0x00040800014a7983 */ /* 0x000f280000300a00 */
[----:B------:R-:W4:Y:S04]  /*1a440*/  LDL.LU.64 R76, [R1+0x410] ;  /* 0x00041000014c7983 */ /* 0x000f280000300a00 */
[----:B------:R-:W4:Y:S01]  /*1a450*/  LDL.LU.64 R78, [R1+0x418] ;  /* 0x00041800014e7983 */ /* 0x000f220000300a00 */
[----:B------:R-:W-:Y:S01]  /*1a460*/  UMOV UR16, UR4 ;  /* 0x0000000400107c82 */ /* 0x000fe20008000000 */
[----:B------:R-:W-:-:S02]  /*1a470*/  UMOV UR17, UR5 ;  /* 0x0000000500117c82 */ /* 0x000fc40008000000 */
        /* <DEDUP_REMOVED lines=13> */
[----:B--2---:R-:W-:-:S06]  /*1a550*/  WARPGROUP.ARRIVE ;  /* 0x00000000000079c5 */ /* 0x004fcc0000000000 */
[----:B------:R-:W-:Y:S03]  /*1a560*/  QGMMA.64x16x32.F32.E4M3.E4M3 R12, gdesc[UR16], R12, UP0, gsb0 ;  /* 0x00200000100c79f3 */ /* 0x000fe6000b80080c */
[----:B------:R-:W-:Y:S02]  /*1a570*/  WARPGROUP.DEPBAR.LE gsb0, 0x0 ;  /* 0x00008000000079c5 */ /* 0x000fe40000010000 */
        /* <DEDUP_REMOVED lines=8> */
[----:B------:R-:W-:Y:S01]  /*1a600*/  MOV R3, UR35 ;  /* 0x0000002300037c02 */ /* 0x000fe20008000f00 */
[----:B------:R-:W-:Y:S01]  /*1a610*/  UMOV UR32, UR4 ;  /* 0x0000000400207c82 */ /* 0x000fe20008000000 */
[----:B------:R-:W-:Y:S01]  /*1a620*/  MOV R10, UR34 ;  /* 0x00000022000a7c02 */ /* 0x000fe20008000f00 */
[----:B------:R-:W-:Y:S01]  /*1a630*/  UMOV UR33, UR5 ;  /* 0x0000000500217c82 */ /* 0x000fe20008000000 */
        /* <DEDUP_REMOVED lines=10> */
[----:B------:R-:W-:Y:S02]  /*1a6e0*/  IMAD.MOV.U32 R118, RZ, RZ, R210 ;  /* 0x000000ffff767224 */ /* 0x000fe400078e00d2 */
[----:B------:R-:W-:Y:S02]  /*1a6f0*/  IMAD.MOV.U32 R119, RZ, RZ, R211 ;  /* 0x000000ffff777224 */ /* 0x000fe400078e00d3 */
[----:B------:R-:W-:Y:S02]  /*1a700*/  IMAD.MOV.U32 R116, RZ, RZ, R208 ;  /* 0x000000ffff747224 */ /* 0x000fe400078e00d0 */
[----:B------:R-:W-:Y:S01]  /*1a710*/  IMAD.MOV.U32 R117, RZ, RZ, R209 ;  /* 0x000000ffff757224 */ /* 0x000fe200078e00d1 */
[----:B------:R-:W-:Y:S01]  /*1a720*/  STL.64 [R1+0x1350], R118 ;  /* 0x0013507601007387 */ /* 0x000fe20000100a00 */
[----:B------:R-:W-:Y:S01]  /*1a730*/  UIADD3 UR12, UR53, 0x800, URZ ;  /* 0x00000800350c7890 */ /* 0x000fe2000fffe03f */
[----:B------:R-:W-:-:S02]  /*1a740*/  IMAD.MOV.U32 R52, RZ, RZ, R147 ;  /* 0x000000ffff347224 */ /* 0x000fc400078e0093 */
[----:B------:R-:W-:Y:S01]  /*1a750*/  STL.64 [R1+0x1348], R116 ;  /* 0x0013487401007387 */ /* 0x000fe20000100a00 */
[----:B------:R-:W-:Y:S02]  /*1a760*/  IMAD.MOV.U32 R144, RZ, RZ, R16 ;  /* 0x000000ffff907224 */ /* 0x000fe400078e0010 */
[----:B------:R-:W-:Y:S01]  /*1a770*/  IMAD.MOV.U32 R145, RZ, RZ, R17 ;  /* 0x000000ffff917224 */ /* 0x000fe200078e0011 */
[----:B------:R-:W-:Y:S01]  /*1a780*/  STL.64 [R1+0x1340], R114 ;  /* 0x0013407201007387 */ /* 0x000fe20000100a00 */
[----:B------:R-:W-:Y:S02]  /*1a790*/  IMAD.MOV.U32 R146, RZ, RZ, R18 ;  /* 0x000000ffff927224 */ /* 0x000fe400078e0012 */
[----:B------:R-:W-:Y:S01]  /*1a7a0*/  IMAD.MOV.U32 R147, RZ, RZ, R19 ;  /* 0x000000ffff937224 */ /* 0x000fe200078e0013 */
[----:B------:R-:W-:Y:S04]  /*1a7b0*/  STL.64 [R1+0x1338], R112 ;  /* 0x0013387001007387 */ /* 0x000fe80000100a00 */
[----:B------:R-:W2:Y:S01]  /*1a7c0*/  LDL.LU.64 R16, [R1+0x360] ;  /* 0x0003600001107983 */ /* 0x000ea20000300a00 */
[----:B------:R-:W-:-:S03]  /*1a7d0*/  UMOV UR13, 0x40000040 ;  /* 0x40000040000d7882 */ /* 0x000fc60000000000 */
[----:B------:R-:W2:Y:S04]  /*1a7e0*/  LDL.LU.64 R18, [R1+0x368] ;  /* 0x0003680001127983 */ /* 0x000ea80000300a00 */
[----:B------:R-:W2:Y:S04]  /*1a7f0*/  LDL.LU.64 R20, [R1+0x370] ;  /* 0x0003700001147983 */ /* 0x000ea80000300a00 */
[----:B------:R-:W2:Y:S01]  /*1a800*/  LDL.LU.64 R22, [R1+0x378] ;  /* 0x0003780001167983 */ /* 0x000ea20000300a00 */
[----:B------:R-:W-:Y:S02]  /*1a810*/  WARPGROUP.DEPBAR.LE gsb0, 0x0 ;  /* 0x00008000000079c5 */ /* 0x000fe40000010000 */
[----:B------:R-:W-:-:S06]  /*1a820*/  WARPGROUP.ARRIVE ;  /* 0x00000000000079c5 */ /* 0x000fcc0000000000 */
[----:B------:R-:W-:Y:S01]  /*1a830*/  QGMMA.64x16x32.F32.E4M3.E4M3 R44, gdesc[UR12], R44, UP0, gsb0 ;  /* 0x002000000c2c79f3 */ /* 0x000fe2000b80082c */
[----:B------:R-:W-:Y:S04]  /*1a840*/  STL.64 [R1+0x200], R172 ;  /* 0x000200ac01007387 */ /* 0x000fe80000100a00 */
[----:B------:R-:W-:Y:S04]  /*1a850*/  STL.64 [R1+0x208], R174 ;  /* 0x000208ae01007387 */ /* 0x000fe80000100a00 */
[----:B------:R-:W-:Y:S04]  /*1a860*/  STL.64 [R1+0x210], R176 ;  /* 0x000210b001007387 */ /* 0x000fe80000100a00 */
[----:B------:R-:W-:Y:S04]  /*1a870*/  STL.64 [R1+0x218], R178 ;  /* 0x000218b201007387 */ /* 0x000fe80000100a00 */
[----:B------:R0:W-:Y:S04]  /*1a880*/  STL.64 [R1+0x280], R136 ;  /* 0x0002808801007387 */ /* 0x0001e80000100a00 */
        /* <DEDUP_REMOVED lines=14> */
[----:B------:R4:W-:Y:S01]  /*1a970*/  STL.64 [R1+0x418], R78 ;  /* 0x0004184e01007387 */ /* 0x0009e20000100a00 */
[----:B------:R-:W-:-:S03]  /*1a980*/  WARPGROUP.DEPBAR.LE gsb0, 0x0 ;  /* 0x00008000000079c5 */ /* 0x000fc60000010000 */
[----:B0-----:R-:W2:Y:S04]  /*1a990*/  LDL.LU.64 R136, [R1+0x2e0] ;  /* 0x0002e00001887983 */ /* 0x001ea80000300a00 */
[----:B-1----:R-:W2:Y:S04]  /*1a9a0*/  LDL.LU.64 R138, [R1+0x2e8] ;  /* 0x0002e800018a7983 */ /* 0x002ea80000300a00 */
[----:B---3--:R-:W3:Y:S04]  /*1a9b0*/  LDL.LU.64 R140, [R1+0x2f0] ;  /* 0x0002f000018c7983 */ /* 0x008ee80000300a00 */
[----:B------:R0:W-:Y:S04]  /*1a9c0*/  STL.64 [R1+0x3e0], R44 ;  /* 0x0003e02c01007387 */ /* 0x0001e80000100a00 */
[----:B------:R1:W-:Y:S04]  /*1a9d0*/  STL.64 [R1+0x3e8], R46 ;  /* 0x0003e82e01007387 */ /* 0x0003e80000100a00 */
[----:B------:R1:W-:Y:S04]  /*1a9e0*/  STL.64 [R1+0x3f0], R48 ;  /* 0x0003f03001007387 */ /* 0x0003e80000100a00 */
[----:B------:R1:W-:Y:S04]  /*1a9f0*/  STL.64 [R1+0x3f8], R50 ;  /* 0x0003f83201007387 */ /* 0x0003e80000100a00 */
[----:B----4-:R-:W3:Y:S04]  /*1aa00*/  LDL.LU.64 R142, [R1+0x2f8] ;  /* 0x0002f800018e7983 */ /* 0x010ee80000300a00 */
        /* <DEDUP_REMOVED lines=20> */
[----:B0-----:R-:W4:Y:S04]  /*1ab50*/  LDL.LU.64 R44, [R1+0x60] ;  /* 0x00006000012c7983 */ /* 0x001f280000300a00 */
[----:B-1----:R-:W4:Y:S04]  /*1ab60*/  LDL.LU.64 R46, [R1+0x68] ;  /* 0x00006800012e7983 */ /* 0x002f280000300a00 */
[----:B------:R-:W4:Y:S04]  /*1ab70*/  LDL.LU.64 R48, [R1+0x70] ;  /* 0x0000700001307983 */ /* 0x000f280000300a00 */
[----:B------:R-:W4:Y:S01]  /*1ab80*/  LDL.LU.64 R50, [R1+0x78] ;  /* 0x0000780001327983 */ /* 0x000f220000300a00 */
[----:B------:R-:W-:Y:S01]  /*1ab90*/  UMOV UR24, UR12 ;  /* 0x0000000c00187c82 */ /* 0x000fe20008000000 */
[----:B------:R-:W-:Y:S01]  /*1aba0*/  UMOV UR25, UR13 ;  /* 0x0000000d00197c82 */ /* 0x000fe20008000000 */
[----:B--2---:R-:W-:-:S06]  /*1abb0*/  WARPGROUP.ARRIVE ;  /* 0x00000000000079c5 */ /* 0x004fcc0000000000 */
[----:B------:R-:W-:Y:S03]  /*1abc0*/  QGMMA.64x16x32.F32.E4M3.E4M3 R16, gdesc[UR32], R16, UP0, gsb0 ;  /* 0x00200000201079f3 */ /* 0x000fe6000b800810 */
[----:B------:R-:W-:Y:S02]  /*1abd0*/  WARPGROUP.DEPBAR.LE gsb0, 0x0 ;  /* 0x00008000000079c5 */ /* 0x000fe40000010000 */
[----:B------:R-:W-:Y:S01]  /*1abe0*/  UMOV UR40, UR12 ;  /* 0x0000000c00287c82 */ /* 0x000fe20008000000 */
[----:B------:R-:W-:Y:S01]  /*1abf0*/  UMOV UR41, UR13 ;  /* 0x0000000d00297c82 */ /* 0x000fe20008000000 */
[----:B---3--:R-:W-:-:S06]  /*1ac00*/  WARPGROUP.ARRIVE ;  /* 0x00000000000079c5 */ /* 0x008fcc0000000000 */
[----:B------:R-:W-:Y:S03]  /*1ac10*/  QGMMA.64x16x32.F32.E4M3.E4M3 R136, gdesc[UR24], R136, UP0, gsb0 ;  /* 0x00200000188879f3 */ /* 0x000fe6000b800888 */
[----:B------:R-:W-:Y:S02]  /*1ac20*/  WARPGROUP.DEPBAR.LE gsb0, 0x0 ;  /* 0x00008000000079c5 */ /* 0x000fe40000010000 */
[----:B----4-:R-:W-:-:S06]  /*1ac30*/  WARPGROUP.ARRIVE ;  /* 0x00000000000079c5 */ /* 0x010fcc0000000000 */
        /* <DEDUP_REMOVED lines=36> */
[----:B------:R-:W-:Y:S02]  /*1ae80*/  R2UR UR35, R3 ;  /* 0x00000000032372ca */ /* 0x000fe400000e0000 */
[----:B------:R-:W-:Y:S01]  /*1ae90*/  R2UR UR34, R10 ;  /* 0x000000000a2272ca */ /* 0x000fe200000e0000 */
[----:B------:R-:W-:Y:S01]  /*1aea0*/  UMOV UR32, UR12 ;  /* 0x0000000c00207c82 */ /* 0x000fe20008000000 */
[----:B------:R-:W-:Y:S01]  /*1aeb0*/  UMOV UR33, UR13 ;  /* 0x0000000d00217c82 */ /* 0x000fe20008000000 */
[----:B------:R-:W-:Y:S02]  /*1aec0*/  WARPGROUP.DEPBAR.LE gsb0, 0x0 ;  /* 0x00008000000079c5 */ /* 0x000fe40000010000 */
[----:B------:R-:W-:-:S08]  /*1aed0*/  WARPGROUP.ARRIVE ;  /* 0x00000000000079c5 */ /* 0x000fd00000000000 */
[----:B------:R-:W-:Y:S01]  /*1aee0*/  QGMMA.64x16x32.F32.E4M3.E4M3 R128, gdesc[UR32], R128, UP0, gsb0 ;  /* 0x00200000208079f3 */ /* 0x000fe2000b800880 */
[----:B------:R-:W-:Y:S01]  /*1aef0*/  UMOV UR24, UR56 ;  /* 0x0000003800187c82 */ /* 0x000fe20008000000 */
        /* <DEDUP_REMOVED lines=17> */
[----:B------:R-:W-:Y:S01]  /*1b010*/  UIADD3 UR4, UR41, 0xc00, URZ ;  /* 0x00000c0029047890 */ /* 0x000fe2000fffe03f */
[----:B------:R-:W-:Y:S01]  /*1b020*/  UMOV UR5, 0x40000040 ;  /* 0x4000004000057882 */ /* 0x000fe20000000000 */
        /* <DEDUP_REMOVED lines=10> */
[----:B------:R-:W-:Y:S01]  /*1b0d0*/  IMAD.MOV.U32 R182, RZ, RZ, R14 ;  /* 0x000000ffffb67224 */ /* 0x000fe200078e000e */
[----:B------:R-:W2:Y:S01]  /*1b0e0*/  LDL.LU.64 R16, [R1+0x40] ;  /* 0x0000400001107983 */ /* 0x000ea20000300a00 */
[----:B------:R-:W-:Y:S02]  /*1b0f0*/  IMAD.MOV.U32 R183, RZ, RZ, R15 ;  /* 0x000000ffffb77224 */ /* 0x000fe400078e000f */
[----:B------:R-:W-:Y:S02]  /*1b100*/  IMAD.MOV.U32 R233, RZ, RZ, R18 ;  /* 0x000000ffffe97224 */ /* 0x000fe400078e0012 */
[----:B------:R-:W-:-:S02]  /*1b110*/  IMAD.MOV.U32 R232, RZ, RZ, R19 ;  /* 0x000000ffffe87224 */ /* 0x000fc400078e0013 */
[----:B------:R-:W-:Y:S01]  /*1b120*/  IMAD.MOV.U32 R180, RZ, RZ, R12 ;  /* 0x000000ffffb47224 */ /* 0x000fe200078e000c */
[----:B------:R-:W2:Y:S01]  /*1b130*/  LDL.LU.64 R18, [R1+0x48] ;  /* 0x0000480001127983 */ /* 0x000ea20000300a00 */
[----:B------:R-:W-:Y:S02]  /*1b140*/  IMAD.MOV.U32 R181, RZ, RZ, R13 ;  /* 0x000000ffffb57224 */ /* 0x000fe400078e000d */
[----:B------:R-:W-:Y:S02]  /*1b150*/  IMAD.MOV.U32 R15, RZ, RZ, R20 ;  /* 0x000000ffff0f7224 */ /* 0x000fe400078e0014 */
[----:B------:R-:W-:Y:S02]  /*1b160*/  IMAD.MOV.U32 R14, RZ, RZ, R21 ;  /* 0x000000ffff0e7224 */ /* 0x000fe400078e0015 */
[----:B------:R-:W-:Y:S01]  /*1b170*/  IMAD.MOV.U32 R13, RZ, RZ, R22 ;  /* 0x000000ffff0d7224 */ /* 0x000fe200078e0016 */
[----:B------:R-:W2:Y:S01]  /*1b180*/  LDL.LU.64 R20, [R1+0x50] ;  /* 0x0000500001147983 */ /* 0x000ea20000300a00 */
[----:B------:R-:W-:-:S03]  /*1b190*/  IMAD.MOV.U32 R12, RZ, RZ, R23 ;  /* 0x000000ffff0c7224 */ /* 0x000fc600078e0017 */
[----:B------:R-:W2:Y:S01]  /*1b1a0*/  LDL.LU.64 R22, [R1+0x58] ;  /* 0x0000580001167983 */ /* 0x000ea20000300a00 */
[----:B------:R-:W-:Y:S01]  /*1b1b0*/  UMOV UR56, UR4 ;  /* 0x0000000400387c82 */ /* 0x000fe20008000000 */
[----:B------:R-:W-:Y:S01]  /*1b1c0*/  UMOV UR57, UR5 ;  /* 0x0000000500397c82 */ /* 0x000fe20008000000 */
        /* <DEDUP_REMOVED lines=19> */
[----:B0-----:R-:W2:Y:S04]  /*1b300*/  LDL.LU.64 R80, [R1+0xc0] ;  /* 0x0000c00001507983 */ /* 0x001ea80000300a00 */
[----:B-1----:R-:W2:Y:S04]  /*1b310*/  LDL.LU.64 R82, [R1+0xc8] ;  /* 0x0000c80001527983 */ /* 0x002ea80000300a00 */
[----:B---3--:R-:W3:Y:S04]  /*1b320*/  LDL.LU.64 R84, [R1+0xd0] ;  /* 0x0000d00001547983 */ /* 0x008ee80000300a00 */
[----:B------:R0:W-:Y:S04]  /*1b330*/  STL.64 [R1+0x60], R44 ;  /* 0x0000602c01007387 */ /* 0x0001e80000100a00 */
[----:B------:R1:W-:Y:S04]  /*1b340*/  STL.64 [R1+0x68], R46 ;  /* 0x0000682e01007387 */ /* 0x0003e80000100a00 */
[----:B------:R1:W-:Y:S04]  /*1b350*/  STL.64 [R1+0x70], R48 ;  /* 0x0000703001007387 */ /* 0x0003e80000100a00 */
[----:B------:R1:W-:Y:S04]  /*1b360*/  STL.64 [R1+0x78], R50 ;  /* 0x0000783201007387 */ /* 0x0003e80000100a00 */
[----:B----4-:R-:W3:Y:S01]  /*1b370*/  LDL.LU.64 R86, [R1+0xd8] ;  /* 0x0000d80001567983 */ /* 0x010ee20000300a00 */
[----:B------:R-:W-:-:S02]  /*1b380*/  WARPGROUP.DEPBAR.LE gsb0, 0x0 ;  /* 0x00008000000079c5 */ /* 0x000fc40000010000 */
[----:B------:R-:W-:Y:S01]  /*1b390*/  WARPGROUP.ARRIVE ;  /* 0x00000000000079c5 */ /* 0x000fe20000000000 */
[----:B------:R-:W-:Y:S01]  /*1b3a0*/  UMOV UR32, UR4 ;  /* 0x0000000400207c82 */ /* 0x000fe20008000000 */
[----:B------:R-:W-:Y:S01]  /*1b3b0*/  UMOV UR33, UR5 ;  /* 0x0000000500217c82 */ /* 0x000fe20008000000 */
[----:B------:R-:W4:Y:S03]  /*1b3c0*/  LDL.LU.64 R72, [R1+0x140] ;  /* 0x0001400001487983 */ /* 0x000f260000300a00 */
[----:B------:R-:W-:Y:S01]  /*1b3d0*/  QGMMA.64x16x32.F32.E4M3.E4M3 R120, gdesc[UR32], R120, UP0, gsb0 ;  /* 0x00200000207879f3 */ /* 0x000fe2000b800878 */
        /* <DEDUP_REMOVED lines=9> */
[----:B0-----:R-:W4:Y:S01]  /*1b470*/  LDL.LU.64 R44, [R1+0x1c0] ;  /* 0x0001c000012c7983 */ /* 0x001f220000300a00 */
[----:B------:R-:W-:Y:S01]  /*1b480*/  UMOV UR44, UR4 ;  /* 0x00000004002c7c82 */ /* 0x000fe20008000000 */
[----:B------:R-:W-:-:S02]  /*1b490*/  UMOV UR45, UR5 ;  /* 0x00000005002d7c82 */ /* 0x000fc40008000000 */
[----:B-1----:R-:W4:Y:S04]  /*1b4a0*/  LDL.LU.64 R46, [R1+0x1c8] ;  /* 0x0001c800012e7983 */ /* 0x002f280000300a00 */
[----:B------:R-:W4:Y:S04]  /*1b4b0*/  LDL.LU.64 R48, [R1+0x1d0] ;  /* 0x0001d00001307983 */ /* 0x000f280000300a00 */
[----:B------:R-:W4:Y:S01]  /*1b4c0*/  LDL.LU.64 R50, [R1+0x1d8] ;  /* 0x0001d80001327983 */ /* 0x000f220000300a00 */
[----:B------:R-:W-:Y:S02]  /*1b4d0*/  WARPGROUP.DEPBAR.LE gsb0, 0x0 ;  /* 0x00008000000079c5 */ /* 0x000fe40000010000 */
[----:B------:R-:W-:-:S06]  /*1b4e0*/  WARPGROUP.ARRIVE ;  /* 0x00000000000079c5 */ /* 0x000fcc0000000000 */
[----:B------:R-:W-:Y:S03]  /*1b4f0*/  QGMMA.64x16x32.F32.E4M3.E4M3 R152, gdesc[UR8], R152, UP0, gsb0 ;  /* 0x00200000089879f3 */ /* 0x000fe6000b800898 */
[----:B------:R-:W-:Y:S02]  /*1b500*/  WARPGROUP.DEPBAR.LE gsb0, 0x0 ;  /* 0x00008000000079c5 */ /* 0x000fe40000010000 */
[----:B------:R-:W-:-:S06]  /*1b510*/  WARPGROUP.ARRIVE ;  /* 0x00000000000079c5 */ /* 0x000fcc0000000000 */
[----:B------:R-:W-:Y:S03]  /*1b520*/  QGMMA.64x16x32.F32.E4M3.E4M3 R184, gdesc[UR36], R184, UP0, gsb0 ;  /* 0x0020000024b879f3 */ /* 0x000fe6000b8008b8 */
[----:B------:R-:W-:Y:S02]  /*1b530*/  WARPGROUP.DEPBAR.LE gsb0, 0x0 ;  /* 0x00008000000079c5 */ /* 0x000fe40000010000 */
[----:B------:R-:W-:-:S06]  /*1b540*/  WARPGROUP.ARRIVE ;  /* 0x00000000000079c5 */ /* 0x000fcc0000000000 */
[----:B------:R-:W-:Y:S01]  /*1b550*/  QGMMA.64x16x32.F32.E4M3.E4M3 R216, gdesc[UR48], R216, UP0, gsb0 ;  /* 0x0020000030d879f3 */ /* 0x000fe2000b8008d8 */
[----:B------:R-:W-:Y:S01]  /*1b560*/  UMOV UR8, UR4 ;  /* 0x0000000400087c82 */ /* 0x000fe20008000000 */
[----:B------:R-:W-:Y:S01]  /*1b570*/  UMOV UR9, UR5 ;  /* 0x0000000500097c82 */ /* 0x000fe20008000000 */
[----:B------:R-:W-:Y:S01]  /*1b580*/  UMOV UR10, UR30 ;  /* 0x0000001e000a7c82 */ /* 0x000fe20008000000 */
[----:B------:R-:W-:Y:S01]  /*1b590*/  UMOV UR11, UR31 ;  /* 0x0000001f000b7c82 */ /* 0x000fe20008000000 */
[----:B------:R-:W-:Y:S02]  /*1b5a0*/  WARPGROUP.DEPBAR.LE gsb0, 0x0 ;  /* 0x00008000000079c5 */ /* 0x000fe40000010000 */
[----:B--2---:R-:W-:-:S06]  /*1b5b0*/  WARPGROUP.ARRIVE ;  /* 0x00000000000079c5 */ /* 0x004fcc0000000000 */
[----:B------:R-:W-:Y:S01]  /*1b5c0*/  QGMMA.64x16x32.F32.E4M3.E4M3 R16, gdesc[UR8], R16, UP0, gsb0 ;  /* 0x00200000081079f3 */ /* 0x000fe2000b800810 */
        /* <DEDUP_REMOVED lines=10> */
[----:B---3--:R-:W-:-:S06]  /*1b670*/  WARPGROUP.ARRIVE ;  /* 0x00000000000079c5 */ /* 0x008fcc0000000000 */
        /* <DEDUP_REMOVED lines=37> */
[----:B------:R-:W-:-:S03]  /*1b8d0*/  WARPGROUP.DEPBAR.LE gsb0, 0x0 ;  /* 0x00008000000079c5 */ /* 0x000fc60000010000 */
[----:B------:R-:W-:Y:S04]  /*1b8e0*/  STL [R1+0x11a0], R69 ;  /* 0x0011a04501007387 */ /* 0x000fe80000100800 */
[----:B------:R-:W-:Y:S04]  /*1b8f0*/  STL [R1+0x119c], R70 ;  /* 0x00119c4601007387 */ /* 0x000fe80000100800 */
[----:B------:R-:W-:Y:S04]  /*1b900*/  STL [R1+0x1198], R71 ;  /* 0x0011984701007387 */ /* 0x000fe80000100800 */
[----:B------:R0:W-:Y:S01]  /*1b910*/  STL.64 [R1+0xc0], R80 ;  /* 0x0000c05001007387 */ /* 0x0001e20000100a00 */
[----:B----4-:R-:W-:-:S03]  /*1b920*/  WARPGROUP.ARRIVE ;  /* 0x00000000000079c5 */ /* 0x010fc60000000000 */
[----:B------:R1:W-:Y:S04]  /*1b930*/  STL.64 [R1+0xc8], R82 ;  /* 0x0000c85201007387 */ /* 0x0003e80000100a00 */
[----:B------:R2:W-:Y:S04]  /*1b940*/  STL.64 [R1+0xd0], R84 ;  /* 0x0000d05401007387 */ /* 0x0005e80000100a00 */
[----:B------:R3:W-:Y:S04]  /*1b950*/  STL.64 [R1+0xd8], R86 ;  /* 0x0000d85601007387 */ /* 0x0007e80000100a00 */
[----:B0-----:R-:W4:Y:S01]  /*1b960*/  LDL.LU.64 R80, [R1+0x240] ;  /* 0x0002400001507983 */ /* 0x001f220000300a00 */
[----:B------:R-:W-:-:S03]  /*1b970*/  UMOV UR16, UR4 ;  /* 0x0000000400107c82 */ /* 0x000fc60008000000 */
[----:B-1----:R-:W4:Y:S01]  /*1b980*/  LDL.LU.64 R82, [R1+0x248] ;  /* 0x0002480001527983 */ /* 0x002f220000300a00 */
[----:B------:R-:W-:Y:S02]  /*1b990*/  UMOV UR17, UR5 ;  /* 0x0000000500117c82 */ /* 0x000fe40008000000 */
[----:B------:R-:W-:Y:S01]  /*1b9a0*/  QGMMA.64x16x32.F32.E4M3.E4M3 R72, gdesc[UR16], R72, UP0, gsb0 ;  /* 0x00200000104879f3 */ /* 0x000fe2000b800848 */
[----:B--2---:R-:W4:Y:S04]  /*1b9b0*/  LDL.LU.64 R84, [R1+0x250] ;  /* 0x0002500001547983 */ /* 0x004f280000300a00 */
[----:B---3--:R-:W4:Y:S01]  /*1b9c0*/  LDL.LU.64 R86, [R1+0x258] ;  /* 0x0002580001567983 */ /* 0x008f220000300a00 */
[----:B------:R-:W-:Y:S02]  /*1b9d0*/  WARPGROUP.DEPBAR.LE gsb0, 0x0 ;  /* 0x00008000000079c5 */ /* 0x000fe40000010000 */
[----:B------:R-:W-:-:S02]  /*1b9e0*/  IMAD.MOV.U32 R228, RZ, RZ, R72 ;  /* 0x000000ffffe47224 */ /* 0x000fc400078e0048 */
[----:B------:R-:W-:Y:S02]  /*1b9f0*/  IMAD.MOV.U32 R229, RZ, RZ, R73 ;  /* 0x000000ffffe57224 */ /* 0x000fe400078e0049 */
[----:B------:R-:W-:Y:S01]  /*1ba00*/  IMAD.MOV.U32 R230, RZ, RZ, R74 ;  /* 0x000000ffffe67224 */ /* 0x000fe200078e004a */
[----:B------:R-:W2:Y:S01]  /*1ba10*/  LDL.LU.64 R72, [R1+0x2c0] ;  /* 0x0002c00001487983 */ /* 0x000ea20000300a00 */
[----:B------:R-:W-:Y:S02]  /*1ba20*/  IMAD.MOV.U32 R231, RZ, RZ, R75 ;  /* 0x000000ffffe77224 */ /* 0x000fe400078e004b */
[----:B------:R-:W-:Y:S01]  /*1ba30*/  IMAD.MOV.U32 R198, RZ, RZ, R76 ;  /* 0x000000ffffc67224 */ /* 0x000fe200078e004c */
[----:B------:R-:W2:Y:S01]  /*1ba40*/  LDL.LU.64 R74, [R1+0x2c8] ;  /* 0x0002c800014a7983 */ /* 0x000ea20000300a00 */
[----:B------:R-:W-:Y:S02]  /*1ba50*/  IMAD.MOV.U32 R199, RZ, RZ, R77 ;  /* 0x000000ffffc77224 */ /* 0x000fe400078e004d */
[----:B------:R-:W-:Y:S01]  /*1ba60*/  IMAD.MOV.U32 R166, RZ, RZ, R78 ;  /* 0x000000ffffa67224 */ /* 0x000fe200078e004e */
[----:B------:R-:W2:Y:S01]  /*1ba70*/  LDL.LU.64 R76, [R1+0x2d0] ;  /* 0x0002d000014c7983 */ /* 0x000ea20000300a00 */
[----:B------:R-:W-:-:S03]  /*1ba80*/  IMAD.MOV.U32 R167, RZ, RZ, R79 ;  /* 0x000000ffffa77224 */ /* 0x000fc600078e004f */
[----:B------:R-:W2:Y:S01]  /*1ba90*/  LDL.LU.64 R78, [R1+0x2d8] ;  /* 0x0002d800014e7983 */ /* 0x000ea20000300a00 */
[----:B------:R-:W-:Y:S01]  /*1baa0*/  WARPGROUP.ARRIVE ;  /* 0x00000000000079c5 */ /* 0x000fe20000000000 */
[----:B------:R-:W-:Y:S01]  /*1bab0*/  UMOV UR28, UR4 ;  /* 0x00000004001c7c82 */ /* 0x000fe20008000000 */
[----:B------:R-:W-:Y:S01]  /*1bac0*/  UMOV UR29, UR5 ;  /* 0x00000005001d7c82 */ /* 0x000fe20008000000 */
[----:B------:R-:W-:Y:S01]  /*1bad0*/  UMOV UR30, UR22 ;  /* 0x00000016001e7c82 */ /* 0x000fe20008000000 */
[----:B------:R-:W-:Y:S01]  /*1bae0*/  UMOV UR31, UR23 ;  /* 0x00000017001f7c82 */ /* 0x000fe20008000000 */
[----:B------:R-:W-:Y:S01]  /*1baf0*/  UMOV UR36, UR4 ;  /* 0x0000000400247c82 */ /* 0x000fe20008000000 */
[----:B------:R-:W-:Y:S01]  /*1bb00*/  QGMMA.64x16x32.F32.E4M3.E4M3 R44, gdesc[UR28], R44, UP0, gsb0 ;  /* 0x002000001c2c79f3 */ /* 0x000fe2000b80082c */
[----:B------:R-:W-:Y:S01]  /*1bb10*/  UMOV UR37, UR5 ;  /* 0x0000000500257c82 */ /* 0x000fe20008000000 */
[----:B------:R-:W-:Y:S01]  /*1bb20*/  UMOV UR38, UR42 ;  /* 0x0000002a00267c82 */ /* 0x000fe20008000000 */
[----:B------:R-:W-:Y:S01]  /*1bb30*/  UMOV UR39, UR43 ;  /* 0x0000002b00277c82 */ /* 0x000fe20008000000 */
[----:B------:R-:W3:Y:S04]  /*1bb40*/  LDL.LU.64 R64, [R1+0x340] ;  /* 0x0003400001407983 */ /* 0x000ee80000300a00 */
[----:B------:R-:W3:Y:S04]  /*1bb50*/  LDL.LU.64 R66, [R1+0x348] ;  /* 0x0003480001427983 */ /* 0x000ee80000300a00 */
[----:B------:R-:W3:Y:S04]  /*1bb60*/  LDL.LU.64 R68, [R1+0x350] ;  /* 0x0003500001447983 */ /* 0x000ee80000300a00 */
[----:B------:R-:W3:Y:S01]  /*1bb70*/  LDL.LU.64 R70, [R1+0x358] ;  /* 0x0003580001467983 */ /* 0x000ee20000300a00 */
[----:B------:R-:W-:-:S02]  /*1bb80*/  WARPGROUP.DEPBAR.LE gsb0, 0x0 ;  /* 0x00008000000079c5 */ /* 0x000fc40000010000 */
[----:B------:R-:W-:Y:S01]  /*1bb90*/  UMOV UR6, UR26 ;  /* 0x0000001a00067c82 */ /* 0x000fe20008000000 */
[----:B------:R-:W-:Y:S01]  /*1bba0*/  UMOV UR7, UR27 ;  /* 0x0000001b00077c82 */ /* 0x000fe20008000000 */
[----:B------:R-:W-:Y:S02]  /*1bbb0*/  IMAD.MOV.U32 R194, RZ, RZ, R44 ;  /* 0x000000ffffc27224 */ /* 0x000fe400078e002c */
[----:B------:R-:W-:Y:S02]  /*1bbc0*/  IMAD.MOV.U32 R195, RZ, RZ, R45 ;  /* 0x000000ffffc37224 */ /* 0x000fe400078e002d */
[----:B------:R-:W-:Y:S01]  /*1bbd0*/  IMAD.MOV.U32 R196, RZ, RZ, R46 ;  /* 0x000000ffffc47224 */ /* 0x000fe200078e002e */
[----:B------:R-:W3:Y:S01]  /*1bbe0*/  LDL.LU.64 R44, [R1+0x3c0] ;  /* 0x0003c000012c7983 */ /* 0x000ee20000300a00 */
[----:B------:R-:W-:Y:S02]  /*1bbf0*/  IMAD.MOV.U32 R197, RZ, RZ, R47 ;  /* 0x000000ffffc57224 */ /* 0x000fe400078e002f */
[----:B------:R-:W-:Y:S01]  /*1bc00*/  IMAD.MOV.U32 R224, RZ, RZ, R48 ;  /* 0x000000ffffe07224 */ /* 0x000fe200078e0030 */
[----:B------:R-:W3:Y:S01]  /*1bc10*/  LDL.LU.64 R46, [R1+0x3c8] ;  /* 0x0003c800012e7983 */ /* 0x000ee20000300a00 */
[----:B------:R-:W-:-:S02]  /*1bc20*/  IMAD.MOV.U32 R225, RZ, RZ, R49 ;  /* 0x000000ffffe17224 */ /* 0x000fc400078e0031 */
[----:B------:R-:W-:Y:S01]  /*1bc30*/  IMAD.MOV.U32 R226, RZ, RZ, R50 ;  /* 0x000000ffffe27224 */ /* 0x000fe200078e0032 */
[----:B------:R-:W3:Y:S01]  /*1bc40*/  LDL.LU.64 R48, [R1+0x3d0] ;  /* 0x0003d00001307983 */ /* 0x000ee20000300a00 */
[----:B------:R-:W-:-:S03]  /*1bc50*/  IMAD.MOV.U32 R227, RZ, RZ, R51 ;  /* 0x000000ffffe37224 */ /* 0x000fc600078e0033 */
[----:B------:R-:W3:Y:S01]  /*1bc60*/  LDL.LU.64 R50, [R1+0x3d8] ;  /* 0x0003d80001327983 */ /* 0x000ee20000300a00 */
[----:B------:R-:W-:Y:S02]  /*1bc70*/  IMAD.MOV.U32 R0, RZ, RZ, R11 ;  /* 0x000000ffff007224 */ /* 0x000fe400078e000b */
[----:B------:R-:W-:Y:S01]  /*1bc80*/  IMAD.MOV.U32 R11, RZ, RZ, R112 ;  /* 0x000000ffff0b7224 */ /* 0x000fe200078e0070 */
[----:B----4-:R-:W-:-:S06]  /*1bc90*/  WARPGROUP.ARRIVE ;  /* 0x00000000000079c5 */ /* 0x010fcc0000000000 */
[----:B------:R-:W-:Y:S03]  /*1bca0*/  QGMMA.64x16x32.F32.E4M3.E4M3 R80, gdesc[UR36], R80, UP0, gsb0 ;  /* 0x00200000245079f3 */ /* 0x000fe6000b800850 */
[----:B------:R-:W-:Y:S02]  /*1bcb0*/  WARPGROUP.DEPBAR.LE gsb0, 0x0 ;  /* 0x00008000000079c5 */ /* 0x000fe40000010000 */
[----:B--2---:R-:W-:-:S06]  /*1bcc0*/  WARPGROUP.ARRIVE ;  /* 0x00000000000079c5 */ /* 0x004fcc0000000000 */
[----:B------:R-:W-:Y:S01]  /*1bcd0*/  QGMMA.64x16x32.F32.E4M3.E4M3 R72, gdesc[UR4], R72, UP0, gsb0 ;  /* 0x00200000044879f3 */ /* 0x000fe2000b800848 */
        /* <DEDUP_REMOVED lines=8> */
[----:B------:R-:W-:Y:S01]  /*1bd60*/  IMAD.MOV.U32 R9, RZ, RZ, R113 ;  /* 0x000000ffff097224 */ /* 0x000fe200078e0071 */
[----:B------:R-:W-:Y:S02]  /*1bd70*/  WARPGROUP.DEPBAR.LE gsb0, 0x0 ;  /* 0x00008000000079c5 */ /* 0x000fe40000010000 */
        /* <DEDUP_REMOVED lines=62> */
[----:B---3--:R-:W-:Y:S01]  /*1c160*/  WARPGROUP.ARRIVE ;  /* 0x00000000000079c5 */ /* 0x008fe20000000000 */
[----:B------:R-:W-:Y:S01]  /*1c170*/  UMOV UR54, UR24 ;  /* 0x0000001800367c82 */ /* 0x000fe20008000000 */
[----:B------:R-:W-:Y:S01]  /*1c180*/  UMOV UR55, UR25 ;  /* 0x0000001900377c82 */ /* 0x000fe20008000000 */
[----:B------:R-:W-:Y:S01]  /*1c190*/  UMOV UR8, UR4 ;  /* 0x0000000400087c82 */ /* 0x000fe20008000000 */
[----:B------:R-:W-:Y:S01]  /*1c1a0*/  UMOV UR9, UR5 ;  /* 0x0000000500097c82 */ /* 0x000fe20008000000 */
[----:B------:R-:W-:Y:S01]  /*1c1b0*/  UMOV UR10, UR54 ;  /* 0x00000036000a7c82 */ /* 0x000fe20008000000 */
[----:B------:R-:W-:Y:S01]  /*1c1c0*/  UMOV UR11, UR55 ;  /* 0x00000037000b7c82 */ /* 0x000fe20008000000 */
[----:B------:R-:W3:Y:S01]  /*1c1d0*/  LDL.LU R136, [R1+0x220] ;  /* 0x0002200001887983 */ /* 0x000ee20000300800 */
[----:B------:R-:W-:Y:S03]  /*1c1e0*/  QGMMA.64x16x32.F32.E4M3.E4M3 R64, gdesc[UR8], R64, UP0, gsb0 ;  /* 0x00200000084079f3 */ /* 0x000fe6000b800840 */
        /* <DEDUP_REMOVED lines=8> */
[----:B------:R-:W-:Y:S01]  /*1c270*/  UMOV UR53, UR5 ;  /* 0x0000000500357c82 */ /* 0x000fe20008000000 */
[----:B------:R-:W-:Y:S01]  /*1c280*/  UMOV UR54, UR14 ;  /* 0x0000000e00367c82 */ /* 0x000fe20008000000 */
[----:B------:R-:W-:Y:S01]  /*1c290*/  UMOV UR55, UR15 ;  /* 0x0000000f00377c82 */ /* 0x000fe20008000000 */
[----:B------:R-:W-:-:S02]  /*1c2a0*/  WARPGROUP.DEPBAR.LE gsb0, 0x0 ;  /* 0x00008000000079c5 */ /* 0x000fc40000010000 */
[----:B------:R-:W-:-:S06]  /*1c2b0*/  WARPGROUP.ARRIVE ;  /* 0x00000000000079c5 */ /* 0x000fcc0000000000 */
[----:B------:R-:W-:Y:S01]  /*1c2c0*/  QGMMA.64x16x32.F32.E4M3.E4M3 R44, gdesc[UR52], R44, UP0, gsb0 ;  /* 0x00200000342c79f3 */ /* 0x000fe2000b80082c */
[----:B------:R-:W-:Y:S02]  /*1c2d0*/  UIADD3 UR20, UR41, 0x2, URZ ;  /* 0x0000000229147890 */ /* 0x000fe4000fffe03f */
[----:B------:R-:W-:Y:S01]  /*1c2e0*/  UIADD3 UR22, UR60, 0x2, URZ ;  /* 0x000000023c167890 */ /* 0x000fe2000fffe03f */
[----:B------:R-:W-:Y:S01]  /*1c2f0*/  UMOV UR21, 0x40000040 ;  /* 0x4000004000157882 */ /* 0x000fe20000000000 */
[----:B------:R-:W-:Y:S01]  /*1c300*/  UMOV UR23, 0x40000040 ;  /* 0x4000004000177882 */ /* 0x000fe20000000000 */
[----:B------:R-:W-:Y:S02]  /*1c310*/  WARPGROUP.DEPBAR.LE gsb0, 0x0 ;  /* 0x00008000000079c5 */ /* 0x000fe40000010000 */
        /* <DEDUP_REMOVED lines=9> */
[----:B------:R-:W3:Y:S01]  /*1c3b0*/  LDL.LU R44, [R1+0xa0] ;  /* 0x0000a000012c7983 */ /* 0x000ee20000300800 */
[----:B------:R-:W-:Y:S02]  /*1c3c0*/  IMAD.MOV.U32 R65, RZ, RZ, R45 ;  /* 0x000000ffff417224 */ /* 0x000fe400078e002d */
[----:B------:R-:W-:Y:S01]  /*1c3d0*/  IMAD.MOV.U32 R99, RZ, RZ, R67 ;  /* 0x000000ffff637224 */ /* 0x000fe200078e0043 */
[----:B------:R-:W3:Y:S01]  /*1c3e0*/  LDL.LU R45, [R1+0xa4] ;  /* 0x0000a400012d7983 */ /* 0x000ee20000300800 */
[----:B------:R-:W-:-:S02]  /*1c3f0*/  IMAD.MOV.U32 R66, RZ, RZ, R46 ;  /* 0x000000ffff427224 */ /* 0x000fc400078e002e */
[----:B------:R-:W-:Y:S01]  /*1c400*/  IMAD.MOV.U32 R100, RZ, RZ, R68 ;  /* 0x000000ffff647224 */ /* 0x000fe200078e0044 */
[----:B------:R-:W3:Y:S01]  /*1c410*/  LDL.LU R46, [R1+0xa8] ;  /* 0x0000a800012e7983 */ /* 0x000ee20000300800 */
[----:B------:R-:W-:Y:S02]  /*1c420*/  IMAD.MOV.U32 R67, RZ, RZ, R47 ;  /* 0x000000ffff437224 */ /* 0x000fe400078e002f */
[----:B------:R-:W-:Y:S01]  /*1c430*/  IMAD.MOV.U32 R101, RZ, RZ, R69 ;  /* 0x000000ffff657224 */ /* 0x000fe200078e0045 */
[----:B------:R-:W3:Y:S01]  /*1c440*/  LDL.LU R47, [R1+0xac] ;  /* 0x0000ac00012f7983 */ /* 0x000ee20000300800 */
[----:B------:R-:W-:Y:S02]  /*1c450*/  IMAD.MOV.U32 R68, RZ, RZ, R48 ;  /* 0x000000ffff447224 */ /* 0x000fe400078e0030 */
[----:B------:R-:W-:Y:S01]  /*1c460*/  IMAD.MOV.U32 R102, RZ, RZ, R70 ;  /* 0x000000ffff667224 */ /* 0x000fe200078e0046 */
[----:B------:R-:W3:Y:S01]  /*1c470*/  LDL.LU R48, [R1+0xb0] ;  /* 0x0000b00001307983 */ /* 0x000ee20000300800 */
[----:B------:R-:W-:Y:S01]  /*1c480*/  IMAD.MOV.U32 R69, RZ, RZ, R49 ;  /* 0x000000ffff457224 */ /* 0x000fe200078e0031 */
[----:B--2---:R-:W-:Y:S01]  /*1c490*/  WARPGROUP.ARRIVE ;  /* 0x00000000000079c5 */ /* 0x004fe20000000000 */
[----:B------:R-:W-:Y:S01]  /*1c4a0*/  IMAD.MOV.U32 R70, RZ, RZ, R50 ;  /* 0x000000ffff467224 */ /* 0x000fe200078e0032 */
[----:B------:R-:W2:Y:S04]  /*1c4b0*/  LDL.LU R49, [R1+0xb4] ;  /* 0x0000b40001317983 */ /* 0x000ea80000300800 */
[----:B------:R-:W-:Y:S01]  /*1c4c0*/  QGMMA.64x16x32.F32.E4M3.E4M3 R112, gdesc[UR20], R112, gsb0 ;  /* 0x00200000147079f3 */ /* 0x000fe20008000870 */
[----:B------:R-:W2:Y:S01]  /*1c4d0*/  LDL.LU R50, [R1+0xb8] ;  /* 0x0000b80001327983 */ /* 0x000ea20000300800 */
[----:B------:R-:W-:Y:S01]  /*1c4e0*/  UIADD3 UR14, UR60, 0x102, URZ ;  /* 0x000001023c0e7890 */ /* 0x000fe2000fffe03f */
[----:B------:R-:W-:Y:S01]  /*1c4f0*/  UMOV UR12, UR20 ;  /* 0x00000014000c7c82 */ /* 0x000fe20008000000 */
[----:B------:R-:W-:Y:S01]  /*1c500*/  UMOV UR13, UR21 ;  /* 0x00000015000d7c82 */ /* 0x000fe20008000000 */
[----:B------:R-:W-:Y:S01]  /*1c510*/  UMOV UR15, 0x40000040 ;  /* 0x40000040000f7882 */ /* 0x000fe20000000000 */
[----:B------:R-:W2:Y:S04]  /*1c520*/  LDL.LU.64 R208, [R1+0x20] ;  /* 0x0000200001d07983 */ /* 0x000ea80000300a00 */
[----:B------:R-:W2:Y:S01]  /*1c530*/  LDL.LU.64 R210, [R1+0x28] ;  /* 0x0000280001d27983 */ /* 0x000ea20000300a00 */
[----:B------:R-:W-:-:S03]  /*1c540*/  UIADD3 UR50, UR60, 0x182, URZ ;  /* 0x000001823c327890 */ /* 0x000fc6000fffe03f */
[----:B------:R-:W2:Y:S04]  /*1c550*/  LDL.LU.64 R212, [R1+0x30] ;  /* 0x0000300001d47983 */ /* 0x000ea80000300a00 */
[----:B------:R-:W2:Y:S01]  /*1c560*/  LDL.LU.64 R214, [R1+0x38] ;  /* 0x0000380001d67983 */ /* 0x000ea20000300a00 */
[----:B------:R-:W-:Y:S02]  /*1c570*/  WARPGROUP.DEPBAR.LE gsb0, 0x0 ;  /* 0x00008000000079c5 */ /* 0x000fe40000010000 */
[----:B----4-:R-:W-:-:S06]  /*1c580*/  WARPGROUP.ARRIVE ;  /* 0x00000000000079c5 */ /* 0x010fcc0000000000 */
[----:B------:R-:W-:Y:S03]  /*1c590*/  QGMMA.64x16x32.F32.E4M3.E4M3 R80, gdesc[UR52], R80, gsb0 ;  /* 0x00200000345079f3 */ /* 0x000fe60008000850 */
[----:B------:R-:W-:Y:S02]  /*1c5a0*/  WARPGROUP.DEPBAR.LE gsb0, 0x0 ;  /* 0x00008000000079c5 */ /* 0x000fe40000010000 */
[----:B------:R-:W-:-:S06]  /*1c5b0*/  WARPGROUP.ARRIVE ;  /* 0x00000000000079c5 */ /* 0x000fcc0000000000 */
[----:B------:R-:W-:Y:S01]  /*1c5c0*/  QGMMA.64x16x32.F32.E4M3.E4M3 R200, gdesc[UR12], R200, gsb0 ;  /* 0x002000000cc879f3 */ /* 0x000fe200080008c8 */
        /* <DEDUP_REMOVED lines=11> */
[----:B---3--:R-:W-:-:S06]  /*1c680*/  WARPGROUP.ARRIVE ;  /* 0x00000000000079c5 */ /* 0x008fcc0000000000 */
        /* <DEDUP_REMOVED lines=23> */
[----:B------:R-:W-:-:S02]  /*1c800*/  WARPGROUP.DEPBAR.LE gsb0, 0x0 ;  /* 0x00008000000079c5 */ /* 0x000fc40000010000 */
[----:B--2---:R-:W-:-:S06]  /*1c810*/  WARPGROUP.ARRIVE ;  /* 0x00000000000079c5 */ /* 0x004fcc0000000000 */
[----:B------:R-:W-:Y:S01]  /*1c820*/  QGMMA.64x16x32.F32.E4M3.E4M3 R44, gdesc[UR28], R44, gsb0 ;  /* 0x002000001c2c79f3 */ /* 0x000fe2000800082c */
[----:B------:R-:W-:Y:S01]  /*1c830*/  STL.64 [R1+0x420], R112 ;  /* 0x0004207001007387 */ /* 0x000fe20000100a00 */
[----:B------:R-:W-:-:S03]  /*1c840*/  UIADD3 UR26, UR60, 0x402, URZ ;  /* 0x000004023c1a7890 */ /* 0x000fc6000fffe03f */
[----:B------:R-:W-:Y:S04]  /*1c850*/  STL.64 [R1+0x428], R114 ;  /* 0x0004287201007387 */ /* 0x000fe80000100a00 */
[----:B------:R-:W-:Y:S04]  /*1c860*/  STL.64 [R1+0x430], R116 ;  /* 0x0004307401007387 */ /* 0x000fe80000100a00 */
[----:B------:R0:W-:Y:S01]  /*1c870*/  STL.64 [R1+0x438], R118 ;  /* 0x0004387601007387 */ /* 0x0001e20000100a00 */
[----:B------:R-:W-:Y:S01]  /*1c880*/  UMOV UR24, UR20 ;  /* 0x0000001400187c82 */ /* 0x000fe20008000000 */
[----:B------:R-:W-:Y:S01]  /*1c890*/  UMOV UR25, UR21 ;  /* 0x0000001500197c82 */ /* 0x000fe20008000000 */
[----:B------:R-:W-:Y:S01]  /*1c8a0*/  UMOV UR27, 0x40000040 ;  /* 0x40000040001b7882 */ /* 0x000fe20000000000 */
[----:B0-----:R-:W2:Y:S04]  /*1c8b0*/  LDL.LU.64 R118, [R1+0x1350] ;  /* 0x0013500001767983 */ /* 0x001ea80000300a00 */
[----:B------:R-:W3:Y:S04]  /*1c8c0*/  LDL.LU.64 R116, [R1+0x1348] ;  /* 0x0013480001747983 */ /* 0x000ee80000300a00 */
[----:B------:R-:W4:Y:S04]  /*1c8d0*/  LDL.LU.64 R114, [R1+0x1340] ;  /* 0x0013400001727983 */ /* 0x000f280000300a00 */
[----:B------:R-:W2:Y:S04]  /*1c8e0*/  LDL.LU.64 R112, [R1+0x1338] ;  /* 0x0013380001707983 */ /* 0x000ea80000300a00 */
[----:B------:R-:W-:Y:S04]  /*1c8f0*/  STL.64 [R1+0x3a0], R80 ;  /* 0x0003a05001007387 */ /* 0x000fe80000100a00 */
[----:B------:R-:W-:Y:S01]  /*1c900*/  STL.64 [R1+0x3a8], R82 ;  /* 0x0003a85201007387 */ /* 0x000fe20000100a00 */
[----:B------:R-:W-:-:S02]  /*1c910*/  WARPGROUP.DEPBAR.LE gsb0, 0x0 ;  /* 0x00008000000079c5 */ /* 0x000fc40000010000 */
[----:B------:R-:W-:Y:S01]  /*1c920*/  WARPGROUP.ARRIVE ;  /* 0x00000000000079c5 */ /* 0x000fe20000000000 */
[----:B------:R-:W-:Y:S04]  /*1c930*/  STL.64 [R1+0x3b0], R84 ;  /* 0x0003b05401007387 */ /* 0x000fe80000100a00 */
[----:B------:R0:W-:Y:S01]  /*1c940*/  STL.64 [R1+0x3b8], R86 ;  /* 0x0003b85601007387 */ /* 0x0001e20000100a00 */
[----:B------:R-:W-:Y:S03]  /*1c950*/  QGMMA.64x16x32.F32.E4M3.E4M3 R208, gdesc[UR24], R208, gsb0 ;  /* 0x0020000018d079f3 */ /* 0x000fe600080008d0 */
        /* <DEDUP_REMOVED lines=48> */
[----:B------:R-:W-:-:S02]  /*1cc60*/  WARPGROUP.DEPBAR.LE gsb0, 0x0 ;  /* 0x00008000000079c5 */ /* 0x000fc40000010000 */
[----:B------:R-:W-:Y:S01]  /*1cc70*/  IMAD.MOV.U32 R0, RZ, RZ, R215 ;  /* 0x000000ffff007224 */ /* 0x000fe200078e00d7 */
[----:B0-----:R-:W3:Y:S04]  /*1cc80*/  LDL.LU.64 R50, [R1+0x1270] ;  /* 0x0012700001327983 */ /* 0x001ee80000300a00 */
[----:B------:R-:W3:Y:S04]  /*1cc90*/  LDL.LU.64 R48, [R1+0x1268] ;  /* 0x0012680001307983 */ /* 0x000ee80000300a00 */
[----:B------:R-:W3:Y:S04]  /*1cca0*/  LDL.LU.64 R46, [R1+0x1260] ;  /* 0x00126000012e7983 */ /* 0x000ee80000300a00 */
[----:B------:R-:W3:Y:S04]  /*1ccb0*/  LDL.LU.64 R44, [R1+0x1258] ;  /* 0x00125800012c7983 */ /* 0x000ee80000300a00 */
[----:B------:R-:W-:Y:S04]  /*1ccc0*/  STL.64 [R1+0x20], R208 ;  /* 0x000020d001007387 */ /* 0x000fe80000100a00 */
[----:B------:R-:W-:Y:S04]  /*1ccd0*/  STL.64 [R1+0x28], R210 ;  /* 0x000028d201007387 */ /* 0x000fe80000100a00 */
[----:B------:R-:W-:Y:S04]  /*1cce0*/  STL.64 [R1+0x30], R212 ;  /* 0x000030d401007387 */ /* 0x000fe80000100a00 */
[----:B------:R0:W-:Y:S04]  /*1ccf0*/  STL [R1+0x38], R214 ;  /* 0x000038d601007387 */ /* 0x0001e80000100800 */
        /* <DEDUP_REMOVED lines=8> */
[----:B--2---:R-:W-:-:S06]  /*1cd80*/  WARPGROUP.ARRIVE ;  /* 0x00000000000079c5 */ /* 0x004fcc0000000000 */
[----:B------:R-:W-:Y:S03]  /*1cd90*/  QGMMA.64x16x32.F32.E4M3.E4M3 R208, gdesc[UR36], R208, gsb0 ;  /* 0x0020000024d079f3 */ /* 0x000fe600080008d0 */
[----:B------:R-:W-:Y:S02]  /*1cda0*/  WARPGROUP.DEPBAR.LE gsb0, 0x0 ;  /* 0x00008000000079c5 */ /* 0x000fe40000010000 */
[----:B------:R-:W-:Y:S04]  /*1cdb0*/  STL.64 [R1+0x1050], R214 ;  /* 0x001050d601007387 */ /* 0x000fe80000100a00 */
[----:B------:R-:W-:Y:S04]  /*1cdc0*/  STL.64 [R1+0x1048], R212 ;  /* 0x001048d401007387 */ /* 0x000fe80000100a00 */
[----:B------:R0:W-:Y:S04]  /*1cdd0*/  STL.64 [R1+0x1040], R210 ;  /* 0x001040d201007387 */ /* 0x0001e80000100a00 */
[----:B------:R1:W-:Y:S01]  /*1cde0*/  STL.64 [R1+0x1038], R208 ;  /* 0x001038d001007387 */ /* 0x0003e20000100a00 */
[----:B0-----:R-:W-:-:S02]  /*1cdf0*/  IMAD.MOV.U32 R210, RZ, RZ, R182 ;  /* 0x000000ffffd27224 */ /* 0x001fc400078e00b6 */
[----:B-1----:R-:W-:Y:S02]  /*1ce00*/  IMAD.MOV.U32 R208, RZ, RZ, R180 ;  /* 0x000000ffffd07224 */ /* 0x002fe400078e00b4 */
[----:B------:R-:W4:Y:S01]  /*1ce10*/  LDL.LU R180, [R1+0x1230] ;  /* 0x0012300001b47983 */ /* 0x000f220000300800 */
[----:B------:R-:W-:Y:S02]  /*1ce20*/  IMAD.MOV.U32 R209, RZ, RZ, R181 ;  /* 0x000000ffffd17224 */ /* 0x000fe400078e00b5 */
[----:B------:R-:W-:Y:S01]  /*1ce30*/  IMAD.MOV.U32 R211, RZ, RZ, R183 ;  /* 0x000000ffffd37224 */ /* 0x000fe200078e00b7 */
[----:B------:R-:W4:Y:S04]  /*1ce40*/  LDL.LU R181, [R1+0x122c] ;  /* 0x00122c0001b57983 */ /* 0x000f280000300800 */
[----:B------:R-:W4:Y:S04]  /*1ce50*/  LDL.LU R182, [R1+0x1228] ;  /* 0x0012280001b67983 */ /* 0x000f280000300800 */
[----:B------:R-:W4:Y:S01]  /*1ce60*/  LDL.LU R183, [R1+0x1224] ;  /* 0x0012240001b77983 */ /* 0x000f220000300800 */
[----:B------:R-:W-:Y:S01]  /*1ce70*/  UIADD3 UR46, UR60, 0x502, URZ ;  /* 0x000005023c2e7890 */ /* 0x000fe2000fffe03f */
[----:B------:R-:W-:Y:S01]  /*1ce80*/  UMOV UR44, UR20 ;  /* 0x00000014002c7c82 */ /* 0x000fe20008000000 */
[----:B------:R-:W-:Y:S01]  /*1ce90*/  UMOV UR45, UR21 ;  /* 0x00000015002d7c82 */ /* 0x000fe20008000000 */
[----:B------:R-:W-:Y:S01]  /*1cea0*/  UMOV UR47, 0x40000040 ;  /* 0x40000040002f7882 */ /* 0x000fe20000000000 */
[----:B------:R-:W-:-:S02]  /*1ceb0*/  IMAD.MOV.U32 R212, RZ, RZ, R144 ;  /* 0x000000ffffd47224 */ /* 0x000fc400078e0090 */
[----:B------:R-:W2:Y:S01]  /*1cec0*/  LDL.LU R144, [R1+0x1220] ;  /* 0x0012200001907983 */ /* 0x000ea20000300800 */
[----:B------:R-:W-:Y:S02]  /*1ced0*/  IMAD.MOV.U32 R213, RZ, RZ, R145 ;  /* 0x000000ffffd57224 */ /* 0x000fe400078e0091 */
[----:B------:R-:W-:Y:S01]  /*1cee0*/  IMAD.MOV.U32 R214, RZ, RZ, R146 ;  /* 0x000000ffffd67224 */ /* 0x000fe200078e0092 */
[----:B------:R-:W2:Y:S01]  /*1cef0*/  LDL.LU R145, [R1+0x121c] ;  /* 0x00121c0001917983 */ /* 0x000ea20000300800 */
[----:B------:R-:W-:-:S03]  /*1cf00*/  IMAD.MOV.U32 R215, RZ, RZ, R147 ;  /* 0x000000ffffd77224 */ /* 0x000fc600078e0093 */
[----:B------:R-:W2:Y:S04]  /*1cf10*/  LDL.LU R146, [R1+0x1218] ;  /* 0x0012180001927983 */ /* 0x000ea80000300800 */
[----:B------:R-:W2:Y:S01]  /*1cf20*/  LDL.LU R147, [R1+0x1214] ;  /* 0x0012140001937983 */ /* 0x000ea20000300800 */
[----:B----4-:R-:W-:-:S06]  /*1cf30*/  WARPGROUP.ARRIVE ;  /* 0x00000000000079c5 */ /* 0x010fcc0000000000 */
        /* <DEDUP_REMOVED lines=8> */
[----:B------:R-:W2:Y:S01]  /*1cfc0*/  LDL.LU R148, [R1+0x1210] ;  /* 0x0012100001947983 */ /* 0x000ea20000300800 */
[----:B------:R-:W-:Y:S02]  /*1cfd0*/  IMAD.MOV.U32 R177, RZ, RZ, R149 ;  /* 0x000000ffffb17224 */ /* 0x000fe400078e0095 */
[----:B------:R-:W-:Y:S01]  /*1cfe0*/  IMAD.MOV.U32 R179, RZ, RZ, R151 ;  /* 0x000000ffffb37224 */ /* 0x000fe200078e0097 */
[----:B------:R-:W2:Y:S04]  /*1cff0*/  LDL.LU R149, [R1+0x120c] ;  /* 0x00120c0001957983 */ /* 0x000ea80000300800 */
[----:B------:R-:W2:Y:S04]  /*1d000*/  LDL.LU R150, [R1+0x1208] ;  /* 0x0012080001967983 */ /* 0x000ea80000300800 */
[----:B------:R-:W2:Y:S01]  /*1d010*/  LDL.LU R151, [R1+0x1204] ;  /* 0x0012040001977983 */ /* 0x000ea20000300800 */
[----:B------:R-:W-:Y:S01]  /*1d020*/  UIADD3 UR10, UR60, 0x582, URZ ;  /* 0x000005823c0a7890 */ /* 0x000fe2000fffe03f */
[----:B------:R-:W-:Y:S01]  /*1d030*/  UMOV UR8, UR20 ;  /* 0x0000001400087c82 */ /* 0x000fe20008000000 */
[----:B------:R-:W-:Y:S01]  /*1d040*/  UMOV UR9, UR21 ;  /* 0x0000001500097c82 */ /* 0x000fe20008000000 */
[----:B------:R-:W-:Y:S01]  /*1d050*/  UMOV UR11, 0x40000040 ;  /* 0x40000040000b7882 */ /* 0x000fe20000000000 */
[----:B------:R-:W-:-:S02]  /*1d060*/  IMAD.MOV.U32 R180, RZ, RZ, R112 ;  /* 0x000000ffffb47224 */ /* 0x000fc400078e0070 */
[----:B------:R-:W4:Y:S01]  /*1d070*/  LDL.LU R112, [R1+0x1200] ;  /* 0x0012000001707983 */ /* 0x000f220000300800 */
[----:B------:R-:W-:Y:S02]  /*1d080*/  IMAD.MOV.U32 R181, RZ, RZ, R113 ;  /* 0x000000ffffb57224 */ /* 0x000fe400078e0071 */
[----:B------:R-:W-:Y:S01]  /*1d090*/  IMAD.MOV.U32 R182, RZ, RZ, R114 ;  /* 0x000000ffffb67224 */ /* 0x000fe200078e0072 */
[----:B------:R-:W4:Y:S01]  /*1d0a0*/  LDL.LU R113, [R1+0x11fc] ;  /* 0x0011fc0001717983 */ /* 0x000f220000300800 */
[----:B------:R-:W-:-:S03]  /*1d0b0*/  IMAD.MOV.U32 R183, RZ, RZ, R115 ;  /* 0x000000ffffb77224 */ /* 0x000fc600078e0073 */
[----:B------:R-:W4:Y:S04]  /*1d0c0*/  LDL.LU R114, [R1+0x11f8] ;  /* 0x0011f80001727983 */ /* 0x000f280000300800 */
[----:B------:R-:W4:Y:S01]  /*1d0d0*/  LDL.LU R115, [R1+0x11f4] ;  /* 0x0011f40001737983 */ /* 0x000f220000300800 */
        /* <DEDUP_REMOVED lines=8> */
[----:B---3--:R-:W-:Y:S02]  /*1d160*/  IMAD.MOV.U32 R144, RZ, RZ, R116 ;  /* 0x000000ffff907224 */ /* 0x008fe400078e0074 */
        /* <DEDUP_REMOVED lines=29> */
[----:B------:R-:W-:-:S03]  /*1d340*/  IMAD.MOV.U32 R113, RZ, RZ, R86 ;  /* 0x000000ffff717224 */ /* 0x000fc600078e0056 */
[----:B------:R-:W2:Y:S04]  /*1d350*/  LDL.LU R86, [R1+0x11cc] ;  /* 0x0011cc0001567983 */ /* 0x000ea80000300800 */
[----:B------:R-:W2:Y:S01]  /*1d360*/  LDL.LU R87, [R1+0x11c8] ;  /* 0x0011c80001577983 */ /* 0x000ea20000300800 */
[----:B------:R-:W-:Y:S02]  /*1d370*/  IMAD.MOV.U32 R115, RZ, RZ, R52 ;  /* 0x000000ffff737224 */ /* 0x000fe400078e0034 */
[----:B------:R-:W-:Y:S01]  /*1d380*/  IMAD.MOV.U32 R116, RZ, RZ, R53 ;  /* 0x000000ffff747224 */ /* 0x000fe200078e0035 */
[----:B------:R-:W3:Y:S01]  /*1d390*/  LDL.LU R52, [R1+0x11c4] ;  /* 0x0011c40001347983 */ /* 0x000ee20000300800 */
[----:B------:R-:W-:Y:S02]  /*1d3a0*/  IMAD.MOV.U32 R117, RZ, RZ, R54 ;  /* 0x000000ffff757224 */ /* 0x000fe400078e0036 */
[----:B------:R-:W-:Y:S01]  /*1d3b0*/  IMAD.MOV.U32 R118, RZ, RZ, R55 ;  /* 0x000000ffff767224 */ /* 0x000fe200078e0037 */
[----:B------:R-:W3:Y:S04]  /*1d3c0*/  LDL.LU R53, [R1+0x11c0] ;  /* 0x0011c00001357983 */ /* 0x000ee80000300800 */
[----:B------:R-:W3:Y:S04]  /*1d3d0*/  LDL.LU R54, [R1+0x11bc] ;  /* 0x0011bc0001367983 */ /* 0x000ee80000300800 */
[----:B------:R-:W3:Y:S01]  /*1d3e0*/  LDL.LU R55, [R1+0x11b8] ;  /* 0x0011b80001377983 */ /* 0x000ee20000300800 */
[----:B------:R-:W-:Y:S01]  /*1d3f0*/  UMOV UR4, UR54 ;  /* 0x0000003600047c82 */ /* 0x000fe20008000000 */
[----:B------:R-:W-:Y:S01]  /*1d400*/  UIADD3 UR54, UR60, 0x682, URZ ;  /* 0x000006823c367890 */ /* 0x000fe2000fffe03f */
[----:B------:R-:W-:Y:S01]  /*1d410*/  UMOV UR5, UR55 ;  /* 0x0000003700057c82 */ /* 0x000fe20008000000 */
[----:B------:R-:W-:Y:S01]  /*1d420*/  UMOV UR52, UR20 ;  /* 0x0000001400347c82 */ /* 0x000fe20008000000 */
[----:B------:R-:W-:Y:S01]  /*1d430*/  UMOV UR53, UR21 ;  /* 0x0000001500357c82 */ /* 0x000fe20008000000 */
[----:B------:R-:W-:Y:S01]  /*1d440*/  UMOV UR55, 0x40000040 ;  /* 0x4000004000377882 */ /* 0x000fe20000000000 */
[----:B------:R-:W-:Y:S01]  /*1d450*/  UIADD3 UR6, UR60, 0x702, URZ ;  /* 0x000007023c067890 */ /* 0x000fe2000fffe03f */
[----:B------:R-:W-:Y:S01]  /*1d460*/  UMOV UR12, UR4 ;  /* 0x00000004000c7c82 */ /* 0x000fe20008000000 */
[----:B------:R-:W-:Y:S01]  /*1d470*/  UMOV UR13, UR5 ;  /* 0x00000005000d7c82 */ /* 0x000fe20008000000 */
[----:B------:R-:W-:Y:S01]  /*1d480*/  UMOV UR4, UR20 ;  /* 0x0000001400047c82 */ /* 0x000fe20008000000 */
[----:B------:R-:W-:Y:S01]  /*1d490*/  UMOV UR5, UR21 ;  /* 0x0000001500057c82 */ /* 0x000fe20008000000 */
[----:B------:R-:W-:Y:S01]  /*1d4a0*/  UMOV UR7, 0x40000040 ;  /* 0x4000004000077882 */ /* 0x000fe20000000000 */
[----:B------:R-:W-:Y:S01]  /*1d4b0*/  UIADD3 UR8, UR49, 0x402, URZ ;  /* 0x0000040231087890 */ /* 0x000fe2000fffe03f */
[----:B--2---:R-:W-:-:S06]  /*1d4c0*/  WARPGROUP.ARRIVE ;  /* 0x00000000000079c5 */ /* 0x004fcc0000000000 */
[----:B------:R-:W-:Y:S03]  /*1d4d0*/  QGMMA.64x16x32.F32.E4M3.E4M3 R80, gdesc[UR52], R80, gsb0 ;  /* 0x00200000345079f3 */ /* 0x000fe60008000850 */
[----:B------:R-:W-:Y:S02]  /*1d4e0*/  WARPGROUP.DEPBAR.LE gsb0, 0x0 ;  /* 0x00008000000079c5 */ /* 0x000fe40000010000 */
[----:B---3--:R-:W-:-:S06]  /*1d4f0*/  WARPGROUP.ARRIVE ;  /* 0x00000000000079c5 */ /* 0x008fcc0000000000 */
[----:B------:R-:W-:Y:S01]  /*1d500*/  QGMMA.64x16x32.F32.E4M3.E4M3 R48, gdesc[UR4], R48, gsb0 ;  /* 0x00200000043079f3 */ /* 0x000fe20008000830 */
        /* <DEDUP_REMOVED lines=50> */
[----:B------:R-:W-:Y:S01]  /*1d830*/  STL.64 [R1+0x10c0], R82 ;  /* 0x0010c05201007387 */ /* 0x000fe20000100a00 */
        /* <DEDUP_REMOVED lines=8> */
[----:B------:R0:W-:Y:S04]  /*1d8c0*/  STL.64 [R1], R112 ;  /* 0x0000007001007387 */ /* 0x0001e80000100a00 */
        /* <DEDUP_REMOVED lines=11> */
[----:B------:R4:W-:Y:S04]  /*1d980*/  STL.64 [R1+0x118], R182 ;  /* 0x000118b601007387 */ /* 0x0009e80000100a00 */
[----:B0-----:R-:W4:Y:S04]  /*1d990*/  LDL.LU R112, [R1+0x400] ;  /* 0x0004000001707983 */ /* 0x001f280000300800 */
        /* <DEDUP_REMOVED lines=43> */
[----:B0-----:R-:W2:Y:S04]  /*1dc50*/  LDL.LU R208, [R1+0x3e0] ;  /* 0x0003e00001d07983 */ /* 0x001ea80000300800 */
[----:B------:R-:W2:Y:S01]  /*1dc60*/  LDL.LU R209, [R1+0x3e4] ;  /* 0x0003e40001d17983 */ /* 0x000ea20000300800 */
[----:B------:R-:W-:-:S03]  /*1dc70*/  UMOV UR16, UR4 ;  /* 0x0000000400107c82 */ /* 0x000fc60008000000 */
[----:B------:R-:W2:Y:S01]  /*1dc80*/  LDL.LU R210, [R1+0x3e8] ;  /* 0x0003e80001d27983 */ /* 0x000ea20000300800 */
[----:B------:R-:W-:-:S03]  /*1dc90*/  UMOV UR17, UR5 ;  /* 0x0000000500117c82 */ /* 0x000fc60008000000 */
        /* <DEDUP_REMOVED lines=12> */
[----:B---3--:R-:W-:-:S06]  /*1dd60*/  WARPGROUP.ARRIVE ;  /* 0x00000000000079c5 */ /* 0x008fcc0000000000 */
[----:B------:R-:W-:Y:S03]  /*1dd70*/  QGMMA.64x16x32.F32.E4M3.E4M3 R144, gdesc[UR16], R144, gsb0 ;  /* 0x00200000109079f3 */ /* 0x000fe60008000890 */
[----:B------:R-:W-:Y:S02]  /*1dd80*/  WARPGROUP.DEPBAR.LE gsb0, 0x0 ;  /* 0x00008000000079c5 */ /* 0x000fe40000010000 */
[----:B----4-:R-:W-:-:S06]  /*1dd90*/  WARPGROUP.ARRIVE ;  /* 0x00000000000079c5 */ /* 0x010fcc0000000000 */
[----:B------:R-:W-:Y:S01]  /*1dda0*/  QGMMA.64x16x32.F32.E4M3.E4M3 R176, gdesc[UR48], R176, gsb0 ;  /* 0x0020000030b079f3 */ /* 0x000fe200080008b0 */
        /* <DEDUP_REMOVED lines=9> */
[----:B0-----:R-:W2:Y:S04]  /*1de40*/  LDL.LU.64 R176, [R1+0x2e0] ;  /* 0x0002e00001b07983 */ /* 0x001ea80000300a00 */
[----:B-1----:R-:W2:Y:S04]  /*1de50*/  LDL.LU.64 R178, [R1+0x2e8] ;  /* 0x0002e80001b27983 */ /* 0x002ea80000300a00 */
[----:B---3--:R-:W3:Y:S04]  /*1de60*/  LDL.LU.64 R180, [R1+0x2f0] ;  /* 0x0002f00001b47983 */ /* 0x008ee80000300a00 */
[----:B----4-:R-:W3:Y:S01]  /*1de70*/  LDL.LU.64 R182, [R1+0x2f8] ;  /* 0x0002f80001b67983 */ /* 0x010ee20000300a00 */
[----:B--2---:R-:W-:-:S06]  /*1de80*/  WARPGROUP.ARRIVE ;  /* 0x00000000000079c5 */ /* 0x004fcc0000000000 */
[----:B------:R-:W-:Y:S01]  /*1de90*/  QGMMA.64x16x32.F32.E4M3.E4M3 R48, gdesc[UR12], R48, gsb0 ;  /* 0x002000000c3079f3 */ /* 0x000fe20008000830 */
        /* <DEDUP_REMOVED lines=31> */
[----:B------:R-:W-:Y:S02]  /*1e090*/  WARPGROUP.DEPBAR.LE gsb0, 0x0 ;  /* 0x00008000000079c5 */ /* 0x000fe40000010000 */
        /* <DEDUP_REMOVED lines=14> */
[----:B------:R-:W-:Y:S04]  /*1e180*/  STL.64 [R1+0x3e0], R208 ;  /* 0x0003e0d001007387 */ /* 0x000fe80000100a00 */
[----:B------:R-:W-:Y:S04]  /*1e190*/  STL.64 [R1+0x3e8], R210 ;  /* 0x0003e8d201007387 */ /* 0x000fe80000100a00 */
[----:B------:R-:W-:Y:S01]  /*1e1a0*/  STL.64 [R1+0x3f0], R212 ;  /* 0x0003f0d401007387 */ /* 0x000fe20000100a00 */
[----:B------:R-:W-:-:S03]  /*1e1b0*/  WARPGROUP.DEPBAR.LE gsb0, 0x0 ;  /* 0x00008000000079c5 */ /* 0x000fc60000010000 */
[----:B------:R-:W-:Y:S01]  /*1e1c0*/  STL.64 [R1+0x3f8], R214 ;  /* 0x0003f8d601007387 */ /* 0x000fe20000100a00 */
[----:B---3--:R-:W-:-:S03]  /*1e1d0*/  WARPGROUP.ARRIVE ;  /* 0x00000000000079c5 */ /* 0x008fc60000000000 */
[----:B0-----:R-:W3:Y:S04]  /*1e1e0*/  LDL.LU.64 R112, [R1+0x1e0] ;  /* 0x0001e00001707983 */ /* 0x001ee80000300a00 */
[----:B-1----:R-:W3:Y:S04]  /*1e1f0*/  LDL.LU.64 R114, [R1+0x1e8] ;  /* 0x0001e80001727983 */ /* 0x002ee80000300a00 */
[----:B------:R0:W-:Y:S04]  /*1e200*/  STL.64 [R1+0x360], R144 ;  /* 0x0003609001007387 */ /* 0x0001e80000100a00 */
[----:B------:R1:W-:Y:S01]  /*1e210*/  STL.64 [R1+0x368], R146 ;  /* 0x0003689201007387 */ /* 0x0003e20000100a00 */
[----:B------:R-:W-:-:S03]  /*1e220*/  UMOV UR12, UR20 ;  /* 0x00000014000c7c82 */ /* 0x000fc60008000000 */
[----:B------:R1:W-:Y:S01]  /*1e230*/  STL.64 [R1+0x370], R148 ;  /* 0x0003709401007387 */ /* 0x0003e20000100a00 */
[----:B------:R-:W-:Y:S02]  /*1e240*/  UMOV UR13, UR21 ;  /* 0x00000015000d7c82 */ /* 0x000fe40008000000 */
[----:B------:R-:W-:Y:S01]  /*1e250*/  QGMMA.64x16x32.F32.E4M3.E4M3 R176, gdesc[UR12], R176, gsb0 ;  /* 0x002000000cb079f3 */ /* 0x000fe200080008b0 */
[----:B------:R1:W-:Y:S04]  /*1e260*/  STL.64 [R1+0x378], R150 ;  /* 0x0003789601007387 */ /* 0x0003e80000100a00 */
[----:B--2---:R-:W3:Y:S04]  /*1e270*/  LDL.LU.64 R116, [R1+0x1f0] ;  /* 0x0001f00001747983 */ /* 0x004ee80000300a00 */
[----:B----4-:R-:W3:Y:S01]  /*1e280*/  LDL.LU.64 R118, [R1+0x1f8] ;  /* 0x0001f80001767983 */ /* 0x010ee20000300a00 */
[----:B------:R-:W-:-:S03]  /*1e290*/  WARPGROUP.DEPBAR.LE gsb0, 0x0 ;  /* 0x00008000000079c5 */ /* 0x000fc60000010000 */
[----:B------:R2:W-:Y:S04]  /*1e2a0*/  STL.64 [R1+0x2e0], R176 ;  /* 0x0002e0b001007387 */ /* 0x0005e80000100a00 */
[----:B------:R4:W-:Y:S04]  /*1e2b0*/  STL.64 [R1+0x2e8], R178 ;  /* 0x0002e8b201007387 */ /* 0x0009e80000100a00 */
[----:B0-----:R-:W3:Y:S04]  /*1e2c0*/  LDL.LU.64 R144, [R1+0x160] ;  /* 0x0001600001907983 */ /* 0x001ee80000300a00 */
[----:B-1----:R-:W3:Y:S04]  /*1e2d0*/  LDL.LU.64 R146, [R1+0x168] ;  /* 0x0001680001927983 */ /* 0x002ee80000300a00 */
[----:B------:R-:W3:Y:S04]  /*1e2e0*/  LDL.LU.64 R148, [R1+0x170] ;  /* 0x0001700001947983 */ /* 0x000ee80000300a00 */
[----:B------:R-:W3:Y:S01]  /*1e2f0*/  LDL.LU.64 R150, [R1+0x178] ;  /* 0x0001780001967983 */ /* 0x000ee20000300a00 */
[----:B------:R-:W-:-:S02]  /*1e300*/  IMAD.MOV.U32 R208, RZ, RZ, R11 ;  /* 0x000000ffffd07224 */ /* 0x000fc400078e000b */
[----:B------:R-:W-:Y:S01]  /*1e310*/  IMAD.MOV.U32 R209, RZ, RZ, R9 ;  /* 0x000000ffffd17224 */ /* 0x000fe200078e0009 */
[----:B--2---:R-:W2:Y:S01]  /*1e320*/  LDL.LU.64 R176, [R1+0xe0] ;  /* 0x0000e00001b07983 */ /* 0x004ea20000300a00 */
[----:B------:R-:W-:Y:S02]  /*1e330*/  IMAD.MOV.U32 R210, RZ, RZ, R8 ;  /* 0x000000ffffd27224 */ /* 0x000fe400078e0008 */
[----:B------:R-:W-:Y:S01]  /*1e340*/  IMAD.MOV.U32 R211, RZ, RZ, R7 ;  /* 0x000000ffffd37224 */ /* 0x000fe200078e0007 */
[----:B----4-:R-:W2:Y:S01]  /*1e350*/  LDL.LU.64 R178, [R1+0xe8] ;  /* 0x0000e80001b27983 */ /* 0x010ea20000300a00 */
[----:B------:R-:W-:Y:S02]  /*1e360*/  IMAD.MOV.U32 R212, RZ, RZ, R6 ;  /* 0x000000ffffd47224 */ /* 0x000fe400078e0006 */
[----:B------:R-:W-:Y:S02]  /*1e370*/  IMAD.MOV.U32 R213, RZ, RZ, R5 ;  /* 0x000000ffffd57224 */ /* 0x000fe400078e0005 */
[----:B------:R-:W-:-:S02]  /*1e380*/  IMAD.MOV.U32 R214, RZ, RZ, R4 ;  /* 0x000000ffffd67224 */ /* 0x000fc400078e0004 */
[----:B------:R-:W-:Y:S01]  /*1e390*/  IMAD.MOV.U32 R215, RZ, RZ, R3 ;  /* 0x000000ffffd77224 */ /* 0x000fe200078e0003 */
[----:B------:R-:W-:Y:S01]  /*1e3a0*/  UMOV UR48, UR20 ;  /* 0x0000001400307c82 */ /* 0x000fe20008000000 */
[----:B------:R-:W-:-:S04]  /*1e3b0*/  IMAD.MOV.U32 R232, RZ, RZ, R180 ;  /* 0x000000ffffe87224 */ /* 0x000fc800078e00b4 */
[----:B------:R-:W-:Y:S01]  /*1e3c0*/  WARPGROUP.ARRIVE ;  /* 0x00000000000079c5 */ /* 0x000fe20000000000 */
[----:B------:R-:W-:Y:S01]  /*1e3d0*/  IMAD.MOV.U32 R233, RZ, RZ, R181 ;  /* 0x000000ffffe97224 */ /* 0x000fe200078e00b5 */
[----:B------:R-:W-:Y:S01]  /*1e3e0*/  UMOV UR49, UR21 ;  /* 0x0000001500317c82 */ /* 0x000fe20008000000 */
[----:B------:R-:W-:Y:S01]  /*1e3f0*/  IMAD.MOV.U32 R234, RZ, RZ, R182 ;  /* 0x000000ffffea7224 */ /* 0x000fe200078e00b6 */
[----:B------:R-:W2:Y:S01]  /*1e400*/  LDL.LU.64 R180, [R1+0xf0] ;  /* 0x0000f00001b47983 */ /* 0x000ea20000300a00 */
[----:B------:R-:W-:Y:S01]  /*1e410*/  IMAD.MOV.U32 R235, RZ, RZ, R183 ;  /* 0x000000ffffeb7224 */ /* 0x000fe200078e00b7 */
[----:B------:R-:W-:Y:S02]  /*1e420*/  QGMMA.64x16x32.F32.E4M3.E4M3 R208, gdesc[UR48], R208, gsb0 ;  /* 0x0020000030d079f3 */ /* 0x000fe400080008d0 */
[----:B------:R-:W2:Y:S04]  /*1e430*/  LDL.LU.64 R182, [R1+0xf8] ;  /* 0x0000f80001b67983 */ /* 0x000ea80000300a00 */
[----:B------:R-:W-:Y:S04]  /*1e440*/  STL [R1+0x101c], R235 ;  /* 0x00101ceb01007387 */ /* 0x000fe80000100800 */
[----:B------:R-:W-:Y:S04]  /*1e450*/  STL [R1+0x1018], R234 ;  /* 0x001018ea01007387 */ /* 0x000fe80000100800 */
[----:B------:R-:W-:Y:S04]  /*1e460*/  STL [R1+0x1014], R233 ;  /* 0x001014e901007387 */ /* 0x000fe80000100800 */
[----:B------:R-:W-:Y:S01]  /*1e470*/  STL [R1+0x1010], R232 ;  /* 0x001010e801007387 */ /* 0x000fe20000100800 */
[----:B------:R-:W-:-:S03]  /*1e480*/  WARPGROUP.DEPBAR.LE gsb0, 0x0 ;  /* 0x00008000000079c5 */ /* 0x000fc60000010000 */
[----:B------:R0:W-:Y:S04]  /*1e490*/  STL.64 [R1+0x260], R208 ;  /* 0x000260d001007387 */ /* 0x0001e80000100a00 */
[----:B------:R1:W-:Y:S04]  /*1e4a0*/  STL.64 [R1+0x268], R210 ;  /* 0x000268d201007387 */ /* 0x0003e80000100a00 */
[----:B------:R4:W-:Y:S04]  /*1e4b0*/  STL.64 [R1+0x270], R212 ;  /* 0x000270d401007387 */ /* 0x0009e80000100a00 */
[----:B------:R4:W-:Y:S04]  /*1e4c0*/  STL.64 [R1+0x278], R214 ;  /* 0x000278d601007387 */ /* 0x0009e80000100a00 */
[----:B0-----:R-:W2:Y:S04]  /*1e4d0*/  LDL.LU.64 R208, [R1+0x60] ;  /* 0x0000600001d07983 */ /* 0x001ea80000300a00 */
[----:B-1----:R-:W2:Y:S04]  /*1e4e0*/  LDL.LU.64 R210, [R1+0x68] ;  /* 0x0000680001d27983 */ /* 0x002ea80000300a00 */
[----:B----4-:R-:W4:Y:S04]  /*1e4f0*/  LDL.LU.64 R212, [R1+0x70] ;  /* 0x0000700001d47983 */ /* 0x010f280000300a00 */
[----:B------:R-:W4:Y:S01]  /*1e500*/  LDL.LU.64 R214, [R1+0x78] ;  /* 0x0000780001d67983 */ /* 0x000f220000300a00 */
[----:B------:R-:W-:Y:S01]  /*1e510*/  UMOV UR16, UR20 ;  /* 0x0000001400107c82 */ /* 0x000fe20008000000 */
[----:B------:R-:W-:Y:S01]  /*1e520*/  UMOV UR17, UR21 ;  /* 0x0000001500117c82 */ /* 0x000fe20008000000 */
[----:B------:R-:W-:Y:S01]  /*1e530*/  UMOV UR32, UR20 ;  /* 0x0000001400207c82 */ /* 0x000fe20008000000 */
[----:B------:R-:W-:Y:S01]  /*1e540*/  UMOV UR33, UR21 ;  /* 0x0000001500217c82 */ /* 0x000fe20008000000 */
[----:B---3--:R-:W-:-:S06]  /*1e550*/  WARPGROUP.ARRIVE ;  /* 0x00000000000079c5 */ /* 0x008fcc0000000000 */
[----:B------:R-:W-:Y:S03]  /*1e560*/  QGMMA.64x16x32.F32.E4M3.E4M3 R112, gdesc[UR16], R112, gsb0 ;  /* 0x00200000107079f3 */ /* 0x000fe60008000870 */
        /* <DEDUP_REMOVED lines=10> */
[----:B------:R-:W-:Y:S01]  /*1e610*/  IMAD.MOV.U32 R11, RZ, RZ, R119 ;  /* 0x000000ffff0b7224 */ /* 0x000fe200078e0077 */
[----:B------:R-:W-:Y:S02]  /*1e620*/  WARPGROUP.DEPBAR.LE gsb0, 0x0 ;  /* 0x00008000000079c5 */ /* 0x000fe40000010000 */
[----:B----4-:R-:W-:-:S06]  /*1e630*/  WARPGROUP.ARRIVE ;  /* 0x00000000000079c5 */ /* 0x010fcc0000000000 */
[----:B------:R-:W-:Y:S01]  /*1e640*/  QGMMA.64x16x32.F32.E4M3.E4M3 R208, gdesc[UR28], R208, gsb0 ;  /* 0x002000001cd079f3 */ /* 0x000fe200080008d0 */
[----:B------:R-:W-:Y:S01]  /*1e650*/  IMAD.MOV.U32 R12, RZ, RZ, R118 ;  /* 0x000000ffff0c7224 */ /* 0x000fe200078e0076 */
[----:B------:R-:W-:Y:S01]  /*1e660*/  STL.64 [R1+0x1e0], R112 ;  /* 0x0001e07001007387 */ /* 0x000fe20000100a00 */
[----:B------:R-:W-:Y:S02]  /*1e670*/  IMAD.MOV.U32 R13, RZ, RZ, R117 ;  /* 0x000000ffff0d7224 */ /* 0x000fe400078e0075 */
[----:B------:R-:W-:Y:S01]  /*1e680*/  IMAD.MOV.U32 R14, RZ, RZ, R116 ;  /* 0x000000ffff0e7224 */ /* 0x000fe200078e0074 */
[----:B------:R-:W-:Y:S01]  /*1e690*/  STL [R1+0x1e8], R114 ;  /* 0x0001e87201007387 */ /* 0x000fe20000100800 */
[----:B------:R-:W-:-:S03]  /*1e6a0*/  IMAD.MOV.U32 R15, RZ, RZ, R115 ;  /* 0x000000ffff0f7224 */ /* 0x000fc600078e0073 */
[----:B------:R-:W-:Y:S04]  /*1e6b0*/  STL [R1+0x1030], R11 ;  /* 0x0010300b01007387 */ /* 0x000fe80000100800 */
[----:B------:R-:W-:Y:S04]  /*1e6c0*/  STL [R1+0x102c], R12 ;  /* 0x00102c0c01007387 */ /* 0x000fe80000100800 */
[----:B------:R-:W-:Y:S04]  /*1e6d0*/  STL [R1+0x1028], R13 ;  /* 0x0010280d01007387 */ /* 0x000fe80000100800 */
[----:B------:R-:W-:Y:S04]  /*1e6e0*/  STL [R1+0x1024], R14 ;  /* 0x0010240e01007387 */ /* 0x000fe80000100800 */
[----:B------:R-:W-:Y:S04]  /*1e6f0*/  STL [R1+0x1020], R15 ;  /* 0x0010200f01007387 */ /* 0x000fe80000100800 */
[----:B------:R-:W-:Y:S04]  /*1e700*/  STL.64 [R1+0x160], R144 ;  /* 0x0001609001007387 */ /* 0x000fe80000100a00 */
[----:B------:R-:W-:Y:S04]  /*1e710*/  STL.64 [R1+0x168], R146 ;  /* 0x0001689201007387 */ /* 0x000fe80000100a00 */
[----:B------:R0:W-:Y:S04]  /*1e720*/  STL.64 [R1+0xe0], R176 ;  /* 0x0000e0b001007387 */ /* 0x0001e80000100a00 */
[----:B------:R1:W-:Y:S01]  /*1e730*/  STL [R1+0xe8], R178 ;  /* 0x0000e8b201007387 */ /* 0x0003e20000100800 */
[----:B------:R-:W-:Y:S01]  /*1e740*/  R2UR UR11, R2 ;  /* 0x00000000020b72ca */ /* 0x000fe200000e0000 */
[----:B------:R-:W-:-:S02]  /*1e750*/  WARPGROUP.DEPBAR.LE gsb0, 0x0 ;  /* 0x00008000000079c5 */ /* 0x000fc40000010000 */
[----:B------:R-:W-:Y:S02]  /*1e760*/  IMAD.MOV.U32 R9, RZ, RZ, R208 ;  /* 0x000000ffff097224 */ /* 0x000fe400078e00d0 */
[----:B------:R-:W-:Y:S02]  /*1e770*/  IMAD.MOV.U32 R8, RZ, RZ, R209 ;  /* 0x000000ffff087224 */ /* 0x000fe400078e00d1 */
[----:B------:R-:W-:Y:S02]  /*1e780*/  IMAD.MOV.U32 R208, RZ, RZ, R64 ;  /* 0x000000ffffd07224 */ /* 0x000fe400078e0040 */
[----:B------:R-:W-:Y:S01]  /*1e790*/  IMAD.MOV.U32 R7, RZ, RZ, R210 ;  /* 0x000000ffff077224 */ /* 0x000fe200078e00d2 */
[----:B------:R-:W2:Y:S01]  /*1e7a0*/  LDL.LU R64, [R1+0x11b4] ;  /* 0x0011b40001407983 */ /* 0x000ea20000300800 */
[----:B------:R-:W-:Y:S02]  /*1e7b0*/  IMAD.MOV.U32 R209, RZ, RZ, R65 ;  /* 0x000000ffffd17224 */ /* 0x000fe400078e0041 */
[----:B------:R-:W-:Y:S01]  /*1e7c0*/  IMAD.MOV.U32 R6, RZ, RZ, R211 ;  /* 0x000000ffff067224 */ /* 0x000fe200078e00d3 */
[----:B------:R-:W2:Y:S01]  /*1e7d0*/  LDL.LU R65, [R1+0x11b0] ;  /* 0x0011b00001417983 */ /* 0x000ea20000300800 */
[----:B------:R-:W-:-:S02]  /*1e7e0*/  IMAD.MOV.U32 R210, RZ, RZ, R66 ;  /* 0x000000ffffd27224 */ /* 0x000fc400078e0042 */
[----:B------:R-:W-:Y:S01]  /*1e7f0*/  IMAD.MOV.U32 R5, RZ, RZ, R212 ;  /* 0x000000ffff057224 */ /* 0x000fe200078e00d4 */
[----:B------:R-:W2:Y:S01]  /*1e800*/  LDL.LU R66, [R1+0x11ac] ;  /* 0x0011ac0001427983 */ /* 0x000ea20000300800 */
        /* <DEDUP_REMOVED lines=12> */
[----:B0-----:R-:W-:Y:S02]  /*1e8d0*/  IMAD.MOV.U32 R176, RZ, RZ, R96 ;  /* 0x000000ffffb07224 */ /* 0x001fe400078e0060 */
[----:B------:R-:W-:Y:S01]  /*1e8e0*/  IMAD.MOV.U32 R177, RZ, RZ, R97 ;  /* 0x000000ffffb17224 */ /* 0x000fe200078e0061 */
[----:B------:R-:W2:Y:S01]  /*1e8f0*/  LDL.LU R71, [R1+0x1198] ;  /* 0x0011980001477983 */ /* 0x000ea20000300800 */
[----:B------:R-:W-:-:S02]  /*1e900*/  IMAD.MOV.U32 R11, RZ, RZ, R179 ;  /* 0x000000ffff0b7224 */ /* 0x000fc400078e00b3 */
[----:B-1----:R-:W-:Y:S01]  /*1e910*/  IMAD.MOV.U32 R178, RZ, RZ, R98 ;  /* 0x000000ffffb27224 */ /* 0x002fe200078e0062 */
[----:B------:R-:W3:Y:S01]  /*1e920*/  LDL.LU R96, [R1+0x1194] ;  /* 0x0011940001607983 */ /* 0x000ee20000300800 */
        /* <DEDUP_REMOVED lines=20> */
[----:B------:R-:W-:Y:S02]  /*1ea70*/  IMAD.MOV.U32 R235, RZ, RZ, R148 ;  /* 0x000000ffffeb7224 */ /* 0x000fe400078e0094 */
[----:B------:R-:W-:Y:S01]  /*1ea80*/  IMAD.MOV.U32 R147, RZ, RZ, R131 ;  /* 0x000000ffff937224 */ /* 0x000fe200078e0083 */
[----:B------:R-:W4:Y:S01]  /*1ea90*/  LDL.LU R129, [R1+0x1170] ;  /* 0x0011700001817983 */ /* 0x000f220000300800 */
[----:B------:R-:W-:Y:S02]  /*1eaa0*/  IMAD.MOV.U32 R234, RZ, RZ, R149 ;  /* 0x000000ffffea7224 */ /* 0x000fe400078e0095 */
[----:B------:R-:W-:Y:S01]  /*1eab0*/  IMAD.MOV.U32 R148, RZ, RZ, R132 ;  /* 0x000000ffff947224 */ /* 0x000fe200078e0084 */
[----:B------:R-:W4:Y:S01]  /*1eac0*/  LDL.LU R130, [R1+0x116c] ;  /* 0x00116c0001827983 */ /* 0x000f220000300800 */
[----:B------:R-:W-:Y:S02]  /*1ead0*/  IMAD.MOV.U32 R233, RZ, RZ, R150 ;  /* 0x000000ffffe97224 */ /* 0x000fe400078e0096 */
[----:B------:R-:W-:Y:S01]  /*1eae0*/  IMAD.MOV.U32 R149, RZ, RZ, R133 ;  /* 0x000000ffff957224 */ /* 0x000fe200078e0085 */
[----:B------:R-:W4:Y:S01]  /*1eaf0*/  LDL.LU R131, [R1+0x1168] ;  /* 0x0011680001837983 */ /* 0x000f220000300800 */
[----:B------:R-:W-:-:S02]  /*1eb00*/  IMAD.MOV.U32 R232, RZ, RZ, R151 ;  /* 0x000000ffffe87224 */ /* 0x000fc400078e0097 */
        /* <DEDUP_REMOVED lines=45> */
[----:B------:R-:W4:Y:S01]  /*1ede0*/  LDL.LU R231, [R1+0x1108] ;  /* 0x0011080001e77983 */ /* 0x000f220000300800 */
[----:B------:R-:W-:Y:S02]  /*1edf0*/  IMAD.MOV.U32 R52, RZ, RZ, R198 ;  /* 0x000000ffff347224 */ /* 0x000fe400078e00c6 */
[----:B------:R-:W-:Y:S01]  /*1ee00*/  IMAD.MOV.U32 R53, RZ, RZ, R199 ;  /* 0x000000ffff357224 */ /* 0x000fe200078e00c7 */
[----:B------:R-:W3:Y:S04]  /*1ee10*/  LDL.LU R198, [R1+0x1104] ;  /* 0x0011040001c67983 */ /* 0x000ee80000300800 */
[----:B------:R-:W3:Y:S01]  /*1ee20*/  LDL.LU R199, [R1+0x1100] ;  /* 0x0011000001c77983 */ /* 0x000ee20000300800 */
[----:B------:R-:W-:-:S02]  /*1ee30*/  IMAD.MOV.U32 R54, RZ, RZ, R166 ;  /* 0x000000ffff367224 */ /* 0x000fc400078e00a6 */
[----:B------:R-:W-:Y:S01]  /*1ee40*/  IMAD.MOV.U32 R55, RZ, RZ, R167 ;  /* 0x000000ffff377224 */ /* 0x000fe200078e00a7 */
        /* <DEDUP_REMOVED lines=8> */
[----:B------:R-:W-:Y:S01]  /*1eed0*/  R2UR UR10, R10 ;  /* 0x000000000a0a72ca */ /* 0x000fe200000e0000 */
[----:B------:R-:W-:Y:S01]  /*1eee0*/  UMOV UR8, UR20 ;  /* 0x0000001400087c82 */ /* 0x000fe20008000000 */
[----:B------:R-:W-:Y:S01]  /*1eef0*/  UMOV UR9, UR21 ;  /* 0x0000001500097c82 */ /* 0x000fe20008000000 */
[----:B------:R-:W-:Y:S01]  /*1ef00*/  UMOV UR12, UR56 ;  /* 0x00000038000c7c82 */ /* 0x000fe20008000000 */
[----:B------:R-:W-:Y:S01]  /*1ef10*/  UMOV UR13, UR57 ;  /* 0x00000039000d7c82 */ /* 0x000fe20008000000 */
[----:B------:R-:W-:Y:S01]  /*1ef20*/  UMOV UR56, UR20 ;  /* 0x0000001400387c82 */ /* 0x000fe20008000000 */
[----:B------:R-:W-:Y:S01]  /*1ef30*/  UMOV UR57, UR21 ;  /* 0x0000001500397c82 */ /* 0x000fe20008000000 */
        /* <DEDUP_REMOVED lines=38> */
[----:B------:R-:W-:Y:S01]  /*1f1a0*/  STL.64 [R1+0xfa0], R228 ;  /* 0x000fa0e401007387 */ /* 0x000fe20000100a00 */
[----:B------:R-:W-:Y:S02]  /*1f1b0*/  WARPGROUP.DEPBAR.LE gsb0, 0x0 ;  /* 0x00008000000079c5 */ /* 0x000fe40000010000 */
[----:B------:R-:W-:-:S06]  /*1f1c0*/  WARPGROUP.ARRIVE ;  /* 0x00000000000079c5 */ /* 0x000fcc0000000000 */
[----:B------:R-:W-:Y:S01]  /*1f1d0*/  QGMMA.64x16x32.F32.E4M3.E4M3 R88, gdesc[UR56], R88, gsb0 ;  /* 0x00200000385879f3 */ /* 0x000fe20008000858 */
[----:B------:R-:W-:Y:S04]  /*1f1e0*/  STL.64 [R1+0xfc8], R198 ;  /* 0x000fc8c601007387 */ /* 0x000fe80000100a00 */
[----:B------:R-:W-:Y:S04]  /*1f1f0*/  STL.64 [R1+0xfc0], R196 ;  /* 0x000fc0c401007387 */ /* 0x000fe80000100a00 */
[----:B------:R-:W-:Y:S04]  /*1f200*/  STL.64 [R1+0xfb8], R194 ;  /* 0x000fb8c201007387 */ /* 0x000fe80000100a00 */
[----:B------:R0:W-:Y:S04]  /*1f210*/  STL.64 [R1+0xfb0], R192 ;  /* 0x000fb0c001007387 */ /* 0x0001e80000100a00 */
[----:B0-----:R-:W2:Y:S04]  /*1f220*/  LDL.LU R192, [R1+0xc0] ;  /* 0x0000c00001c07983 */ /* 0x001ea80000300800 */
        /* <DEDUP_REMOVED lines=76> */
[----:B------:R-:W-:Y:S04]  /*1f6f0*/  STL.64 [R1+0xfe8], R166 ;  /* 0x000fe8a601007387 */ /* 0x000fe80000100a00 */
[----:B------:R-:W-:Y:S04]  /*1f700*/  STL.64 [R1+0xfe0], R164 ;  /* 0x000fe0a401007387 */ /* 0x000fe80000100a00 */
[----:B------:R-:W-:Y:S04]  /*1f710*/  STL.64 [R1+0xfd8], R162 ;  /* 0x000fd8a201007387 */ /* 0x000fe80000100a00 */
[----:B------:R0:W-:Y:S04]  /*1f720*/  STL.64 [R1+0xfd0], R160 ;  /* 0x000fd0a001007387 */ /* 0x0001e80000100a00 */
        /* <DEDUP_REMOVED lines=31> */
[----:B------:R-:W-:Y:S04]  /*1f920*/  STL.64 [R1+0x358], R182 ;  /* 0x000358b601007387 */ /* 0x000fe80000100a00 */
[----:B0-----:R-:W2:Y:S04]  /*1f930*/  LDL.LU R160, [R1+0xa0] ;  /* 0x0000a00001a07983 */ /* 0x001ea80000300800 */
[----:B------:R-:W2:Y:S04]  /*1f940*/  LDL.LU R161, [R1+0xa4] ;  /* 0x0000a40001a17983 */ /* 0x000ea80000300800 */
        /* <DEDUP_REMOVED lines=10> */
[----:B0-----:R-:W2:Y:S04]  /*1f9f0*/  LDL.LU R208, [R1+0x1a0] ;  /* 0x0001a00001d07983 */ /* 0x001ea80000300800 */
[----:B------:R-:W2:Y:S04]  /*1fa00*/  LDL.LU R209, [R1+0x1a4] ;  /* 0x0001a40001d17983 */ /* 0x000ea80000300800 */
[----:B-1----:R-:W2:Y:S04]  /*1fa10*/  LDL.LU R210, [R1+0x1a8] ;  /* 0x0001a80001d27983 */ /* 0x002ea80000300800 */
[----:B------:R-:W2:Y:S04]  /*1fa20*/  LDL.LU R211, [R1+0x1ac] ;  /* 0x0001ac0001d37983 */ /* 0x000ea80000300800 */
[----:B---3--:R-:W2:Y:S04]  /*1fa30*/  LDL.LU R212, [R1+0x1b0] ;  /* 0x0001b00001d47983 */ /* 0x008ea80000300800 */
[----:B------:R-:W2:Y:S04]  /*1fa40*/  LDL.LU R213, [R1+0x1b4] ;  /* 0x0001b40001d57983 */ /* 0x000ea80000300800 */
[----:B----4-:R-:W2:Y:S04]  /*1fa50*/  LDL.LU R214, [R1+0x1b8] ;  /* 0x0001b80001d67983 */ /* 0x010ea80000300800 */
        /* <DEDUP_REMOVED lines=41> */
[----:B------:R-:W-:-:S02]  /*1fcf0*/  UIADD3 UR44, UR49, 0x4, URZ ;  /* 0x00000004312c7890 */ /* 0x000fc4000fffe03f */
[----:B------:R-:W-:Y:S01]  /*1fd00*/  UIADD3 UR46, UR60, 0x4, URZ ;  /* 0x000000043c2e7890 */ /* 0x000fe2000fffe03f */
[----:B------:R-:W4:Y:S01]  /*1fd10*/  LDL.LU R128, [R1+0x120] ;  /* 0x0001200001807983 */ /* 0x000f220000300800 */
[----:B------:R-:W-:Y:S01]  /*1fd20*/  UMOV UR45, 0x40000040 ;  /* 0x40000040002d7882 */ /* 0x000fe20000000000 */
[----:B------:R-:W-:Y:S01]  /*1fd30*/  UMOV UR47, 0x40000040 ;  /* 0x40000040002f7882 */ /* 0x000fe20000000000 */
[----:B------:R-:W-:Y:S01]  /*1fd40*/  UIADD3 UR6, UR60, 0x84, URZ ;  /* 0x000000843c067890 */ /* 0x000fe2000fffe03f */
[----:B------:R-:W4:Y:S01]  /*1fd50*/  LDL.LU R129, [R1+0x124] ;  /* 0x0001240001817983 */ /* 0x000f220000300800 */
[----:B------:R-:W-:Y:S01]  /*1fd60*/  UMOV UR8, UR44 ;  /* 0x0000002c00087c82 */ /* 0x000fe20008000000 */
[----:B------:R-:W-:Y:S01]  /*1fd70*/  UMOV UR9, UR45 ;  /* 0x0000002d00097c82 */ /* 0x000fe20008000000 */
[----:B------:R-:W-:Y:S01]  /*1fd80*/  UMOV UR11, 0x40000040 ;  /* 0x40000040000b7882 */ /* 0x000fe20000000000 */
[----:B------:R-:W-:Y:S01]  /*1fd90*/  UIADD3 UR38, UR60, 0x104, URZ ;  /* 0x000001043c267890 */ /* 0x000fe2000fffe03f */
[----:B------:R-:W4:Y:S01]  /*1fda0*/  LDL.LU R130, [R1+0x128] ;  /* 0x0001280001827983 */ /* 0x000f220000300800 */
[----:B------:R-:W-:Y:S01]  /*1fdb0*/  UMOV UR10, UR6 ;  /* 0x00000006000a7c82 */ /* 0x000fe20008000000 */
[----:B------:R-:W-:Y:S01]  /*1fdc0*/  UMOV UR36, UR44 ;  /* 0x0000002c00247c82 */ /* 0x000fe20008000000 */
[----:B------:R-:W-:Y:S01]  /*1fdd0*/  UMOV UR37, UR45 ;  /* 0x0000002d00257c82 */ /* 0x000fe20008000000 */
[----:B------:R-:W-:Y:S01]  /*1fde0*/  UMOV UR39, 0x40000040 ;  /* 0x4000004000277882 */ /* 0x000fe20000000000 */
[----:B------:R-:W-:Y:S01]  /*1fdf0*/  UIADD3 UR30, UR60, 0x184, URZ ;  /* 0x000001843c1e7890 */ /* 0x000fe2000fffe03f */
[----:B------:R-:W4:Y:S01]  /*1fe00*/  LDL.LU R131, [R1+0x12c] ;  /* 0x00012c0001837983 */ /* 0x000f220000300800 */
[----:B------:R-:W-:Y:S01]  /*1fe10*/  UMOV UR28, UR44 ;  /* 0x0000002c001c7c82 */ /* 0x000fe20008000000 */
[----:B------:R-:W-:Y:S01]  /*1fe20*/  UMOV UR29, UR45 ;  /* 0x0000002d001d7c82 */ /* 0x000fe20008000000 */
[----:B------:R-:W-:Y:S01]  /*1fe30*/  UMOV UR31, 0x40000040 ;  /* 0x40000040001f7882 */ /* 0x000fe20000000000 */
[----:B------:R-:W4:Y:S04]  /*1fe40*/  LDL.LU R132, [R1+0x130] ;  /* 0x0001300001847983 */ /* 0x000f280000300800 */
[----:B------:R-:W4:Y:S04]  /*1fe50*/  LDL.LU R133, [R1+0x134] ;  /* 0x0001340001857983 */ /* 0x000f280000300800 */
[----:B------:R-:W4:Y:S04]  /*1fe60*/  LDL.LU R134, [R1+0x138] ;  /* 0x0001380001867983 */ /* 0x000f280000300800 */
[----:B------:R-:W4:Y:S01]  /*1fe70*/  LDL.LU R135, [R1+0x13c] ;  /* 0x00013c0001877983 */ /* 0x000f220000300800 */
[----:B--2---:R-:W-:Y:S01]  /*1fe80*/  WARPGROUP.ARRIVE ;  /* 0x00000000000079c5 */ /* 0x004fe20000000000 */
[----:B------:R-:W-:-:S02]  /*1fe90*/  UIADD3 UR22, UR60, 0x204, URZ ;  /* 0x000002043c167890 */ /* 0x000fc4000fffe03f */
[----:B------:R-:W2:Y:S03]  /*1fea0*/  LDL.LU R192, [R1+0x20] ;  /* 0x0000200001c07983 */ /* 0x000ea60000300800 */
[----:B------:R-:W-:Y:S01]  /*1feb0*/  QGMMA.64x16x32.F32.E4M3.E4M3 R48, gdesc[UR44], R48, gsb0 ;  /* 0x002000002c3079f3 */ /* 0x000fe20008000830 */
[----:B------:R-:W-:Y:S01]  /*1fec0*/  UMOV UR20, UR44 ;  /* 0x0000002c00147c82 */ /* 0x000fe20008000000 */
[----:B------:R-:W-:Y:S01]  /*1fed0*/  UMOV UR21, UR45 ;  /* 0x0000002d00157c82 */ /* 0x000fe20008000000 */
[----:B------:R-:W-:Y:S01]  /*1fee0*/  UMOV UR23, 0x40000040 ;  /* 0x4000004000177882 */ /* 0x000fe20000000000 */
[----:B------:R-:W-:Y:S01]  /*1fef0*/  UIADD3 UR14, UR60, 0x284, URZ ;  /* 0x000002843c0e7890 */ /* 0x000fe2000fffe03f */
[----:B------:R-:W2:Y:S01]  /*1ff00*/  LDL.LU R193, [R1+0x24] ;  /* 0x0000240001c17983 */ /* 0x000ea20000300800 */
[----:B------:R-:W-:Y:S01]  /*1ff10*/  UMOV UR12, UR44 ;  /* 0x0000002c000c7c82 */ /* 0x000fe20008000000 */
[----:B------:R-:W-:-:S02]  /*1ff20*/  UMOV UR13, UR45 ;  /* 0x0000002d000d7c82 */ /* 0x000fc40008000000 */
[----:B------:R-:W2:Y:S01]  /*1ff30*/  LDL.LU R194, [R1+0x28] ;  /* 0x0000280001c27983 */ /* 0x000ea20000300800 */
[----:B------:R-:W-:-:S03]  /*1ff40*/  UMOV UR15, 0x40000040 ;  /* 0x40000040000f7882 */ /* 0x000fc60000000000 */
[----:B------:R-:W2:Y:S04]  /*1ff50*/  LDL.LU R195, [R1+0x2c] ;  /* 0x00002c0001c37983 */ /* 0x000ea80000300800 */
[----:B------:R-:W2:Y:S04]  /*1ff60*/  LDL.LU R196, [R1+0x30] ;  /* 0x0000300001c47983 */ /* 0x000ea80000300800 */
[----:B------:R-:W2:Y:S04]  /*1ff70*/  LDL.LU R197, [R1+0x34] ;  /* 0x0000340001c57983 */ /* 0x000ea80000300800 */
[----:B------:R-:W2:Y:S01]  /*1ff80*/  LDL.LU R198, [R1+0x38] ;  /* 0x0000380001c67983 */ /* 0x000ea20000300800 */
[----:B------:R-:W-:-:S02]  /*1ff90*/  WARPGROUP.DEPBAR.LE gsb0, 0x0 ;  /* 0x00008000000079c5 */ /* 0x000fc40000010000 */
[----:B---3--:R-:W-:-:S06]  /*1ffa0*/  WARPGROUP.ARRIVE ;  /* 0x00000000000079c5 */ /* 0x008fcc0000000000 */
[----:B------:R-:W-:Y:S03]  /*1ffb0*/  QGMMA.64x16x32.F32.E4M3.E4M3 R80, gdesc[UR8], R80, gsb0 ;  /* 0x00200000085079f3 */ /* 0x000fe60008000850 */
[----:B------:R-:W-:Y:S02]  /*1ffc0*/  WARPGROUP.DEPBAR.LE gsb0, 0x0 ;  /* 0x00008000000079c5 */ /* 0x000fe40000010000 */
[----:B----4-:R-:W-:-:S06]  /*1ffd0*/  WARPGROUP.ARRIVE ;  /* 0x00000000000079c5 */ /* 0x010fcc0000000000 */
        /* <DEDUP_REMOVED lines=60> */
[----:B------:R-:W-:Y:S01]  /*203a0*/  WARPGROUP.ARRIVE ;  /* 0x00000000000079c5 */ /* 0x000fe20000000000 */
[----:B------:R-:W-:Y:S01]  /*203b0*/  UMOV UR59, UR49 ;  /* 0x00000031003b7c82 */ /* 0x000fe20008000000 */
[----:B------:R-:W-:Y:S01]  /*203c0*/  UMOV UR48, UR44 ;  /* 0x0000002c00307c82 */ /* 0x000fe20008000000 */
[----:B------:R-:W-:Y:S01]  /*203d0*/  UMOV UR49, UR45 ;  /* 0x0000002d00317c82 */ /* 0x000fe20008000000 */
[----:B------:R-:W-:-:S04]  /*203e0*/  UMOV UR51, 0x40000040 ;  /* 0x4000004000337882 */ /* 0x000fc80000000000 */
        /* <DEDUP_REMOVED lines=21> */
[----:B------:R-:W-:Y:S02]  /*20540*/  UMOV UR6, UR10 ;  /* 0x0000000a00067c82 */ /* 0x000fe40008000000 */
[----:B------:R-:W-:Y:S01]  /*20550*/  UMOV UR36, UR6 ;  /* 0x0000000600247c82 */ /* 0x000fe20008000000 */
[----:B------:R-:W-:Y:S01]  /*20560*/  UIADD3 UR6, UR60, 0x504, URZ ;  /* 0x000005043c067890 */ /* 0x000fe2000fffe03f */
        /* <DEDUP_REMOVED lines=40> */
[----:B------:R-:W-:-:S06]  /*207f0*/  UMOV UR9, 0x40000040 ;  /* 0x4000004000097882 */ /* 0x000fcc0000000000 */
        /* <DEDUP_REMOVED lines=16> */
[----:B0-----:R-:W4:Y:S04]  /*20900*/  LDL.LU.64 R192, [R1] ;  /* 0x0000000001c07983 */ /* 0x001f280000300a00 */
[----:B-1----:R-:W4:Y:S04]  /*20910*/  LDL.LU.64 R194, [R1+0x8] ;  /* 0x0000080001c27983 */ /* 0x002f280000300a00 */
[----:B--2---:R-:W4:Y:S01]  /*20920*/  LDL.LU.64 R196, [R1+0x10] ;  /* 0x0000100001c47983 */ /* 0x004f220000300a00 */
[----:B------:R-:W-:-:S03]  /*20930*/  WARPGROUP.DEPBAR.LE gsb0, 0x0 ;  /* 0x00008000000079c5 */ /* 0x000fc60000010000 */
[----:B---3--:R-:W4:Y:S01]  /*20940*/  LDL.LU.64 R198, [R1+0x18] ;  /* 0x0000180001c67983 */ /* 0x008f220000300a00 */
[----:B------:R-:W-:Y:S01]  /*20950*/  WARPGROUP.ARRIVE ;  /* 0x00000000000079c5 */ /* 0x000fe20000000000 */
[----:B------:R-:W-:Y:S01]  /*20960*/  UMOV UR52, UR8 ;  /* 0x0000000800347c82 */ /* 0x000fe20008000000 */
[----:B------:R-:W-:Y:S01]  /*20970*/  UMOV UR53, UR9 ;  /* 0x0000000900357c82 */ /* 0x000fe20008000000 */
[----:B------:R-:W-:Y:S01]  /*20980*/  UMOV UR56, UR8 ;  /* 0x0000000800387c82 */ /* 0x000fe20008000000 */
[----:B------:R-:W-:Y:S01]  /*20990*/  UMOV UR57, UR9 ;  /* 0x0000000900397c82 */ /* 0x000fe20008000000 */
[----:B------:R-:W-:Y:S01]  /*209a0*/  UMOV UR24, UR8 ;  /* 0x0000000800187c82 */ /* 0x000fe20008000000 */
[----:B------:R-:W-:Y:S01]  /*209b0*/  QGMMA.64x16x32.F32.E4M3.E4M3 R72, gdesc[UR52], R72, gsb0 ;  /* 0x00200000344879f3 */ /* 0x000fe20008000848 */
[----:B------:R-:W-:Y:S01]  /*209c0*/  UMOV UR25, UR9 ;  /* 0x0000000900197c82 */ /* 0x000fe20008000000 */
[----:B------:R-:W-:Y:S01]  /*209d0*/  UMOV UR4, UR8 ;  /* 0x0000000800047c82 */ /* 0x000fe20008000000 */
[----:B------:R-:W-:Y:S01]  /*209e0*/  UMOV UR5, UR9 ;  /* 0x0000000900057c82 */ /* 0x000fe20008000000 */
[----:B------:R-:W2:Y:S04]  /*209f0*/  LDL.LU.64 R128, [R1+0x80] ;  /* 0x0000800001807983 */ /* 0x000ea80000300a00 */
[----:B------:R-:W2:Y:S04]  /*20a00*/  LDL.LU.64 R130, [R1+0x88] ;  /* 0x0000880001827983 */ /* 0x000ea80000300a00 */
[----:B------:R-:W2:Y:S04]  /*20a10*/  LDL.LU.64 R132, [R1+0x90] ;  /* 0x0000900001847983 */ /* 0x000ea80000300a00 */
[----:B------:R-:W2:Y:S01]  /*20a20*/  LDL.LU.64 R134, [R1+0x98] ;  /* 0x0000980001867983 */ /* 0x000ea20000300a00 */
[----:B------:R-:W-:-:S02]  /*20a30*/  WARPGROUP.DEPBAR.LE gsb0, 0x0 ;  /* 0x00008000000079c5 */ /* 0x000fc40000010000 */
[----:B------:R-:W-:-:S06]  /*20a40*/  WARPGROUP.ARRIVE ;  /* 0x00000000000079c5 */ /* 0x000fcc0000000000 */
[----:B------:R-:W-:Y:S03]  /*20a50*/  QGMMA.64x16x32.F32.E4M3.E4M3 R104, gdesc[UR56], R104, gsb0 ;  /* 0x00200000386879f3 */ /* 0x000fe60008000868 */
[----:B------:R-:W-:Y:S02]  /*20a60*/  WARPGROUP.DEPBAR.LE gsb0, 0x0 ;  /* 0x00008000000079c5 */ /* 0x000fe40000010000 */
[----:B------:R-:W-:-:S06]  /*20a70*/  WARPGROUP.ARRIVE ;  /* 0x00000000000079c5 */ /* 0x000fcc0000000000 */
[----:B------:R-:W-:Y:S01]  /*20a80*/  QGMMA.64x16x32.F32.E4M3.E4M3 R136, gdesc[UR24], R136, gsb0 ;  /* 0x00200000188879f3 */ /* 0x000fe20008000888 */
[----:B------:R-:W-:Y:S02]  /*20a90*/  STL.64 [R1+0xed8], R214 ;  /* 0x000ed8d601007387 */ /* 0x000fe40000100a00 */
[----:B------:R-:W-:Y:S02]  /*20aa0*/  WARPGROUP.DEPBAR.LE gsb0, 0x0 ;  /* 0x00008000000079c5 */ /* 0x000fe40000010000 */
[----:B------:R-:W-:-:S06]  /*20ab0*/  WARPGROUP.ARRIVE ;  /* 0x00000000000079c5 */ /* 0x000fcc0000000000 */
[----:B------:R-:W-:Y:S01]  /*20ac0*/  QGMMA.64x16x32.F32.E4M3.E4M3 R168, gdesc[UR4], R168, gsb0 ;  /* 0x0020000004a879f3 */ /* 0x000fe200080008a8 */
[----:B------:R-:W-:Y:S04]  /*20ad0*/  STL.64 [R1+0xed0], R212 ;  /* 0x000ed0d401007387 */ /* 0x000fe80000100a00 */
[----:B------:R-:W-:Y:S04]  /*20ae0*/  STL.64 [R1+0xec8], R210 ;  /* 0x000ec8d201007387 */ /* 0x000fe80000100a00 */
[----:B------:R-:W-:Y:S04]  /*20af0*/  STL.64 [R1+0xec0], R208 ;  /* 0x000ec0d001007387 */ /* 0x000fe80000100a00 */
        /* <DEDUP_REMOVED lines=11> */
[----:B------:R-:W-:Y:S01]  /*20bb0*/  WARPGROUP.ARRIVE ;  /* 0x00000000000079c5 */ /* 0x000fe20000000000 */
[----:B------:R-:W-:Y:S01]  /*20bc0*/  STL [R1+0xe94], R150 ;  /* 0x000e949601007387 */ /* 0x000fe20000100800 */
[----:B------:R-:W-:Y:S01]  /*20bd0*/  UMOV UR40, UR8 ;  /* 0x0000000800287c82 */ /* 0x000fe20008000000 */
[----:B------:R-:W-:Y:S02]  /*20be0*/  UMOV UR41, UR9 ;  /* 0x0000000900297c82 */ /* 0x000fe40008000000 */
[----:B------:R-:W-:Y:S01]  /*20bf0*/  STL [R1+0xe90], R151 ;  /* 0x000e909701007387 */ /* 0x000fe20000100800 */
[----:B------:R-:W-:Y:S03]  /*20c00*/  QGMMA.64x16x32.F32.E4M3.E4M3 R200, gdesc[UR40], R200, gsb0 ;  /* 0x0020000028c879f3 */ /* 0x000fe600080008c8 */
        /* <DEDUP_REMOVED lines=28> */
[----:B------:R0:W-:Y:S04]  /*20dd0*/  STL [R1+0xe1c], R44 ;  /* 0x000e1c2c01007387 */ /* 0x0001e80000100800 */
[----:B------:R1:W-:Y:S04]  /*20de0*/  STL [R1+0xe18], R45 ;  /* 0x000e182d01007387 */ /* 0x0003e80000100800 */
[----:B------:R3:W-:Y:S04]  /*20df0*/  STL [R1+0xe14], R46 ;  /* 0x000e142e01007387 */ /* 0x0007e80000100800 */
[----:B------:R3:W-:Y:S04]  /*20e00*/  STL [R1+0xe10], R47 ;  /* 0x000e102f01007387 */ /* 0x0007e80000100800 */
[----:B------:R3:W-:Y:S04]  /*20e10*/  STL [R1+0xe0c], R77 ;  /* 0x000e0c4d01007387 */ /* 0x0007e80000100800 */
[----:B------:R3:W-:Y:S04]  /*20e20*/  STL [R1+0xe08], R78 ;  /* 0x000e084e01007387 */ /* 0x0007e80000100800 */
[----:B------:R3:W-:Y:S04]  /*20e30*/  STL [R1+0xe04], R79 ;  /* 0x000e044f01007387 */ /* 0x0007e80000100800 */
        /* <DEDUP_REMOVED lines=16> */
[----:B------:R-:W-:Y:S01]  /*20f40*/  STL.64 [R1+0xf18], R178 ;  /* 0x000f18b201007387 */ /* 0x000fe20000100a00 */
[----:B------:R-:W-:-:S03]  /*20f50*/  WARPGROUP.DEPBAR.LE gsb0, 0x0 ;  /* 0x00008000000079c5 */ /* 0x000fc60000010000 */
[----:B------:R2:W-:Y:S04]  /*20f60*/  STL.64 [R1+0xf10], R176 ;  /* 0x000f10b001007387 */ /* 0x0005e80000100a00 */
[----:B------:R-:W-:Y:S04]  /*20f70*/  STL.64 [R1+0xf08], R174 ;  /* 0x000f08ae01007387 */ /* 0x000fe80000100a00 */
[----:B------:R2:W-:Y:S04]  /*20f80*/  STL.64 [R1+0xf00], R172 ;  /* 0x000f00ac01007387 */ /* 0x0005e80000100a00 */
[----:B------:R-:W-:Y:S01]  /*20f90*/  STL.64 [R1+0xf38], R206 ;  /* 0x000f38ce01007387 */ /* 0x000fe20000100a00 */
[----:B----4-:R-:W-:-:S03]  /*20fa0*/  WARPGROUP.ARRIVE ;  /* 0x00000000000079c5 */ /* 0x010fc60000000000 */
[----:B------:R-:W-:Y:S04]  /*20fb0*/  STL.64 [R1+0xf30], R204 ;  /* 0x000f30cc01007387 */ /* 0x000fe80000100a00 */
[----:B------:R-:W-:Y:S04]  /*20fc0*/  STL.64 [R1+0xf28], R202 ;  /* 0x000f28ca01007387 */ /* 0x000fe80000100a00 */
[----:B------:R-:W-:Y:S04]  /*20fd0*/  STL.64 [R1+0xf20], R200 ;  /* 0x000f20c801007387 */ /* 0x000fe80000100a00 */
[----:B------:R-:W4:Y:S01]  /*20fe0*/  LDL.LU.64 R160, [R1+0x100] ;  /* 0x0001000001a07983 */ /* 0x000f220000300a00 */
[----:B------:R-:W-:-:S03]  /*20ff0*/  UMOV UR16, UR8 ;  /* 0x0000000800107c82 */ /* 0x000fc60008000000 */
[----:B------:R-:W4:Y:S01]  /*21000*/  LDL.LU.64 R162, [R1+0x108] ;  /* 0x0001080001a27983 */ /* 0x000f220000300a00 */
[----:B------:R-:W-:Y:S02]  /*21010*/  UMOV UR17, UR9 ;  /* 0x0000000900117c82 */ /* 0x000fe40008000000 */
[----:B------:R-:W-:Y:S01]  /*21020*/  QGMMA.64x16x32.F32.E4M3.E4M3 R192, gdesc[UR16], R192, gsb0 ;  /* 0x0020000010c079f3 */ /* 0x000fe200080008c0 */
[----:B------:R-:W4:Y:S04]  /*21030*/  LDL.LU.64 R164, [R1+0x110] ;  /* 0x0001100001a47983 */ /* 0x000f280000300a00 */
[----:B------:R-:W4:Y:S01]  /*21040*/  LDL.LU.64 R166, [R1+0x118] ;  /* 0x0001180001a67983 */ /* 0x000f220000300a00 */
[----:B------:R-:W-:Y:S02]  /*21050*/  WARPGROUP.DEPBAR.LE gsb0, 0x0 ;  /* 0x00008000000079c5 */ /* 0x000fe40000010000 */
[----:B0-----:R-:W-:-:S02]  /*21060*/  IMAD.MOV.U32 R44, RZ, RZ, R192 ;  /* 0x000000ffff2c7224 */ /* 0x001fc400078e00c0 */
[----:B-1----:R-:W-:Y:S02]  /*21070*/  IMAD.MOV.U32 R45, RZ, RZ, R193 ;  /* 0x000000ffff2d7224 */ /* 0x002fe400078e00c1 */
[----:B---3--:R-:W-:Y:S01]  /*21080*/  IMAD.MOV.U32 R46, RZ, RZ, R194 ;  /* 0x000000ffff2e7224 */ /* 0x008fe200078e00c2 */
[----:B------:R-:W3:Y:S01]  /*21090*/  LDL.LU.64 R192, [R1+0x180] ;  /* 0x0001800001c07983 */ /* 0x000ee20000300a00 */
[----:B------:R-:W-:Y:S02]  /*210a0*/  IMAD.MOV.U32 R47, RZ, RZ, R195 ;  /* 0x000000ffff2f7224 */ /* 0x000fe400078e00c3 */
[----:B------:R-:W-:Y:S01]  /*210b0*/  IMAD.MOV.U32 R77, RZ, RZ, R196 ;  /* 0x000000ffff4d7224 */ /* 0x000fe200078e00c4 */
[----:B------:R-:W3:Y:S01]  /*210c0*/  LDL.LU.64 R194, [R1+0x188] ;  /* 0x0001880001c27983 */ /* 0x000ee20000300a00 */
[----:B------:R-:W-:Y:S02]  /*210d0*/  IMAD.MOV.U32 R78, RZ, RZ, R197 ;  /* 0x000000ffff4e7224 */ /* 0x000fe400078e00c5 */
[----:B------:R-:W-:Y:S01]  /*210e0*/  IMAD.MOV.U32 R79, RZ, RZ, R198 ;  /* 0x000000ffff4f7224 */ /* 0x000fe200078e00c6 */
[----:B------:R-:W3:Y:S01]  /*210f0*/  LDL.LU.64 R196, [R1+0x190] ;  /* 0x0001900001c47983 */ /* 0x000ee20000300a00 */
[----:B------:R-:W-:-:S03]  /*21100*/  IMAD.MOV.U32 R111, RZ, RZ, R199 ;  /* 0x000000ffff6f7224 */ /* 0x000fc600078e00c7 */
[----:B------:R-:W3:Y:S04]  /*21110*/  LDL.LU.64 R198, [R1+0x198] ;  /* 0x0001980001c67983 */ /* 0x000ee80000300a00 */
[----:B------:R-:W-:Y:S04]  /*21120*/  STL [R1+0xf9c], R111 ;  /* 0x000f9c6f01007387 */ /* 0x000fe80000100800 */
[----:B------:R-:W-:Y:S04]  /*21130*/  STL [R1+0xf98], R47 ;  /* 0x000f982f01007387 */ /* 0x000fe80000100800 */
[----:B------:R-:W-:Y:S04]  /*21140*/  STL [R1+0xf94], R46 ;  /* 0x000f942e01007387 */ /* 0x000fe80000100800 */
[----:B------:R-:W-:Y:S04]  /*21150*/  STL [R1+0xf90], R45 ;  /* 0x000f902d01007387 */ /* 0x000fe80000100800 */
[----:B------:R-:W-:Y:S04]  /*21160*/  STL [R1+0xf8c], R44 ;  /* 0x000f8c2c01007387 */ /* 0x000fe80000100800 */
[----:B------:R-:W-:Y:S01]  /*21170*/  STL.64 [R1+0xf58], R78 ;  /* 0x000f584e01007387 */ /* 0x000fe20000100a00 */
[----:B--2---:R-:W-:-:S03]  /*21180*/  WARPGROUP.ARRIVE ;  /* 0x00000000000079c5 */ /* 0x004fc60000000000 */
[----:B------:R-:W-:Y:S04]  /*21190*/  STL.64 [R1+0xf50], R76 ;  /* 0x000f504c01007387 */ /* 0x000fe80000100a00 */
[----:B------:R-:W-:Y:S04]  /*211a0*/  STL.64 [R1+0xf48], R74 ;  /* 0x000f484a01007387 */ /* 0x000fe80000100a00 */
[----:B------:R0:W-:Y:S04]  /*211b0*/  STL.64 [R1+0xf40], R72 ;  /* 0x000f404801007387 */ /* 0x0001e80000100a00 */
[----:B------:R-:W2:Y:S01]  /*211c0*/  LDL.LU.64 R208, [R1+0x200] ;  /* 0x0002000001d07983 */ /* 0x000ea20000300a00 */
[----:B------:R-:W-:-:S03]  /*211d0*/  UMOV UR32, UR8 ;  /* 0x0000000800207c82 */ /* 0x000fc60008000000 */
[----:B------:R-:W2:Y:S01]  /*211e0*/  LDL.LU.64 R210, [R1+0x208] ;  /* 0x0002080001d27983 */ /* 0x000ea20000300a00 */
[----:B------:R-:W-:Y:S02]  /*211f0*/  UMOV UR33, UR9 ;  /* 0x0000000900217c82 */ /* 0x000fe40008000000 */
[----:B------:R-:W-:Y:S01]  /*21200*/  QGMMA.64x16x32.F32.E4M3.E4M3 R128, gdesc[UR32], R128, gsb0 ;  /* 0x00200000208079f3 */ /* 0x000fe20008000880 */
[----:B------:R-:W2:Y:S04]  /*21210*/  LDL.LU.64 R212, [R1+0x210] ;  /* 0x0002100001d47983 */ /* 0x000ea80000300a00 */
[----:B------:R-:W2:Y:S01]  /*21220*/  LDL.LU.64 R214, [R1+0x218] ;  /* 0x0002180001d67983 */ /* 0x000ea20000300a00 */
[----:B------:R-:W-:Y:S01]  /*21230*/  UMOV UR48, UR8 ;  /* 0x0000000800307c82 */ /* 0x000fe20008000000 */
[----:B------:R-:W-:Y:S01]  /*21240*/  UMOV UR49, UR9 ;  /* 0x0000000900317c82 */ /* 0x000fe20008000000 */
[----:B------:R-:W-:-:S02]  /*21250*/  WARPGROUP.DEPBAR.LE gsb0, 0x0 ;  /* 0x00008000000079c5 */ /* 0x000fc40000010000 */
[----:B------:R-:W-:Y:S02]  /*21260*/  IMAD.MOV.U32 R52, RZ, RZ, R128 ;  /* 0x000000ffff347224 */ /* 0x000fe400078e0080 */
[----:B------:R-:W-:Y:S02]  /*21270*/  IMAD.MOV.U32 R53, RZ, RZ, R129 ;  /* 0x000000ffff357224 */ /* 0x000fe400078e0081 */
[----:B------:R-:W-:Y:S01]  /*21280*/  IMAD.MOV.U32 R54, RZ, RZ, R130 ;  /* 0x000000ffff367224 */ /* 0x000fe200078e0082 */
[----:B------:R-:W2:Y:S01]  /*21290*/  LDL.LU.64 R128, [R1+0x280] ;  /* 0x0002800001807983 */ /* 0x000ea20000300a00 */
[----:B------:R-:W-:Y:S02]  /*212a0*/  IMAD.MOV.U32 R55, RZ, RZ, R131 ;  /* 0x000000ffff377224 */ /* 0x000fe400078e0083 */
[----:B------:R-:W-:Y:S01]  /*212b0*/  IMAD.MOV.U32 R40, RZ, RZ, R132 ;  /* 0x000000ffff287224 */ /* 0x000fe200078e0084 */
[----:B------:R-:W2:Y:S01]  /*212c0*/  LDL.LU.64 R130, [R1+0x288] ;  /* 0x0002880001827983 */ /* 0x000ea20000300a00 */
[----:B------:R-:W-:-:S02]  /*212d0*/  IMAD.MOV.U32 R41, RZ, RZ, R133 ;  /* 0x000000ffff297224 */ /* 0x000fc400078e0085 */
[----:B------:R-:W-:Y:S01]  /*212e0*/  IMAD.MOV.U32 R42, RZ, RZ, R134 ;  /* 0x000000ffff2a7224 */ /* 0x000fe200078e0086 */
[----:B------:R-:W2:Y:S01]  /*212f0*/  LDL.LU.64 R132, [R1+0x290] ;  /* 0x0002900001847983 */ /* 0x000ea20000300a00 */
[----:B------:R-:W-:-:S03]  /*21300*/  IMAD.MOV.U32 R43, RZ, RZ, R135 ;  /* 0x000000ffff2b7224 */ /* 0x000fc600078e0087 */
[----:B------:R-:W2:Y:S01]  /*21310*/  LDL.LU.64 R134, [R1+0x298] ;  /* 0x0002980001867983 */ /* 0x000ea20000300a00 */
[----:B------:R-:W-:Y:S01]  /*21320*/  UMOV UR12, UR8 ;  /* 0x00000008000c7c82 */ /* 0x000fe20008000000 */
[----:B------:R-:W-:Y:S01]  /*21330*/  UMOV UR13, UR9 ;  /* 0x00000009000d7c82 */ /* 0x000fe20008000000 */
[----:B----4-:R-:W-:-:S06]  /*21340*/  WARPGROUP.ARRIVE ;  /* 0x00000000000079c5 */ /* 0x010fcc0000000000 */
[----:B------:R-:W-:Y:S03]  /*21350*/  QGMMA.64x16x32.F32.E4M3.E4M3 R160, gdesc[UR48], R160, gsb0 ;  /* 0x0020000030a079f3 */ /* 0x000fe600080008a0 */
[----:B------:R-:W-:Y:S02]  /*21360*/  WARPGROUP.DEPBAR.LE gsb0, 0x0 ;  /* 0x00008000000079c5 */ /* 0x000fe40000010000 */
[----:B------:R-:W-:Y:S02]  /*21370*/  IMAD.MOV.U32 R84, RZ, RZ, R160 ;  /* 0x000000ffff547224 */ /* 0x000fe400078e00a0 */
[----:B------:R-:W-:Y:S02]  /*21380*/  IMAD.MOV.U32 R85, RZ, RZ, R161 ;  /* 0x000000ffff557224 */ /* 0x000fe400078e00a1 */
[----:B------:R-:W-:Y:S01]  /*21390*/  IMAD.MOV.U32 R86, RZ, RZ, R162 ;  /* 0x000000ffff567224 */ /* 0x000fe200078e00a2 */
[----:B------:R-:W4:Y:S01]  /*213a0*/  LDL.LU.64 R160, [R1+0x300] ;  /* 0x0003000001a07983 */ /* 0x000f220000300a00 */
[----:B------:R-:W-:Y:S01]  /*213b0*/  IMAD.MOV.U32 R87, RZ, RZ, R163 ;  /* 0x000000ffff577224 */ /* 0x000fe200078e00a3 */
[----:B---3--:R-:W-:Y:S01]  /*213c0*/  WARPGROUP.ARRIVE ;  /* 0x00000000000079c5 */ /* 0x008fe20000000000 */
[----:B------:R-:W-:Y:S01]  /*213d0*/  IMAD.MOV.U32 R48, RZ, RZ, R164 ;  /* 0x000000ffff307224 */ /* 0x000fe200078e00a4 */
[----:B------:R-:W4:Y:S01]  /*213e0*/  LDL.LU.64 R162, [R1+0x308] ;  /* 0x0003080001a27983 */ /* 0x000f220000300a00 */
[----:B------:R-:W-:-:S02]  /*213f0*/  IMAD.MOV.U32 R49, RZ, RZ, R165 ;  /* 0x000000ffff317224 */ /* 0x000fc400078e00a5 */
[----:B------:R-:W-:Y:S01]  /*21400*/  IMAD.MOV.U32 R50, RZ, RZ, R166 ;  /* 0x000000ffff327224 */ /* 0x000fe200078e00a6 */
[----:B------:R-:W4:Y:S01]  /*21410*/  LDL.LU.64 R164, [R1+0x310] ;  /* 0x0003100001a47983 */ /* 0x000f220000300a00 */
[----:B------:R-:W-:Y:S01]  /*21420*/  IMAD.MOV.U32 R51, RZ, RZ, R167 ;  /* 0x000000ffff337224 */ /* 0x000fe200078e00a7 */
[----:B------:R-:W-:Y:S02]  /*21430*/  QGMMA.64x16x32.F32.E4M3.E4M3 R192, gdesc[UR12], R192, gsb0 ;  /* 0x002000000cc079f3 */ /* 0x000fe400080008c0 */
[----:B------:R-:W4:Y:S01]  /*21440*/  LDL.LU.64 R166, [R1+0x318] ;  /* 0x0003180001a67983 */ /* 0x000f220000300a00 */
[----:B------:R-:W-:Y:S02]  /*21450*/  WARPGROUP.DEPBAR.LE gsb0, 0x0 ;  /* 0x00008000000079c5 */ /* 0x000fe40000010000 */
[----:B------:R-:W-:Y:S02]  /*21460*/  IMAD.MOV.U32 R116, RZ, RZ, R192 ;  /* 0x000000ffff747224 */ /* 0x000fe400078e00c0 */
[----:B------:R-:W-:-:S02]  /*21470*/  IMAD.MOV.U32 R117, RZ, RZ, R193 ;  /* 0x000000ffff757224 */ /* 0x000fc400078e00c1 */
[----:B------:R-:W-:Y:S01]  /*21480*/  IMAD.MOV.U32 R118, RZ, RZ, R194 ;  /* 0x000000ffff767224 */ /* 0x000fe200078e00c2 */
        /* <DEDUP_REMOVED lines=8> */
[----:B------:R-:W3:Y:S01]  /*21510*/  LDL.LU.64 R198, [R1+0x398] ;  /* 0x0003980001c67983 */ /* 0x000ee20000300a00 */
[----:B--2---:R-:W-:Y:S01]  /*21520*/  WARPGROUP.ARRIVE ;  /* 0x00000000000079c5 */ /* 0x004fe20000000000 */
        /* <DEDUP_REMOVED lines=8> */
[----:B------:R-:W-:Y:S01]  /*215b0*/  MOV R0, UR27 ;  /* 0x0000001b00007c02 */ /* 0x000fe20008000f00 */
[----:B------:R-:W-:Y:S01]  /*215c0*/  UMOV UR24, UR8 ;  /* 0x0000000800187c82 */ /* 0x000fe20008000000 */
[----:B------:R-:W-:Y:S01]  /*215d0*/  MOV R10, UR26 ;  /* 0x0000001a000a7c02 */ /* 0x000fe20008000f00 */
[----:B------:R-:W-:Y:S01]  /*215e0*/  UMOV UR25, UR9 ;  /* 0x0000000900197c82 */ /* 0x000fe20008000000 */
[----:B------:R-:W2:Y:S01]  /*215f0*/  LDL.LU R136, [R1+0xe0] ;  /* 0x0000e00001887983 */ /* 0x000ea20000300800 */
[----:B------:R-:W-:-:S02]  /*21600*/  WARPGROUP.DEPBAR.LE gsb0, 0x0 ;  /* 0x00008000000079c5 */ /* 0x000fc40000010000 */
[----:B------:R-:W-:Y:S01]  /*21610*/  WARPGROUP.ARRIVE ;  /* 0x00000000000079c5 */ /* 0x000fe20000000000 */
[----:B------:R-:W-:Y:S01]  /*21620*/  UMOV UR36, UR8 ;  /* 0x0000000800247c82 */ /* 0x000fe20008000000 */
[----:B------:R-:W-:Y:S01]  /*21630*/  UMOV UR37, UR9 ;  /* 0x0000000900257c82 */ /* 0x000fe20008000000 */
[----:B------:R-:W-:Y:S01]  /*21640*/  UMOV UR26, UR56 ;  /* 0x00000038001a7c82 */ /* 0x000fe20008000000 */
[----:B------:R-:W-:Y:S01]  /*21650*/  UMOV UR27, UR57 ;  /* 0x00000039001b7c82 */ /* 0x000fe20008000000 */
[----:B------:R-:W2:Y:S01]  /*21660*/  LDL.LU R137, [R1+0xe4] ;  /* 0x0000e40001897983 */ /* 0x000ea20000300800 */
[----:B------:R-:W-:Y:S01]  /*21670*/  QGMMA.64x16x32.F32.E4M3.E4M3 R128, gdesc[UR28], R128, gsb0 ;  /* 0x002000001c8079f3 */ /* 0x000fe20008000880 */
[----:B------:R-:W-:Y:S02]  /*21680*/  IMAD.MOV.U32 R139, RZ, RZ, R11 ;  /* 0x000000ffff8b7224 */ /* 0x000fe400078e000b */
[----:B------:R-:W2:Y:S01]  /*21690*/  LDL.LU R138, [R1+0xe8] ;  /* 0x0000e800018a7983 */ /* 0x000ea20000300800 */
[----:B------:R-:W-:-:S02]  /*216a0*/  IMAD.MOV.U32 R140, RZ, RZ, R12 ;  /* 0x000000ffff8c7224 */ /* 0x000fc400078e000c */
[----:B------:R-:W-:Y:S01]  /*216b0*/  IMAD.MOV.U32 R141, RZ, RZ, R13 ;  /* 0x000000ffff8d7224 */ /* 0x000fe200078e000d */
[----:B------:R-:W2:Y:S01]  /*216c0*/  LDL.LU R11, [R1+0x1030] ;  /* 0x00103000010b7983 */ /* 0x000ea20000300800 */
[----:B------:R-:W-:-:S03]  /*216d0*/  IMAD.MOV.U32 R142, RZ, RZ, R14 ;  /* 0x000000ffff8e7224 */ /* 0x000fc600078e000e */
[----:B------:R-:W2:Y:S01]  /*216e0*/  LDL.LU R12, [R1+0x102c] ;  /* 0x00102c00010c7983 */ /* 0x000ea20000300800 */
[----:B------:R-:W-:-:S03]  /*216f0*/  IMAD.MOV.U32 R143, RZ, RZ, R15 ;  /* 0x000000ffff8f7224 */ /* 0x000fc600078e000f */
[----:B------:R-:W2:Y:S04]  /*21700*/  LDL.LU R13, [R1+0x1028] ;  /* 0x00102800010d7983 */ /* 0x000ea80000300800 */
[----:B------:R-:W2:Y:S04]  /*21710*/  LDL.LU R14, [R1+0x1024] ;  /* 0x00102400010e7983 */ /* 0x000ea80000300800 */
        /* <DEDUP_REMOVED lines=11> */
[----:B------:R-:W2:Y:S01]  /*217d0*/  LDL.LU R233, [R1+0x1014] ;  /* 0x0010140001e97983 */ /* 0x000ea20000300800 */
[----:B------:R-:W-:-:S03]  /*217e0*/  WARPGROUP.DEPBAR.LE gsb0, 0x0 ;  /* 0x00008000000079c5 */ /* 0x000fc60000010000 */
[----:B------:R-:W2:Y:S04]  /*217f0*/  LDL.LU R232, [R1+0x1010] ;  /* 0x0010100001e87983 */ /* 0x000ea80000300800 */
        /* <DEDUP_REMOVED lines=9> */
[----:B------:R-:W-:Y:S03]  /*21890*/  QGMMA.64x16x32.F32.E4M3.E4M3 R160, gdesc[UR36], R160, gsb0 ;  /* 0x0020000024a079f3 */ /* 0x000fe600080008a0 */
[----:B------:R-:W-:Y:S02]  /*218a0*/  WARPGROUP.DEPBAR.LE gsb0, 0x0 ;  /* 0x00008000000079c5 */ /* 0x000fe40000010000 */
[----:B---3--:R-:W-:-:S06]  /*218b0*/  WARPGROUP.ARRIVE ;  /* 0x00000000000079c5 */ /* 0x008fcc0000000000 */
        /* <DEDUP_REMOVED lines=9> */
[----:B------:R-:W-:Y:S02]  /*21950*/  WARPGROUP.DEPBAR.LE gsb0, 0x0 ;  /* 0x00008000000079c5 */ /* 0x000fe40000010000 */
[----:B------:R-:W-:Y:S02]  /*21960*/  IMAD.MOV.U32 R111, RZ, RZ, R192 ;  /* 0x000000ffff6f7224 */ /* 0x000fe400078e00c0 */
        /* <DEDUP_REMOVED lines=39> */
[----:B------:R-:W3:Y:S04]  /*21be0*/  LDL.LU R228, [R1+0x2e0] ;  /* 0x0002e00001e47983 */ /* 0x000ee80000300800 */
[----:B------:R-:W3:Y:S04]  /*21bf0*/  LDL.LU R229, [R1+0x2e4] ;  /* 0x0002e40001e57983 */ /* 0x000ee80000300800 */
[----:B------:R-:W3:Y:S04]  /*21c00*/  LDL.LU R230, [R1+0x2e8] ;  /* 0x0002e80001e67983 */ /* 0x000ee80000300800 */
[----:B------:R-:W3:Y:S01]  /*21c10*/  LDL.LU R231, [R1+0x2ec] ;  /* 0x0002ec0001e77983 */ /* 0x000ee20000300800 */
[----:B------:R-:W-:Y:S01]  /*21c20*/  UMOV UR44, UR8 ;  /* 0x00000008002c7c82 */ /* 0x000fe20008000000 */
[----:B------:R-:W-:-:S02]  /*21c30*/  UMOV UR45, UR9 ;  /* 0x00000009002d7c82 */ /* 0x000fc40008000000 */
[----:B------:R-:W3:Y:S04]  /*21c40*/  LDL.LU R200, [R1+0x1e0] ;  /* 0x0001e00001c87983 */ /* 0x000ee80000300800 */
[----:B------:R-:W3:Y:S04]  /*21c50*/  LDL.LU R201, [R1+0x1e4] ;  /* 0x0001e40001c97983 */ /* 0x000ee80000300800 */
[----:B------:R-:W3:Y:S01]  /*21c60*/  LDL.LU R202, [R1+0x1e8] ;  /* 0x0001e80001ca7983 */ /* 0x000ee20000300800 */
[----:B------:R-:W-:Y:S01]  /*21c70*/  UMOV UR26, UR56 ;  /* 0x00000038001a7c82 */ /* 0x000fe20008000000 */
[----:B------:R-:W-:Y:S01]  /*21c80*/  UMOV UR27, UR57 ;  /* 0x00000039001b7c82 */ /* 0x000fe20008000000 */
[----:B----4-:R-:W-:-:S06]  /*21c90*/  WARPGROUP.ARRIVE ;  /* 0x00000000000079c5 */ /* 0x010fcc0000000000 */
[----:B------:R-:W-:Y:S01]  /*21ca0*/  QGMMA.64x16x32.F32.E4M3.E4M3 R128, gdesc[UR44], R128, gsb0 ;  /* 0x002000002c8079f3 */ /* 0x000fe20008000880 */
[----:B------:R-:W-:Y:S01]  /*21cb0*/  UIADD3 UR44, UR53, 0x804, URZ ;  /* 0x00000804352c7890 */ /* 0x000fe2000fffe03f */
[----:B------:R-:W-:Y:S01]  /*21cc0*/  UMOV UR45, 0x40000040 ;  /* 0x40000040002d7882 */ /* 0x000fe20000000000 */
        /* <DEDUP_REMOVED lines=39> */
[----:B------:R0:W-:Y:S04]  /*21f40*/  STL.64 [R1+0x2e8], R230 ;  /* 0x0002e8e601007387 */ /* 0x0001e80000100a00 */
[----:B------:R-:W-:Y:S04]  /*21f50*/  STL.64 [R1+0x2f0], R232 ;  /* 0x0002f0e801007387 */ /* 0x000fe80000100a00 */
[----:B------:R-:W-:Y:S04]  /*21f60*/  STL.64 [R1+0x2f8], R234 ;  /* 0x0002f8ea01007387 */ /* 0x000fe80000100a00 */
[----:B0-----:R-:W2:Y:S04]  /*21f70*/  LDL.LU.64 R230, [R1+0xfa8] ;  /* 0x000fa80001e67983 */ /* 0x001ea80000300a00 */
[----:B------:R-:W2:Y:S01]  /*21f80*/  LDL.LU.64 R228, [R1+0xfa0] ;  /* 0x000fa00001e47983 */ /* 0x000ea20000300a00 */
[----:B------:R-:W-:Y:S01]  /*21f90*/  WARPGROUP.ARRIVE ;  /* 0x00000000000079c5 */ /* 0x000fe20000000000 */
[----:B------:R-:W-:Y:S01]  /*21fa0*/  UMOV UR28, UR44 ;  /* 0x0000002c001c7c82 */ /* 0x000fe20008000000 */
[----:B------:R-:W-:-:S04]  /*21fb0*/  UMOV UR29, UR45 ;  /* 0x0000002d001d7c82 */ /* 0x000fc80008000000 */
[----:B------:R-:W-:Y:S01]  /*21fc0*/  QGMMA.64x16x32.F32.E4M3.E4M3 R72, gdesc[UR28], R72, gsb0 ;  /* 0x002000001c4879f3 */ /* 0x000fe20008000848 */
        /* <DEDUP_REMOVED lines=56> */
[----:B------:R-:W-:Y:S02]  /*22350*/  R2UR UR27, R0 ;  /* 0x00000000001b72ca */ /* 0x000fe400000e0000 */
[----:B------:R-:W-:Y:S01]  /*22360*/  R2UR UR26, R10 ;  /* 0x000000000a1a72ca */ /* 0x000fe200000e0000 */
[----:B------:R-:W-:Y:S01]  /*22370*/  UMOV UR24, UR44 ;  /* 0x0000002c00187c82 */ /* 0x000fe20008000000 */
[----:B------:R-:W-:Y:S01]  /*22380*/  UMOV UR25, UR45 ;  /* 0x0000002d00197c82 */ /* 0x000fe20008000000 */
[----:B------:R-:W-:Y:S02]  /*22390*/  WARPGROUP.DEPBAR.LE gsb0, 0x0 ;  /* 0x00008000000079c5 */ /* 0x000fe40000010000 */
[----:B------:R-:W-:-:S08]  /*223a0*/  WARPGROUP.ARRIVE ;  /* 0x00000000000079c5 */ /* 0x000fd00000000000 */
        /* <DEDUP_REMOVED lines=54> */
[----:B0-----:R-:W4:Y:S04]  /*22710*/  LDL.LU.64 R208, [R1+0xc0] ;  /* 0x0000c00001d07983 */ /* 0x001f280000300a00 */
[----:B-1----:R-:W4:Y:S04]  /*22720*/  LDL.LU.64 R210, [R1+0xc8] ;  /* 0x0000c80001d27983 */ /* 0x002f280000300a00 */
[----:B--2---:R-:W4:Y:S04]  /*22730*/  LDL.LU.64 R212, [R1+0xd0] ;  /* 0x0000d00001d47983 */ /* 0x004f280000300a00 */
[----:B---3--:R-:W4:Y:S01]  /*22740*/  LDL.LU.64 R214, [R1+0xd8] ;  /* 0x0000d80001d67983 */ /* 0x008f220000300a00 */
[----:B------:R-:W-:-:S02]  /*22750*/  WARPGROUP.DEPBAR.LE gsb0, 0x0 ;  /* 0x00008000000079c5 */ /* 0x000fc40000010000 */
[----:B------:R-:W-:Y:S01]  /*22760*/  WARPGROUP.ARRIVE ;  /* 0x00000000000079c5 */ /* 0x000fe20000000000 */
[----:B------:R-:W-:Y:S01]  /*22770*/  UMOV UR24, UR8 ;  /* 0x0000000800187c82 */ /* 0x000fe20008000000 */
[----:B------:R-:W-:Y:S01]  /*22780*/  UMOV UR25, UR9 ;  /* 0x0000000900197c82 */ /* 0x000fe20008000000 */
[----:B------:R-:W-:Y:S01]  /*22790*/  UMOV UR10, UR6 ;  /* 0x00000006000a7c82 */ /* 0x000fe20008000000 */
[----:B------:R-:W-:Y:S01]  /*227a0*/  UMOV UR11, UR7 ;  /* 0x00000007000b7c82 */ /* 0x000fe20008000000 */
[----:B------:R-:W2:Y:S01]  /*227b0*/  LDL.LU.64 R200, [R1+0x140] ;  /* 0x0001400001c87983 */ /* 0x000ea20000300a00 */
[----:B------:R-:W-:Y:S03]  /*227c0*/  QGMMA.64x16x32.F32.E4M3.E4M3 R120, gdesc[UR24], R120, gsb0 ;  /* 0x00200000187879f3 */ /* 0x000fe60008000878 */
[----:B------:R-:W2:Y:S01]  /*227d0*/  LDL.LU.64 R202, [R1+0x148] ;  /* 0x0001480001ca7983 */ /* 0x000ea20000300a00 */
[----:B------:R-:W-:Y:S01]  /*227e0*/  UMOV UR24, UR8 ;  /* 0x0000000800187c82 */ /* 0x000fe20008000000 */
[----:B------:R-:W-:Y:S01]  /*227f0*/  UMOV UR25, UR9 ;  /* 0x0000000900197c82 */ /* 0x000fe20008000000 */
[----:B------:R-:W-:Y:S01]  /*22800*/  UMOV UR26, UR42 ;  /* 0x0000002a001a7c82 */ /* 0x000fe20008000000 */
[----:B------:R-:W-:Y:S01]  /*22810*/  UMOV UR27, UR43 ;  /* 0x0000002b001b7c82 */ /* 0x000fe20008000000 */
[----:B------:R-:W2:Y:S01]  /*22820*/  LDL.LU.64 R204, [R1+0x150] ;  /* 0x0001500001cc7983 */ /* 0x000ea20000300a00 */
[----:B------:R-:W-:-:S02]  /*22830*/  WARPGROUP.DEPBAR.LE gsb0, 0x0 ;  /* 0x00008000000079c5 */ /* 0x000fc40000010000 */
[----:B------:R-:W-:Y:S01]  /*22840*/  WARPGROUP.ARRIVE ;  /* 0x00000000000079c5 */ /* 0x000fe20000000000 */
[----:B------:R-:W2:Y:S05]  /*22850*/  LDL.LU.64 R206, [R1+0x158] ;  /* 0x0001580001ce7983 */ /* 0x000eaa0000300a00 */
        /* <DEDUP_REMOVED lines=49> */
[----:B------:R-:W-:Y:S04]  /*22b70*/  STL.64 [R1+0xdd8], R70 ;  /* 0x000dd84601007387 */ /* 0x000fe80000100a00 */
[----:B------:R-:W-:Y:S04]  /*22b80*/  STL.64 [R1+0xdd0], R68 ;  /* 0x000dd04401007387 */ /* 0x000fe80000100a00 */
[----:B------:R-:W-:Y:S04]  /*22b90*/  STL.64 [R1+0xdc8], R66 ;  /* 0x000dc84201007387 */ /* 0x000fe80000100a00 */
[----:B------:R3:W-:Y:S01]  /*22ba0*/  STL.64 [R1+0xdc0], R64 ;  /* 0x000dc04001007387 */ /* 0x0007e20000100a00 */
[----:B------:R-:W-:-:S03]  /*22bb0*/  WARPGROUP.DEPBAR.LE gsb0, 0x0 ;  /* 0x00008000000079c5 */ /* 0x000fc60000010000 */
[----:B------:R-:W-:Y:S01]  /*22bc0*/  STL.64 [R1+0xdf8], R38 ;  /* 0x000df82601007387 */ /* 0x000fe20000100a00 */
[----:B------:R-:W-:-:S03]  /*22bd0*/  WARPGROUP.ARRIVE ;  /* 0x00000000000079c5 */ /* 0x000fc60000000000 */
[----:B------:R-:W-:Y:S04]  /*22be0*/  STL.64 [R1+0xdf0], R36 ;  /* 0x000df02401007387 */ /* 0x000fe80000100a00 */
[----:B------:R-:W-:Y:S04]  /*22bf0*/  STL.64 [R1+0xde8], R34 ;  /* 0x000de82201007387 */ /* 0x000fe80000100a00 */
[----:B------:R-:W-:Y:S04]  /*22c00*/  STL.64 [R1+0xde0], R32 ;  /* 0x000de02001007387 */ /* 0x000fe80000100a00 */
[----:B------:R-:W3:Y:S01]  /*22c10*/  LDL.LU.64 R172, [R1+0x1c0] ;  /* 0x0001c00001ac7983 */ /* 0x000ee20000300a00 */
[----:B------:R-:W-:-:S03]  /*22c20*/  UMOV UR52, UR8 ;  /* 0x0000000800347c82 */ /* 0x000fc60008000000 */
[----:B------:R-:W3:Y:S01]  /*22c30*/  LDL.LU.64 R174, [R1+0x1c8] ;  /* 0x0001c80001ae7983 */ /* 0x000ee20000300a00 */
[----:B------:R-:W-:Y:S01]  /*22c40*/  UMOV UR53, UR9 ;  /* 0x0000000900357c82 */ /* 0x000fe20008000000 */
[----:B------:R-:W-:Y:S02]  /*22c50*/  UMOV UR54, UR34 ;  /* 0x0000002200367c82 */ /* 0x000fe40008000000 */
[----:B------:R-:W3:Y:S01]  /*22c60*/  LDL.LU.64 R176, [R1+0x1d0] ;  /* 0x0001d00001b07983 */ /* 0x000ee20000300a00 */
[----:B------:R-:W-:Y:S02]  /*22c70*/  UMOV UR55, UR35 ;  /* 0x0000002300377c82 */ /* 0x000fe40008000000 */
[----:B------:R-:W-:Y:S01]  /*22c80*/  QGMMA.64x16x32.F32.E4M3.E4M3 R16, gdesc[UR52], R16, gsb0 ;  /* 0x00200000341079f3 */ /* 0x000fe20008000810 */
[----:B------:R-:W3:Y:S04]  /*22c90*/  LDL.LU.64 R178, [R1+0x1d8] ;  /* 0x0001d80001b27983 */ /* 0x000ee80000300a00 */
[----:B------:R-:W3:Y:S01]  /*22ca0*/  LDL.LU.64 R136, [R1+0x240] ;  /* 0x0002400001887983 */ /* 0x000ee20000300a00 */
[----:B------:R-:W-:-:S03]  /*22cb0*/  UMOV UR10, UR50 ;  /* 0x00000032000a7c82 */ /* 0x000fc60008000000 */
[----:B------:R-:W3:Y:S01]  /*22cc0*/  LDL.LU.64 R138, [R1+0x248] ;  /* 0x00024800018a7983 */ /* 0x000ee20000300a00 */
[----:B------:R-:W-:-:S03]  /*22cd0*/  UMOV UR11, UR51 ;  /* 0x00000033000b7c82 */ /* 0x000fc60008000000 */
[----:B------:R-:W3:Y:S04]  /*22ce0*/  LDL.LU.64 R140, [R1+0x250] ;  /* 0x00025000018c7983 */ /* 0x000ee80000300a00 */
[----:B------:R-:W3:Y:S01]  /*22cf0*/  LDL.LU.64 R142, [R1+0x258] ;  /* 0x00025800018e7983 */ /* 0x000ee20000300a00 */
[----:B------:R-:W-:Y:S02]  /*22d00*/  WARPGROUP.DEPBAR.LE gsb0, 0x0 ;  /* 0x00008000000079c5 */ /* 0x000fe40000010000 */
[----:B----4-:R-:W-:-:S06]  /*22d10*/  WARPGROUP.ARRIVE ;  /* 0x00000000000079c5 */ /* 0x010fcc0000000000 */
[----:B------:R-:W-:Y:S01]  /*22d20*/  QGMMA.64x16x32.F32.E4M3.E4M3 R208, gdesc[UR8], R208, gsb0 ;  /* 0x0020000008d079f3 */ /* 0x000fe200080008d0 */
[----:B------:R-:W-:Y:S02]  /*22d30*/  IMAD.MOV.U32 R8, RZ, RZ, R19 ;  /* 0x000000ffff087224 */ /* 0x000fe400078e0013 */
[----:B------:R-:W-:Y:S02]  /*22d40*/  IMAD.MOV.U32 R4, RZ, RZ, R20 ;  /* 0x000000ffff047224 */ /* 0x000fe400078e0014 */
[----:B------:R-:W-:Y:S02]  /*22d50*/  IMAD.MOV.U32 R11, RZ, RZ, R17 ;  /* 0x000000ffff0b7224 */ /* 0x000fe400078e0011 */
[----:B------:R-:W-:Y:S02]  /*22d60*/  IMAD.MOV.U32 R9, RZ, RZ, R18 ;  /* 0x000000ffff097224 */ /* 0x000fe400078e0012 */
[----:B------:R-:W-:Y:S01]  /*22d70*/  IMAD.MOV.U32 R12, RZ, RZ, R16 ;  /* 0x000000ffff0c7224 */ /* 0x000fe200078e0010 */
[----:B------:R-:W-:-:S02]  /*22d80*/  WARPGROUP.DEPBAR.LE gsb0, 0x0 ;  /* 0x00008000000079c5 */ /* 0x000fc40000010000 */
[----:B------:R-:W-:Y:S02]  /*22d90*/  IMAD.MOV.U32 R20, RZ, RZ, R208 ;  /* 0x000000ffff147224 */ /* 0x000fe400078e00d0 */
[----:B------:R-:W-:Y:S02]  /*22da0*/  IMAD.MOV.U32 R19, RZ, RZ, R209 ;  /* 0x000000ffff137224 */ /* 0x000fe400078e00d1 */
[----:B------:R-:W-:Y:S01]  /*22db0*/  IMAD.MOV.U32 R18, RZ, RZ, R210 ;  /* 0x000000ffff127224 */ /* 0x000fe200078e00d2 */
[----:B------:R-:W4:Y:S01]  /*22dc0*/  LDL.LU.64 R208, [R1+0x2c0] ;  /* 0x0002c00001d07983 */ /* 0x000f220000300a00 */
[----:B------:R-:W-:Y:S02]  /*22dd0*/  IMAD.MOV.U32 R17, RZ, RZ, R211 ;  /* 0x000000ffff117224 */ /* 0x000fe400078e00d3 */
[----:B------:R-:W-:Y:S01]  /*22de0*/  IMAD.MOV.U32 R16, RZ, RZ, R212 ;  /* 0x000000ffff107224 */ /* 0x000fe200078e00d4 */
[----:B------:R-:W4:Y:S01]  /*22df0*/  LDL.LU.64 R210, [R1+0x2c8] ;  /* 0x0002c80001d27983 */ /* 0x000f220000300a00 */
[----:B------:R-:W-:-:S02]  /*22e00*/  IMAD.MOV.U32 R15, RZ, RZ, R213 ;  /* 0x000000ffff0f7224 */ /* 0x000fc400078e00d5 */
[----:B------:R-:W-:Y:S01]  /*22e10*/  IMAD.MOV.U32 R14, RZ, RZ, R214 ;  /* 0x000000ffff0e7224 */ /* 0x000fe200078e00d6 */
[----:B------:R-:W4:Y:S01]  /*22e20*/  LDL.LU.64 R212, [R1+0x2d0] ;  /* 0x0002d00001d47983 */ /* 0x000f220000300a00 */
[----:B------:R-:W-:-:S03]  /*22e30*/  IMAD.MOV.U32 R13, RZ, RZ, R215 ;  /* 0x000000ffff0d7224 */ /* 0x000fc600078e00d7 */
[----:B------:R-:W4:Y:S01]  /*22e40*/  LDL.LU.64 R214, [R1+0x2d8] ;  /* 0x0002d80001d67983 */ /* 0x000f220000300a00 */
[----:B--2---:R-:W-:Y:S01]  /*22e50*/  WARPGROUP.ARRIVE ;  /* 0x00000000000079c5 */ /* 0x004fe20000000000 */
[----:B------:R-:W-:Y:S01]  /*22e60*/  UMOV UR16, UR8 ;  /* 0x0000000800107c82 */ /* 0x000fe20008000000 */
[----:B------:R-:W-:Y:S01]  /*22e70*/  UMOV UR17, UR9 ;  /* 0x0000000900117c82 */ /* 0x000fe20008000000 */
[----:B------:R-:W-:Y:S01]  /*22e80*/  UMOV UR18, UR14 ;  /* 0x0000000e00127c82 */ /* 0x000fe20008000000 */
[----:B------:R-:W-:Y:S02]  /*22e90*/  UMOV UR19, UR15 ;  /* 0x0000000f00137c82 */ /* 0x000fe40008000000 */
[----:B------:R-:W-:Y:S01]  /*22ea0*/  QGMMA.64x16x32.F32.E4M3.E4M3 R200, gdesc[UR16], R200, gsb0 ;  /* 0x0020000010c879f3 */ /* 0x000fe200080008c8 */
[----:B------:R-:W-:Y:S01]  /*22eb0*/  UMOV UR24, UR8 ;  /* 0x0000000800187c82 */ /* 0x000fe20008000000 */
[----:B------:R-:W-:Y:S01]  /*22ec0*/  UMOV UR25, UR9 ;  /* 0x0000000900197c82 */ /* 0x000fe20008000000 */
[----:B------:R-:W-:Y:S01]  /*22ed0*/  UMOV UR26, UR22 ;  /* 0x00000016001a7c82 */ /* 0x000fe20008000000 */
[----:B------:R-:W-:Y:S01]  /*22ee0*/  UMOV UR27, UR23 ;  /* 0x00000017001b7c82 */ /* 0x000fe20008000000 */
[----:B------:R-:W-:-:S02]  /*22ef0*/  WARPGROUP.DEPBAR.LE gsb0, 0x0 ;  /* 0x00008000000079c5 */ /* 0x000fc40000010000 */
        /* <DEDUP_REMOVED lines=14> */
[----:B----4-:R-:W-:-:S06]  /*22fe0*/  WARPGROUP.ARRIVE ;  /* 0x00000000000079c5 */ /* 0x010fcc0000000000 */
[----:B------:R-:W-:Y:S03]  /*22ff0*/  QGMMA.64x16x32.F32.E4M3.E4M3 R208, gdesc[UR40], R208, gsb0 ;  /* 0x0020000028d079f3 */ /* 0x000fe600080008d0 */
[----:B------:R-:W-:Y:S02]  /*23000*/  WARPGROUP.DEPBAR.LE gsb0, 0x0 ;  /* 0x00008000000079c5 */ /* 0x000fe40000010000 */
[----:B0-----:R-:W-:Y:S02]  /*23010*/  IMAD.MOV.U32 R162, RZ, RZ, R208 ;  /* 0x000000ffffa27224 */ /* 0x001fe400078e00d0 */
[----:B-1----:R-:W-:Y:S01]  /*23020*/  IMAD.MOV.U32 R163, RZ, RZ, R209 ;  /* 0x000000ffffa37224 */ /* 0x002fe200078e00d1 */
        /* <DEDUP_REMOVED lines=14> */
[----:B------:R-:W3:Y:S04]  /*23110*/  LDL.LU.64 R64, [R1+0x340] ;  /* 0x0003400001407983 */ /* 0x000ee80000300a00 */
[----:B------:R-:W3:Y:S04]  /*23120*/  LDL.LU.64 R66, [R1+0x348] ;  /* 0x0003480001427983 */ /* 0x000ee80000300a00 */
[----:B------:R-:W3:Y:S04]  /*23130*/  LDL.LU.64 R68, [R1+0x350] ;  /* 0x0003500001447983 */ /* 0x000ee80000300a00 */
[----:B------:R-:W3:Y:S01]  /*23140*/  LDL.LU.64 R70, [R1+0x358] ;  /* 0x0003580001467983 */ /* 0x000ee20000300a00 */
        /* <DEDUP_REMOVED lines=16> */
[----:B------:R-:W2:Y:S04]  /*23250*/  LDL.LU.64 R72, [R1+0x3c0] ;  /* 0x0003c00001487983 */ /* 0x000ea80000300a00 */
[----:B------:R-:W2:Y:S04]  /*23260*/  LDL.LU.64 R74, [R1+0x3c8] ;  /* 0x0003c800014a7983 */ /* 0x000ea80000300a00 */
[----:B------:R-:W2:Y:S04]  /*23270*/  LDL.LU.64 R76, [R1+0x3d0] ;  /* 0x0003d000014c7983 */ /* 0x000ea80000300a00 */
[----:B------:R-:W2:Y:S01]  /*23280*/  LDL.LU.64 R78, [R1+0x3d8] ;  /* 0x0003d800014e7983 */ /* 0x000ea20000300a00 */
[----:B------:R-:W-:-:S02]  /*23290*/  IMAD.MOV.U32 R7, RZ, RZ, R200 ;  /* 0x000000ffff077224 */ /* 0x000fc400078e00c8 */
        /* <DEDUP_REMOVED lines=44> */
[----:B------:R-:W-:-:S02]  /*23560*/  UIADD3 UR4, UR29, 0x6, URZ ;  /* 0x000000061d047890 */ /* 0x000fc4000fffe03f */
[----:B------:R-:W-:Y:S01]  /*23570*/  UIADD3 UR6, UR60, 0x6, URZ ;  /* 0x000000063c067890 */ /* 0x000fe2000fffe03f */
[----:B------:R-:W-:Y:S01]  /*23580*/  UMOV UR5, 0x40000040 ;  /* 0x4000004000057882 */ /* 0x000fe20000000000 */
[----:B------:R-:W-:Y:S01]  /*23590*/  UMOV UR7, 0x40000040 ;  /* 0x4000004000077882 */ /* 0x000fe20000000000 */
[----:B---3--:R-:W-:-:S06]  /*235a0*/  WARPGROUP.ARRIVE ;  /* 0x00000000000079c5 */ /* 0x008fcc0000000000 */
[----:B------:R-:W-:Y:S03]  /*235b0*/  QGMMA.64x16x32.F32.E4M3.E4M3 R64, gdesc[UR48], R64, gsb0 ;  /* 0x00200000304079f3 */ /* 0x000fe60008000840 */
[----:B------:R-:W-:Y:S02]  /*235c0*/  WARPGROUP.DEPBAR.LE gsb0, 0x0 ;  /* 0x00008000000079c5 */ /* 0x000fe40000010000 */
[----:B--2---:R-:W-:-:S06]  /*235d0*/  WARPGROUP.ARRIVE ;  /* 0x00000000000079c5 */ /* 0x004fcc0000000000 */
[----:B------:R-:W-:Y:S03]  /*235e0*/  QGMMA.64x16x32.F32.E4M3.E4M3 R72, gdesc[UR52], R72, gsb0 ;  /* 0x00200000344879f3 */ /* 0x000fe60008000848 */
[----:B------:R-:W-:Y:S02]  /*235f0*/  WARPGROUP.DEPBAR.LE gsb0, 0x0 ;  /* 0x00008000000079c5 */ /* 0x000fe40000010000 */
[----:B----4-:R-:W-:-:S06]  /*23600*/  WARPGROUP.ARRIVE ;  /* 0x00000000000079c5 */ /* 0x010fcc0000000000 */
[----:B------:R-:W-:Y:S01]  /*23610*/  QGMMA.64x16x32.F32.E4M3.E4M3 R200, gdesc[UR4], R200, gsb0 ;  /* 0x0020000004c879f3 */ /* 0x000fe200080008c8 */
        /* <DEDUP_REMOVED lines=8> */
[----:B------:R-:W-:Y:S01]  /*236a0*/  UIADD3 UR11, UR60, 0x106, URZ ;  /* 0x000001063c0b7890 */ /* 0x000fe2000fffe03f */
[----:B------:R-:W-:Y:S01]  /*236b0*/  UMOV UR8, UR4 ;  /* 0x0000000400087c82 */ /* 0x000fe20008000000 */
[----:B------:R-:W-:-:S05]  /*236c0*/  UMOV UR9, UR5 ;  /* 0x0000000500097c82 */ /* 0x000fca0008000000 */
        /* <DEDUP_REMOVED lines=85> */
[----:B------:R-:W-:-:S02]  /*23c20*/  UMOV UR26, UR54 ;  /* 0x00000036001a7c82 */ /* 0x000fc40008000000 */
[----:B------:R-:W-:Y:S01]  /*23c30*/  UMOV UR12, UR26 ;  /* 0x0000001a000c7c82 */ /* 0x000fe20008000000 */
[----:B------:R-:W-:Y:S01]  /*23c40*/  UIADD3 UR26, UR60, 0x306, URZ ;  /* 0x000003063c1a7890 */ /* 0x000fe2000fffe03f */
        /* <DEDUP_REMOVED lines=25> */
[----:B------:R-:W-:Y:S02]  /*23de0*/  IMAD.MOV.U32 R130, RZ, RZ, R64 ;  /* 0x000000ffff827224 */ /* 0x000fe400078e0040 */
[----:B------:R-:W-:Y:S02]  /*23df0*/  IMAD.MOV.U32 R131, RZ, RZ, R65 ;  /* 0x000000ffff837224 */ /* 0x000fe400078e0041 */
[----:B------:R-:W-:Y:S02]  /*23e00*/  IMAD.MOV.U32 R64, RZ, RZ, R111 ;  /* 0x000000ffff407224 */ /* 0x000fe400078e006f */
[----:B------:R-:W-:Y:S01]  /*23e10*/  IMAD.MOV.U32 R132, RZ, RZ, R66 ;  /* 0x000000ffff847224 */ /* 0x000fe200078e0042 */
[----:B------:R-:W2:Y:S01]  /*23e20*/  LDL.LU R111, [R1+0xf9c] ;  /* 0x000f9c00016f7983 */ /* 0x000ea20000300800 */
[----:B------:R-:W-:-:S02]  /*23e30*/  IMAD.MOV.U32 R65, RZ, RZ, R47 ;  /* 0x000000ffff417224 */ /* 0x000fc400078e002f */
[----:B------:R-:W-:Y:S01]  /*23e40*/  IMAD.MOV.U32 R133, RZ, RZ, R67 ;  /* 0x000000ffff857224 */ /* 0x000fe200078e0043 */
[----:B------:R-:W3:Y:S01]  /*23e50*/  LDL.LU R47, [R1+0xf98] ;  /* 0x000f9800012f7983 */ /* 0x000ee20000300800 */
[----:B------:R-:W-:Y:S02]  /*23e60*/  IMAD.MOV.U32 R66, RZ, RZ, R46 ;  /* 0x000000ffff427224 */ /* 0x000fe400078e002e */
[----:B------:R-:W-:Y:S01]  /*23e70*/  IMAD.MOV.U32 R134, RZ, RZ, R68 ;  /* 0x000000ffff867224 */ /* 0x000fe200078e0044 */
[----:B------:R-:W4:Y:S01]  /*23e80*/  LDL.LU R46, [R1+0xf94] ;  /* 0x000f9400012e7983 */ /* 0x000f220000300800 */
        /* <DEDUP_REMOVED lines=8> */
[----:B------:R-:W2:Y:S01]  /*23f10*/  LDL.LU R168, [R1+0xf88] ;  /* 0x000f880001a87983 */ /* 0x000ea20000300800 */
[----:B------:R-:W-:Y:S01]  /*23f20*/  IMAD.MOV.U32 R70, RZ, RZ, R169 ;  /* 0x000000ffff467224 */ /* 0x000fe200078e00a9 */
[----:B------:R-:W-:Y:S02]  /*23f30*/  WARPGROUP.DEPBAR.LE gsb0, 0x0 ;  /* 0x00008000000079c5 */ /* 0x000fe40000010000 */
[----:B------:R-:W-:Y:S01]  /*23f40*/  WARPGROUP.ARRIVE ;  /* 0x00000000000079c5 */ /* 0x000fe20000000000 */
[----:B------:R-:W2:Y:S05]  /*23f50*/  LDL.LU R169, [R1+0xf84] ;  /* 0x000f840001a97983 */ /* 0x000eaa0000300800 */
[----:B------:R-:W-:Y:S01]  /*23f60*/  QGMMA.64x16x32.F32.E4M3.E4M3 R208, gdesc[UR32], R208, gsb0 ;  /* 0x0020000020d079f3 */ /* 0x000fe200080008d0 */
[----:B------:R-:W-:-:S02]  /*23f70*/  IMAD.MOV.U32 R71, RZ, RZ, R170 ;  /* 0x000000ffff477224 */ /* 0x000fc400078e00aa */
[----:B------:R-:W2:Y:S01]  /*23f80*/  LDL.LU R170, [R1+0xf80] ;  /* 0x000f800001aa7983 */ /* 0x000ea20000300800 */
[----:B------:R-:W-:Y:S02]  /*23f90*/  IMAD.MOV.U32 R33, RZ, RZ, R171 ;  /* 0x000000ffff217224 */ /* 0x000fe400078e00ab */
        /* <DEDUP_REMOVED lines=35> */
[----:B0-----:R-:W4:Y:S04]  /*241d0*/  LDL.LU.64 R178, [R1+0xf18] ;  /* 0x000f180001b27983 */ /* 0x001f280000300a00 */
[----:B------:R-:W4:Y:S04]  /*241e0*/  LDL.LU.64 R176, [R1+0xf10] ;  /* 0x000f100001b07983 */ /* 0x000f280000300a00 */
[----:B------:R-:W2:Y:S04]  /*241f0*/  LDL.LU.64 R174, [R1+0xf08] ;  /* 0x000f080001ae7983 */ /* 0x000ea80000300a00 */
[----:B------:R-:W2:Y:S04]  /*24200*/  LDL.LU.64 R172, [R1+0xf00] ;  /* 0x000f000001ac7983 */ /* 0x000ea80000300a00 */
[----:B------:R-:W-:Y:S04]  /*24210*/  STL.64 [R1+0xa0], R136 ;  /* 0x0000a08801007387 */ /* 0x000fe80000100a00 */
[----:B------:R-:W-:Y:S04]  /*24220*/  STL.64 [R1+0xa8], R138 ;  /* 0x0000a88a01007387 */ /* 0x000fe80000100a00 */
[----:B------:R-:W-:Y:S04]  /*24230*/  STL.64 [R1+0xb0], R140 ;  /* 0x0000b08c01007387 */ /* 0x000fe80000100a00 */
[----:B------:R0:W-:Y:S01]  /*24240*/  STL.64 [R1+0xb8], R142 ;  /* 0x0000b88e01007387 */ /* 0x0001e20000100a00 */
[----:B------:R-:W-:-:S03]  /*24250*/  WARPGROUP.DEPBAR.LE gsb0, 0x0 ;  /* 0x00008000000079c5 */ /* 0x000fc60000010000 */
        /* <DEDUP_REMOVED lines=12> */
[----:B------:R-:W-:Y:S01]  /*24320*/  UIADD3 UR38, UR60, 0x486, URZ ;  /* 0x000004863c267890 */ /* 0x000fe2000fffe03f */
[----:B------:R-:W-:Y:S01]  /*24330*/  UMOV UR36, UR4 ;  /* 0x0000000400247c82 */ /* 0x000fe20008000000 */
[----:B------:R-:W-:Y:S01]  /*24340*/  UMOV UR37, UR5 ;  /* 0x0000000500257c82 */ /* 0x000fe20008000000 */
[----:B------:R-:W-:Y:S01]  /*24350*/  UMOV UR39, 0x40000040 ;  /* 0x4000004000277882 */ /* 0x000fe20000000000 */
[----:B---3--:R-:W-:-:S06]  /*24360*/  WARPGROUP.ARRIVE ;  /* 0x00000000000079c5 */ /* 0x008fcc0000000000 */
        /* <DEDUP_REMOVED lines=19> */
[----:B------:R-:W3:Y:S01]  /*244a0*/  LDL.LU R144, [R1+0xeac] ;  /* 0x000eac0001907983 */ /* 0x000ee20000300800 */
[----:B------:R-:W-:Y:S02]  /*244b0*/  IMAD.MOV.U32 R213, RZ, RZ, R145 ;  /* 0x000000ffffd57224 */ /* 0x000fe400078e0091 */
[----:B------:R-:W-:Y:S01]  /*244c0*/  IMAD.MOV.U32 R214, RZ, RZ, R146 ;  /* 0x000000ffffd67224 */ /* 0x000fe200078e0092 */
[----:B------:R-:W3:Y:S01]  /*244d0*/  LDL.LU R145, [R1+0xea8] ;  /* 0x000ea80001917983 */ /* 0x000ee20000300800 */
[----:B------:R-:W-:-:S03]  /*244e0*/  IMAD.MOV.U32 R215, RZ, RZ, R147 ;  /* 0x000000ffffd77224 */ /* 0x000fc600078e0093 */
[----:B------:R-:W3:Y:S04]  /*244f0*/  LDL.LU R146, [R1+0xea4] ;  /* 0x000ea40001927983 */ /* 0x000ee80000300800 */
[----:B------:R-:W3:Y:S01]  /*24500*/  LDL.LU R147, [R1+0xea0] ;  /* 0x000ea00001937983 */ /* 0x000ee20000300800 */
        /* <DEDUP_REMOVED lines=9> */
[----:B------:R-:W3:Y:S01]  /*245a0*/  LDL.LU R148, [R1+0xe9c] ;  /* 0x000e9c0001947983 */ /* 0x000ee20000300800 */
[----:B------:R-:W-:Y:S02]  /*245b0*/  IMAD.MOV.U32 R177, RZ, RZ, R149 ;  /* 0x000000ffffb17224 */ /* 0x000fe400078e0095 */
[----:B------:R-:W-:Y:S01]  /*245c0*/  IMAD.MOV.U32 R179, RZ, RZ, R151 ;  /* 0x000000ffffb37224 */ /* 0x000fe200078e0097 */
[----:B------:R-:W3:Y:S04]  /*245d0*/  LDL.LU R149, [R1+0xe98] ;  /* 0x000e980001957983 */ /* 0x000ee80000300800 */
[----:B------:R-:W3:Y:S04]  /*245e0*/  LDL.LU R150, [R1+0xe94] ;  /* 0x000e940001967983 */ /* 0x000ee80000300800 */
[----:B------:R-:W3:Y:S01]  /*245f0*/  LDL.LU R151, [R1+0xe90] ;  /* 0x000e900001977983 */ /* 0x000ee20000300800 */
        /* <DEDUP_REMOVED lines=82> */
[----:B------:R-:W-:-:S02]  /*24b20*/  UMOV UR56, UR4 ;  /* 0x0000000400387c82 */ /* 0x000fc40008000000 */
[----:B------:R-:W-:Y:S01]  /*24b30*/  UMOV UR60, UR59 ;  /* 0x0000003b003c7c82 */ /* 0x000fe20008000000 */
[----:B------:R-:W-:Y:S01]  /*24b40*/  UMOV UR57, UR5 ;  /* 0x0000000500397c82 */ /* 0x000fe20008000000 */
[----:B------:R-:W-:Y:S01]  /*24b50*/  UMOV UR59, 0x40000040 ;  /* 0x40000040003b7882 */ /* 0x000fe20000000000 */
[----:B------:R-:W-:Y:S02]  /*24b60*/  IMAD.MOV.U32 R84, RZ, RZ, R40 ;  /* 0x000000ffff547224 */ /* 0x000fe400078e0028 */
        /* <DEDUP_REMOVED lines=17> */
[----:B--2---:R-:W-:Y:S02]  /*24c80*/  IMAD.MOV.U32 R49, RZ, RZ, R45 ;  /* 0x000000ffff317224 */ /* 0x004fe400078e002d */
[----:B------:R-:W-:Y:S01]  /*24c90*/  IMAD.MOV.U32 R51, RZ, RZ, R47 ;  /* 0x000000ffff337224 */ /* 0x000fe200078e002f */
[----:B------:R-:W3:Y:S04]  /*24ca0*/  LDL.LU R45, [R1+0xe18] ;  /* 0x000e1800012d7983 */ /* 0x000ee80000300800 */
[----:B------:R-:W3:Y:S04]  /*24cb0*/  LDL.LU R46, [R1+0xe14] ;  /* 0x000e1400012e7983 */ /* 0x000ee80000300800 */
[----:B------:R-:W3:Y:S01]  /*24cc0*/  LDL.LU R47, [R1+0xe10] ;  /* 0x000e1000012f7983 */ /* 0x000ee20000300800 */
[----:B------:R-:W-:-:S02]  /*24cd0*/  IMAD.MOV.U32 R52, RZ, RZ, R77 ;  /* 0x000000ffff347224 */ /* 0x000fc400078e004d */
[----:B------:R-:W-:Y:S01]  /*24ce0*/  IMAD.MOV.U32 R53, RZ, RZ, R78 ;  /* 0x000000ffff357224 */ /* 0x000fe200078e004e */
[----:B------:R-:W2:Y:S01]  /*24cf0*/  LDL.LU R77, [R1+0xe0c] ;  /* 0x000e0c00014d7983 */ /* 0x000ea20000300800 */
[----:B------:R-:W-:-:S03]  /*24d00*/  IMAD.MOV.U32 R54, RZ, RZ, R79 ;  /* 0x000000ffff367224 */ /* 0x000fc600078e004f */
[----:B------:R-:W2:Y:S04]  /*24d10*/  LDL.LU R78, [R1+0xe08] ;  /* 0x000e0800014e7983 */ /* 0x000ea80000300800 */
[----:B------:R-:W2:Y:S01]  /*24d20*/  LDL.LU R79, [R1+0xe04] ;  /* 0x000e0400014f7983 */ /* 0x000ea20000300800 */
[----:B------:R-:W-:-:S03]  /*24d30*/  IMAD.MOV.U32 R55, RZ, RZ, R111 ;  /* 0x000000ffff377224 */ /* 0x000fc600078e006f */
[----:B------:R-:W4:Y:S01]  /*24d40*/  LDL.LU R111, [R1+0xe00] ;  /* 0x000e0000016f7983 */ /* 0x000f220000300800 */
[----:B------:R-:W-:Y:S01]  /*24d50*/  UIADD3 UR8, UR60, 0x406, URZ ;  /* 0x000004063c087890 */ /* 0x000fe2000fffe03f */
[----:B------:R-:W-:-:S06]  /*24d60*/  UMOV UR57, 0x40000040 ;  /* 0x4000004000397882 */ /* 0x000fcc0000000000 */
        /* <DEDUP_REMOVED lines=57> */
[----:B------:R-:W-:Y:S01]  /*25100*/  IMAD.MOV.U32 R32, RZ, RZ, R33 ;  /* 0x000000ffff207224 */ /* 0x000fe200078e0021 */
        /* <DEDUP_REMOVED lines=9> */
[----:B------:R-:W-:Y:S01]  /*251a0*/  IMAD.MOV.U32 R39, RZ, RZ, R10 ;  /* 0x000000ffff277224 */ /* 0x000fe200078e000a */
[----:B------:R-:W-:Y:S01]  /*251b0*/  UMOV UR8, UR56 ;  /* 0x0000003800087c82 */ /* 0x000fe20008000000 */
[----:B------:R-:W-:Y:S01]  /*251c0*/  UMOV UR9, UR57 ;  /* 0x0000003900097c82 */ /* 0x000fe20008000000 */
[----:B------:R-:W-:-:S03]  /*251d0*/  WARPGROUP.DEPBAR.LE gsb0, 0x0 ;  /* 0x00008000000079c5 */ /* 0x000fc60000010000 */
[----:B------:R-:W-:-:S06]  /*251e0*/  WARPGROUP.ARRIVE ;  /* 0x00000000000079c5 */ /* 0x000fcc0000000000 */
[----:B------:R-:W-:Y:S01]  /*251f0*/  QGMMA.64x16x32.F32.E4M3.E4M3 R32, gdesc[UR8], R32, gsb0 ;  /* 0x00200000082079f3 */ /* 0x000fe20008000820 */
[----:B------:R0:W-:Y:S01]  /*25200*/  STL.64 [R1+0xc98], R46 ;  /* 0x000c982e01007387 */ /* 0x0001e20000100a00 */
[----:B------:R-:W-:Y:S01]  /*25210*/  MOV R10, UR50 ;  /* 0x00000032000a7c02 */ /* 0x000fe20008000f00 */
[----:B------:R-:W-:Y:S01]  /*25220*/  UMOV UR48, UR56 ;  /* 0x0000003800307c82 */ /* 0x000fe20008000000 */
[----:B------:R-:W-:Y:S01]  /*25230*/  UMOV UR49, UR57 ;  /* 0x0000003900317c82 */ /* 0x000fe20008000000 */
[----:B------:R-:W-:Y:S01]  /*25240*/  UMOV UR50, UR52 ;  /* 0x0000003400327c82 */ /* 0x000fe20008000000 */
[----:B0-----:R-:W-:Y:S01]  /*25250*/  MOV R47, UR51 ;  /* 0x00000033002f7c02 */ /* 0x001fe20008000f00 */
        /* <DEDUP_REMOVED lines=11> */
[----:B------:R-:W-:Y:S04]  /*25310*/  STL.64 [R1], R48 ;  /* 0x0000003001007387 */ /* 0x000fe80000100a00 */
        /* <DEDUP_REMOVED lines=56> */
[----:B0-----:R-:W4:Y:S04]  /*256a0*/  LDL.LU R64, [R1+0x3e0] ;  /* 0x0003e00001407983 */ /* 0x001f280000300800 */
        /* <DEDUP_REMOVED lines=43> */
[----:B------:R-:W3:Y:S04]  /*25960*/  LDL.LU.64 R208, [R1+0x60] ;  /* 0x0000600001d07983 */ /* 0x000ee80000300a00 */
[----:B------:R-:W3:Y:S04]  /*25970*/  LDL.LU.64 R210, [R1+0x68] ;  /* 0x0000680001d27983 */ /* 0x000ee80000300a00 */
[----:B------:R-:W3:Y:S04]  /*25980*/  LDL.LU.64 R212, [R1+0x70] ;  /* 0x0000700001d47983 */ /* 0x000ee80000300a00 */
[----:B------:R-:W3:Y:S01]  /*25990*/  LDL.LU.64 R214, [R1+0x78] ;  /* 0x0000780001d67983 */ /* 0x000ee20000300a00 */
[----:B--2---:R-:W-:-:S06]  /*259a0*/  WARPGROUP.ARRIVE ;  /* 0x00000000000079c5 */ /* 0x004fcc0000000000 */
[----:B------:R-:W-:Y:S01]  /*259b0*/  QGMMA.64x16x32.F32.E4M3.E4M3 R32, gdesc[UR4], R32, gsb0 ;  /* 0x00200000042079f3 */ /* 0x000fe20008000820 */
[----:B------:R-:W-:Y:S01]  /*259c0*/  UIADD3 UR4, UR60, 0x806, URZ ;  /* 0x000008063c047890 */ /* 0x000fe2000fffe03f */
[----:B------:R-:W-:Y:S01]  /*259d0*/  UMOV UR5, 0x40000040 ;  /* 0x4000004000057882 */ /* 0x000fe20000000000 */
        /* <DEDUP_REMOVED lines=77> */
[----:B------:R-:W-:Y:S04]  /*25eb0*/  STL.64 [R1+0xf0], R180 ;  /* 0x0000f0b401007387 */ /* 0x000fe80000100a00 */
[----:B------:R-:W-:Y:S04]  /*25ec0*/  STL.64 [R1+0xf8], R182 ;  /* 0x0000f8b601007387 */ /* 0x000fe80000100a00 */
[----:B------:R0:W-:Y:S04]  /*25ed0*/  STL.64 [R1+0x60], R208 ;  /* 0x000060d001007387 */ /* 0x0001e80000100a00 */
[----:B------:R1:W-:Y:S04]  /*25ee0*/  STL.64 [R1+0x68], R210 ;  /* 0x000068d201007387 */ /* 0x0003e80000100a00 */
[----:B------:R4:W-:Y:S01]  /*25ef0*/  STL.64 [R1+0x70], R212 ;  /* 0x000070d401007387 */ /* 0x0009e20000100a00 */
[----:B------:R-:W-:-:S03]  /*25f00*/  R2UR UR50, R10 ;  /* 0x000000000a3272ca */ /* 0x000fc600000e0000 */
[----:B------:R4:W-:Y:S01]  /*25f10*/  STL.64 [R1+0x78], R214 ;  /* 0x000078d601007387 */ /* 0x0009e20000100a00 */
[----:B0-----:R-:W-:Y:S02]  /*25f20*/  IMAD.MOV.U32 R208, RZ, RZ, R98 ;  /* 0x000000ffffd07224 */ /* 0x001fe400078e0062 */
[----:B------:R-:W-:Y:S01]  /*25f30*/  IMAD.MOV.U32 R209, RZ, RZ, R99 ;  /* 0x000000ffffd17224 */ /* 0x000fe200078e0063 */
[----:B------:R-:W2:Y:S01]  /*25f40*/  LDL.LU R98, [R1+0xdbc] ;  /* 0x000dbc0001627983 */ /* 0x000ea20000300800 */
[----:B-1----:R-:W-:Y:S02]  /*25f50*/  IMAD.MOV.U32 R210, RZ, RZ, R100 ;  /* 0x000000ffffd27224 */ /* 0x002fe400078e0064 */
[----:B------:R-:W-:Y:S01]  /*25f60*/  IMAD.MOV.U32 R211, RZ, RZ, R101 ;  /* 0x000000ffffd37224 */ /* 0x000fe200078e0065 */
[----:B------:R-:W2:Y:S01]  /*25f70*/  LDL.LU R99, [R1+0xdb8] ;  /* 0x000db80001637983 */ /* 0x000ea20000300800 */
[----:B------:R-:W-:Y:S02]  /*25f80*/  IMAD.MOV.U32 R10, RZ, RZ, R213 ;  /* 0x000000ffff0a7224 */ /* 0x000fe400078e00d5 */
[----:B----4-:R-:W-:Y:S01]  /*25f90*/  IMAD.MOV.U32 R212, RZ, RZ, R102 ;  /* 0x000000ffffd47224 */ /* 0x010fe200078e0066 */
        /* <DEDUP_REMOVED lines=80> */
[----:B----4-:R-:W-:-:S06]  /*264a0*/  WARPGROUP.ARRIVE ;  /* 0x00000000000079c5 */ /* 0x010fcc0000000000 */
[----:B------:R-:W-:Y:S03]  /*264b0*/  QGMMA.64x16x32.F32.E4M3.E4M3 R224, gdesc[UR32], R224, gsb0 ;  /* 0x0020000020e079f3 */ /* 0x000fe600080008e0 */
[----:B------:R-:W-:Y:S02]  /*264c0*/  WARPGROUP.DEPBAR.LE gsb0, 0x0 ;  /* 0x00008000000079c5 */ /* 0x000fe40000010000 */
[----:B--2---:R-:W-:-:S06]  /*264d0*/  WARPGROUP.ARRIVE ;  /* 0x00000000000079c5 */ /* 0x004fcc0000000000 */
        /* <DEDUP_REMOVED lines=23> */
[----:B------:R-:W-:-:S06]  /*26650*/  UMOV UR57, 0x40000040 ;  /* 0x4000004000397882 */ /* 0x000fcc0000000000 */
        /* <DEDUP_REMOVED lines=44> */
[----:B------:R-:W-:-:S03]  /*26920*/  WARPGROUP.DEPBAR.LE gsb0, 0x0 ;  /* 0x00008000000079c5 */ /* 0x000fc60000010000 */
        /* <DEDUP_REMOVED lines=29> */
[----:B------:R-:W-:Y:S01]  /*26b00*/  IMAD.MOV.U32 R87, RZ, RZ, R6 ;  /* 0x000000ffff577224 */ /* 0x000fe200078e0006 */
[----:B------:R-:W-:Y:S01]  /*26b10*/  UMOV UR16, UR56 ;  /* 0x0000003800107c82 */ /* 0x000fe20008000000 */
[----:B------:R-:W-:Y:S01]  /*26b20*/  UMOV UR17, UR57 ;  /* 0x0000003900117c82 */ /* 0x000fe20008000000 */
[----:B------:R-:W-:Y:S01]  /*26b30*/  UMOV UR4, UR12 ;  /* 0x0000000c00047c82 */ /* 0x000fe20008000000 */
[----:B------:R-:W-:Y:S02]  /*26b40*/  WARPGROUP.DEPBAR.LE gsb0, 0x0 ;  /* 0x00008000000079c5 */ /* 0x000fe40000010000 */
[----:B------:R-:W-:Y:S01]  /*26b50*/  WARPGROUP.ARRIVE ;  /* 0x00000000000079c5 */ /* 0x000fe20000000000 */
[----:B------:R-:W-:Y:S01]  /*26b60*/  UMOV UR5, UR13 ;  /* 0x0000000d00057c82 */ /* 0x000fe20008000000 */
[----:B------:R-:W-:Y:S01]  /*26b70*/  UMOV UR8, UR56 ;  /* 0x0000003800087c82 */ /* 0x000fe20008000000 */
[----:B------:R-:W-:Y:S01]  /*26b80*/  UMOV UR9, UR57 ;  /* 0x0000003900097c82 */ /* 0x000fe20008000000 */
[----:B------:R0:W5:Y:S02]  /*26b90*/  LDL.LU R5, [R1+0xd24] ;  /* 0x000d240001057983 */ /* 0x0001640000300800 */
[----:B------:R-:W-:Y:S01]  /*26ba0*/  QGMMA.64x16x32.F32.E4M3.E4M3 R80, gdesc[UR16], R80, gsb0 ;  /* 0x00200000105079f3 */ /* 0x000fe20008000850 */
[----:B------:R-:W-:Y:S01]  /*26bb0*/  UMOV UR12, UR56 ;  /* 0x00000038000c7c82 */ /* 0x000fe20008000000 */
[----:B------:R-:W-:Y:S01]  /*26bc0*/  UMOV UR13, UR57 ;  /* 0x00000039000d7c82 */ /* 0x000fe20008000000 */
[----:B------:R0:W5:Y:S04]  /*26bd0*/  LDL.LU R6, [R1+0xd20] ;  /* 0x000d200001067983 */ /* 0x0001680000300800 */
[----:B------:R-:W2:Y:S04]  /*26be0*/  LDL.LU R7, [R1+0xd1c] ;  /* 0x000d1c0001077983 */ /* 0x000ea80000300800 */
[----:B------:R0:W5:Y:S04]  /*26bf0*/  LDL.LU R235, [R1+0xd18] ;  /* 0x000d180001eb7983 */ /* 0x0001680000300800 */
        /* <DEDUP_REMOVED lines=9> */
[----:B------:R0:W5:Y:S01]  /*26c90*/  LDL.LU R17, [R1+0xcf0] ;  /* 0x000cf00001117983 */ /* 0x0001620000300800 */
[----:B------:R-:W-:-:S02]  /*26ca0*/  WARPGROUP.DEPBAR.LE gsb0, 0x0 ;  /* 0x00008000000079c5 */ /* 0x000fc40000010000 */
[----:B------:R-:W-:Y:S01]  /*26cb0*/  WARPGROUP.ARRIVE ;  /* 0x00000000000079c5 */ /* 0x000fe20000000000 */
[----:B------:R0:W5:Y:S04]  /*26cc0*/  LDL.LU R16, [R1+0xcec] ;  /* 0x000cec0001107983 */ /* 0x0001680000300800 */
[----:B------:R0:W5:Y:S01]  /*26cd0*/  LDL.LU R15, [R1+0xce8] ;  /* 0x000ce800010f7983 */ /* 0x0001620000300800 */
[----:B------:R-:W-:Y:S03]  /*26ce0*/  QGMMA.64x16x32.F32.E4M3.E4M3 R112, gdesc[UR12], R112, gsb0 ;  /* 0x002000000c7079f3 */ /* 0x000fe60008000870 */
        /* <DEDUP_REMOVED lines=20> */
[----:B------:R-:W-:Y:S01]  /*26e30*/  STL.64 [R1+0x40], R72 ;  /* 0x0000404801007387 */ /* 0x000fe20000100a00 */
[----:B------:R-:W-:Y:S01]  /*26e40*/  UMOV UR4, UR56 ;  /* 0x0000003800047c82 */ /* 0x000fe20008000000 */
[----:B------:R-:W-:Y:S02]  /*26e50*/  UMOV UR5, UR57 ;  /* 0x0000003900057c82 */ /* 0x000fe40008000000 */
[----:B------:R-:W-:Y:S04]  /*26e60*/  STL.64 [R1+0x48], R74 ;  /* 0x0000484a01007387 */ /* 0x000fe80000100a00 */
[----:B------:R-:W-:Y:S04]  /*26e70*/  STL.64 [R1+0x50], R76 ;  /* 0x0000504c01007387 */ /* 0x000fe80000100a00 */
[----:B------:R1:W-:Y:S04]  /*26e80*/  STL.64 [R1+0x58], R78 ;  /* 0x0000584e01007387 */ /* 0x0003e80000100a00 */
[----:B-1----:R0:W5:Y:S04]  /*26e90*/  LDL.LU.64 R78, [R1+0xcb8] ;  /* 0x000cb800014e7983 */ /* 0x0021680000300a00 */
[----:B------:R0:W5:Y:S04]  /*26ea0*/  LDL.LU.64 R76, [R1+0xcb0] ;  /* 0x000cb000014c7983 */ /* 0x0001680000300a00 */
[----:B------:R0:W5:Y:S04]  /*26eb0*/  LDL.LU.64 R74, [R1+0xca8] ;  /* 0x000ca800014a7983 */ /* 0x0001680000300a00 */
[----:B------:R0:W5:Y:S04]  /*26ec0*/  LDL.LU.64 R72, [R1+0xca0] ;  /* 0x000ca00001487983 */ /* 0x0001680000300a00 */
[----:B------:R-:W-:Y:S01]  /*26ed0*/  STL.64 [R1+0xc0], R40 ;  /* 0x0000c02801007387 */ /* 0x000fe20000100a00 */
[----:B------:R-:W-:-:S02]  /*26ee0*/  WARPGROUP.DEPBAR.LE gsb0, 0x0 ;  /* 0x00008000000079c5 */ /* 0x000fc40000010000 */
[----:B------:R-:W-:Y:S01]  /*26ef0*/  WARPGROUP.ARRIVE ;  /* 0x00000000000079c5 */ /* 0x000fe20000000000 */
[----:B------:R-:W-:Y:S05]  /*26f00*/  STL.64 [R1+0xc8], R42 ;  /* 0x0000c82a01007387 */ /* 0x000fea0000100a00 */
[----:B------:R-:W-:Y:S01]  /*26f10*/  QGMMA.64x16x32.F32.E4M3.E4M3 R208, gdesc[UR4], R208, gsb0 ;  /* 0x0020000004d079f3 */ /* 0x000fe200080008d0 */
[----:B------:R-:W-:Y:S01]  /*26f20*/  STL.64 [R1+0xd0], R44 ;  /* 0x0000d02c01007387 */ /* 0x000fe20000100a00 */
[----:B------:R-:W-:-:S03]  /*26f30*/  ULDC UR4, c[0x0][0x50c] ;  /* 0x0001430000047ab9 */ /* 0x000fc60000000800 */
        /* <DEDUP_REMOVED lines=53> */
[----:B------:R0:W5:Y:S01]  /*27290*/  LDL.LU.64 R208, [R1+0xbc0] ;  /* 0x000bc00001d07983 */ /* 0x0001620000300a00 */
[----:B--2---:R-:W-:-:S13]  /*272a0*/  R2UR UR60, R7 ;  /* 0x00000000073c72ca */ /* 0x004fda00000e0000 */
[----:B------:R-:W-:-:S04]  /*272b0*/  UIADD3 UR60, UR60, 0x4, URZ ;  /* 0x000000043c3c7890 */ /* 0x000fc8000fffe03f */
[----:B------:R-:W-:-:S04]  /*272c0*/  UISETP.NE.AND UP0, UPT, UR60, UR4, UPT ;  /* 0x000000043c00728c */ /* 0x000fc8000bf05270 */
[----:B------:R-:W-:-:S06]  /*272d0*/  USEL UR12, URZ, 0x1, UP0 ;  /* 0x000000013f0c7887 */ /* 0x000fcc0008000000 */
[----:B------:R-:W-:Y:S01]  /*272e0*/  ISETP.NE.AND P0, PT, RZ, UR12, PT ;  /* 0x0000000cff007c0c */ /* 0x000fe2000bf05270 */
[----:B------:R-:W-:-:S12]  /*272f0*/  IMAD.U32 R7, RZ, RZ, UR60 ;  /* 0x0000003cff077e24 */ /* 0x000fd8000f8e00ff */
[----:B0-----:R-:W-:Y:S05]  /*27300*/  @!P0 BRA `(.L_x_24) ;  /* 0x0000006c00bc8947 */ /* 0x001fea0003800000 */
[----:B------:R-:W2:Y:S04]  /*27310*/  LDL R7, [R1+0x3d8] ;  /* 0x0003d80001077983 */ /* 0x000ea80000100800 */
[----:B------:R0:W-:Y:S04]  /*27320*/  STL [R1+0xc74], R57 ;  /* 0x000c743901007387 */ /* 0x0001e80000100800 */
[----:B0-----:R-:W3:Y:S04]  /*27330*/  LDL R57, [R1+0x3c0] ;  /* 0x0003c00001397983 */ /* 0x001ee80000100800 */
[----:B------:R0:W-:Y:S04]  /*27340*/  STL [R1+0xc70], R58 ;  /* 0x000c703a01007387 */ /* 0x0001e80000100800 */
[----:B0-----:R-:W4:Y:S04]  /*27350*/  LDL R58, [R1+0x3dc] ;  /* 0x0003dc00013a7983 */ /* 0x001f280000100800 */
[----:B------:R0:W-:Y:S04]  /*27360*/  STL [R1+0xc6c], R59 ;  /* 0x000c6c3b01007387 */ /* 0x0001e80000100800 */
[----:B0-----:R-:W2:Y:S04]  /*27370*/  LDL R59, [R1+0x3d4] ;  /* 0x0003d400013b7983 */ /* 0x001ea80000100800 */
[----:B------:R0:W-:Y:S04]  /*27380*/  STL [R1+0xc68], R60 ;  /* 0x000c683c01007387 */ /* 0x0001e80000100800 */
[----:B0-----:R-:W3:Y:S04]  /*27390*/  LDL R60, [R1+0x3d0] ;  /* 0x0003d000013c7983 */ /* 0x001ee80000100800 */
[----:B------:R0:W-:Y:S04]  /*273a0*/  STL [R1+0xc64], R61 ;  /* 0x000c643d01007387 */ /* 0x0001e80000100800 */
[----:B0-----:R-:W2:Y:S04]  /*273b0*/  LDL R61, [R1+0x3cc] ;  /* 0x0003cc00013d7983 */ /* 0x001ea80000100800 */
[----:B------:R0:W-:Y:S04]  /*273c0*/  STL [R1+0xc60], R62 ;  /* 0x000c603e01007387 */ /* 0x0001e80000100800 */
[----:B0-----:R-:W3:Y:S04]  /*273d0*/  LDL R62, [R1+0x3c8] ;  /* 0x0003c800013e7983 */ /* 0x001ee80000100800 */
[----:B------:R0:W-:Y:S04]  /*273e0*/  STL [R1+0xc5c], R63 ;  /* 0x000c5c3f01007387 */ /* 0x0001e80000100800 */
[----:B0-----:R-:W4:Y:S04]  /*273f0*/  LDL.LU R63, [R1+0x450] ;  /* 0x00045000013f7983 */ /* 0x001f280000300800 */
[----:B-----5:R0:W-:Y:S04]  /*27400*/  STL [R1+0xc58], R48 ;  /* 0x000c583001007387 */ /* 0x0201e80000100800 */
[----:B0-----:R-:W4:Y:S04]  /*27410*/  LDL R48, [R1+0x3fc] ;  /* 0x0003fc0001307983 */ /* 0x001f280000100800 */
[----:B------:R0:W-:Y:S04]  /*27420*/  STL [R1+0xc54], R49 ;  /* 0x000c543101007387 */ /* 0x0001e80000100800 */
[----:B0-----:R-:W2:Y:S04]  /*27430*/  LDL.LU R49, [R1+0x44c] ;  /* 0x00044c0001317983 */ /* 0x001ea80000300800 */
[----:B------:R0:W-:Y:S04]  /*27440*/  STL [R1+0xc50], R50 ;  /* 0x000c503201007387 */ /* 0x0001e80000100800 */
[----:B0-----:R-:W2:Y:S04]  /*27450*/  LDL R50, [R1+0x3f8] ;  /* 0x0003f80001327983 */ /* 0x001ea80000100800 */
[----:B------:R0:W-:Y:S04]  /*27460*/  STL [R1+0xc4c], R51 ;  /* 0x000c4c3301007387 */ /* 0x0001e80000100800 */
[----:B0-----:R-:W3:Y:S04]  /*27470*/  LDL.LU R51, [R1+0x448] ;  /* 0x0004480001337983 */ /* 0x001ee80000300800 */
[----:B------:R0:W-:Y:S04]  /*27480*/  STL [R1+0xc48], R52 ;  /* 0x000c483401007387 */ /* 0x0001e80000100800 */
[----:B0-----:R-:W3:Y:S04]  /*27490*/  LDL R52, [R1+0x3f4] ;  /* 0x0003f40001347983 */ /* 0x001ee80000100800 */
[----:B------:R0:W-:Y:S04]  /*274a0*/  STL [R1+0xc44], R53 ;  /* 0x000c443501007387 */ /* 0x0001e80000100800 */
[----:B0-----:R-:W4:Y:S04]  /*274b0*/  LDL.LU R53, [R1+0x444] ;  /* 0x0004440001357983 */ /* 0x001f280000300800 */
[----:B------:R0:W-:Y:S04]  /*274c0*/  STL [R1+0xc40], R54 ;  /* 0x000c403601007387 */ /* 0x0001e80000100800 */
[----:B0-----:R-:W4:Y:S04]  /*274d0*/  LDL R54, [R1+0x3f0] ;  /* 0x0003f00001367983 */ /* 0x001f280000100800 */
[----:B------:R0:W-:Y:S04]  /*274e0*/  STL [R1+0xc3c], R55 ;  /* 0x000c3c3701007387 */ /* 0x0001e80000100800 */
[----:B0-----:R-:W4:Y:S04]  /*274f0*/  LDL.LU R55, [R1+0x440] ;  /* 0x0004400001377983 */ /* 0x001f280000300800 */
        /* <DEDUP_REMOVED lines=39> */
[----:B0-----:R-:W4:Y:S01]  /*27770*/  LDL R27, [R1+0x420] ;  /* 0x00042000011b7983 */ /* 0x001f220000100800 */
[----:B---3--:R-:W-:-:S01]  /*27780*/  FADD R51, R52, R51 ;  /* 0x0000003334337221 */ /* 0x008fc20000000000 */
[----:B--2---:R-:W-:Y:S01]  /*27790*/  FADD R49, R50, R49 ;  /* 0x0000003132317221 */ /* 0x004fe20000000000 */
[----:B----4-:R-:W-:-:S01]  /*277a0*/  FADD R63, R48, R63 ;  /* 0x0000003f303f7221 */ /* 0x010fc20000000000 */
[----:B------:R-:W-:Y:S01]  /*277b0*/  STL [R1+0xbe8], R28 ;  /* 0x000be81c01007387 */ /* 0x000fe20000100800 */
[----:B------:R-:W-:-:S03]  /*277c0*/  FADD R53, R54, R53 ;  /* 0x0000003536357221 */ /* 0x000fc60000000000 */
[----:B------:R-:W-:Y:S04]  /*277d0*/  STL [R1+0xbe4], R29 ;  /* 0x000be41d01007387 */ /* 0x000fe80000100800 */
[----:B------:R-:W-:Y:S04]  /*277e0*/  STL [R1+0xbe0], R30 ;  /* 0x000be01e01007387 */ /* 0x000fe80000100800 */
[----:B------:R-:W-:Y:S04]  /*277f0*/  STL [R1+0xbdc], R31 ;  /* 0x000bdc1f01007387 */ /* 0x000fe80000100800 */
[----:B------:R0:W-:Y:S04]  /*27800*/  STL [R1+0xbd8], R9 ;  /* 0x000bd80901007387 */ /* 0x0001e80000100800 */
[----:B------:R1:W-:Y:S04]  /*27810*/  STL [R1+0xbd4], R8 ;  /* 0x000bd40801007387 */ /* 0x0003e80000100800 */
[----:B------:R2:W-:Y:S04]  /*27820*/  STL [R1+0xbd0], R6 ;  /* 0x000bd00601007387 */ /* 0x0005e80000100800 */
[----:B------:R-:W-:Y:S01]  /*27830*/  STL [R1+0xbcc], R5 ;  /* 0x000bcc0501007387 */ /* 0x000fe20000100800 */
[----:B------:R-:W-:-:S03]  /*27840*/  FADD R55, R40, R55 ;  /* 0x0000003728377221 */ /* 0x000fc60000000000 */
[----:B------:R-:W-:Y:S04]  /*27850*/  STL [R1+0xbc8], R4 ;  /* 0x000bc80401007387 */ /* 0x000fe80000100800 */
[----:B------:R-:W-:Y:S04]  /*27860*/  STL [R1+0xbc4], R3 ;  /* 0x000bc40301007387 */ /* 0x000fe80000100800 */
[----:B------:R-:W-:Y:S04]  /*27870*/  STL [R1+0xbc0], R2 ;  /* 0x000bc00201007387 */ /* 0x000fe80000100800 */
[----:B------:R-:W-:Y:S01]  /*27880*/  STL [R1+0xbbc], R0 ;  /* 0x000bbc0001007387 */ /* 0x000fe20000100800 */
[----:B------:R-:W-:-:S03]  /*27890*/  FADD R237, R41, R237 ;  /* 0x000000ed29ed7221 */ /* 0x000fc60000000000 */
[----:B------:R3:W-:Y:S04]  /*278a0*/  STL [R1+0x440], R55 ;  /* 0x0004403701007387 */ /* 0x0007e80000100800 */
[----:B------:R4:W-:Y:S01]  /*278b0*/  STL [R1+0x444], R53 ;  /* 0x0004443501007387 */ /* 0x0009e20000100800 */
[----:B------:R-:W-:-:S01]  /*278c0*/  FADD R236, R42, R236 ;  /* 0x000000ec2aec7221 */ /* 0x000fc20000000000 */
[----:B------:R-:W-:Y:S01]  /*278d0*/  FADD R235, R43, R235 ;  /* 0x000000eb2beb7221 */ /* 0x000fe20000000000 */
[----:B------:R-:W-:-:S01]  /*278e0*/  FADD R234, R44, R234 ;  /* 0x000000ea2cea7221 */ /* 0x000fc20000000000 */
[----:B------:R-:W-:Y:S01]  /*278f0*/  FADD R233, R45, R233 ;  /* 0x000000e92de97221 */ /* 0x000fe20000000000 */
[----:B------:R-:W-:Y:S02]  /*27900*/  IMAD.MOV.U32 R45, RZ, RZ, R58 ;  /* 0x000000ffff2d7224 */ /* 0x000fe400078e003a */
[----:B------:R-:W-:Y:S01]  /*27910*/  FADD R232, R46, R232 ;  /* 0x000000e82ee87221 */ /* 0x000fe20000000000 */
[----:B------:R-:W-:-:S01]  /*27920*/  FADD R23, R47, R23 ;  /* 0x000000172f177221 */ /* 0x000fc20000000000 */
[----:B------:R-:W-:-:S02]  /*27930*/  IMAD.MOV.U32 R47, RZ, RZ, R61 ;  /* 0x000000ffff2f7224 */ /* 0x000fc400078e003d */
[----:B------:R-:W-:Y:S02]  /*27940*/  IMAD.MOV.U32 R61, RZ, RZ, R59 ;  /* 0x000000ffff3d7224 */ /* 0x000fe400078e003b */
[----:B------:R-:W-:Y:S02]  /*27950*/  IMAD.MOV.U32 R59, RZ, RZ, R7 ;  /* 0x000000ffff3b7224 */ /* 0x000fe400078e0007 */
[----:B------:R-:W-:-:S01]  /*27960*/  FADD R22, R32, R22 ;  /* 0x0000001620167221 */ /* 0x000fc20000000000 */
[----:B------:R-:W-:Y:S01]  /*27970*/  FADD R21, R33, R21 ;  /* 0x0000001521157221 */ /* 0x000fe20000000000 */
[----:B------:R-:W-:-:S01]  /*27980*/  FADD R20, R34, R20 ;  /* 0x0000001422147221 */ /* 0x000fc20000000000 */
[----:B------:R-:W-:Y:S01]  /*27990*/  FADD R19, R35, R19 ;  /* 0x0000001323137221 */ /* 0x000fe20000000000 */
[----:B------:R-:W-:-:S01]  /*279a0*/  FADD R18, R36, R18 ;  /* 0x0000001224127221 */ /* 0x000fc20000000000 */
[----:B------:R-:W-:Y:S01]  /*279b0*/  FADD R17, R37, R17 ;  /* 0x0000001125117221 */ /* 0x000fe20000000000 */
[----:B------:R-:W-:-:S01]  /*279c0*/  FADD R16, R38, R16 ;  /* 0x0000001026107221 */ /* 0x000fc20000000000 */
[----:B------:R-:W-:-:S02]  /*279d0*/  FADD R15, R39, R15 ;  /* 0x0000000f270f7221 */ /* 0x000fc40000000000 */
[----:B------:R-:W4:Y:S04]  /*279e0*/  LDL R39, [R1+0x3c4] ;  /* 0x0003c40001277983 */ /* 0x000f280000100800 */
[----:B------:R4:W-:Y:S04]  /*279f0*/  STL [R1+0x448], R51 ;  /* 0x0004483301007387 */ /* 0x0009e80000100800 */
[----:B------:R-:W4:Y:S04]  /*27a00*/  LDL.LU R38, [R1+0x458] ;  /* 0x0004580001267983 */ /* 0x000f280000300800 */
[----:B------:R4:W-:Y:S01]  /*27a10*/  STL [R1+0x44c], R49 ;  /* 0x00044c3101007387 */ /* 0x0009e20000100800 */
[----:B------:R-:W-:-:S03]  /*27a20*/  FADD R14, R24, R14 ;  /* 0x0000000e180e7221 */ /* 0x000fc60000000000 */
[----:B------:R4:W-:Y:S04]  /*27a30*/  STL [R1+0x450], R63 ;  /* 0x0004503f01007387 */ /* 0x0009e80000100800 */
[----:B------:R-:W4:Y:S04]  /*27a40*/  LDL.LU R36, [R1+0x45c] ;  /* 0x00045c0001247983 */ /* 0x000f280000300800 */
[----:B------:R-:W4:Y:S01]  /*27a50*/  LDL.LU R35, [R1+0x460] ;  /* 0x0004600001237983 */ /* 0x000f220000300800 */
[----:B------:R-:W-:-:S03]  /*27a60*/  FADD R13, R25, R13 ;  /* 0x0000000d190d7221 */ /* 0x000fc60000000000 */
[----:B0-----:R-:W4:Y:S04]  /*27a70*/  LDL.LU R9, [R1+0x464] ;  /* 0x0004640001097983 */ /* 0x001f280000300800 */
[----:B-1----:R-:W4:Y:S04]  /*27a80*/  LDL.LU R8, [R1+0x468] ;  /* 0x0004680001087983 */ /* 0x002f280000300800 */
[----:B------:R-:W4:Y:S04]  /*27a90*/  LDL.LU R7, [R1+0x46c] ;  /* 0x00046c0001077983 */ /* 0x000f280000300800 */
[----:B------:R-:W4:Y:S01]  /*27aa0*/  LDL.LU R58, [R1+0x454] ;  /* 0x00045400013a7983 */ /* 0x000f220000300800 */
[----:B------:R-:W-:-:S03]  /*27ab0*/  FADD R12, R26, R12 ;  /* 0x0000000c1a0c7221 */ /* 0x000fc60000000000 */
[----:B--2---:R-:W2:Y:S04]  /*27ac0*/  LDL.LU R6, [R1+0x470] ;  /* 0x0004700001067983 */ /* 0x004ea80000300800 */
[----:B------:R-:W2:Y:S04]  /*27ad0*/  LDL R44, [R1+0x3a0] ;  /* 0x0003a000012c7983 */ /* 0x000ea80000100800 */
[----:B------:R-:W2:Y:S01]  /*27ae0*/  LDL.LU R34, [R1+0x474] ;  /* 0x0004740001227983 */ /* 0x000ea20000300800 */
[----:B------:R-:W-:-:S03]  /*27af0*/  FADD R11, R27, R11 ;  /* 0x0000000b1b0b7221 */ /* 0x000fc60000000000 */
[----:B------:R-:W2:Y:S04]  /*27b00*/  LDL R43, [R1+0x3a4] ;  /* 0x0003a400012b7983 */ /* 0x000ea80000100800 */
[----:B------:R-:W2:Y:S04]  /*27b10*/  LDL.LU R33, [R1+0x478] ;  /* 0x0004780001217983 */ /* 0x000ea80000300800 */
[----:B------:R-:W2:Y:S04]  /*27b20*/  LDL R42, [R1+0x3a8] ;  /* 0x0003a800012a7983 */ /* 0x000ea80000100800 */
[----:B------:R-:W2:Y:S04]  /*27b30*/  LDL.LU R32, [R1+0x47c] ;  /* 0x00047c0001207983 */ /* 0x000ea80000300800 */
[----:B------:R-:W2:Y:S04]  /*27b40*/  LDL R41, [R1+0x3ac] ;  /* 0x0003ac0001297983 */ /* 0x000ea80000100800 */
[----:B------:R-:W2:Y:S04]  /*27b50*/  LDL.LU R31, [R1+0x480] ;  /* 0x00048000011f7983 */ /* 0x000ea80000300800 */
[----:B------:R-:W2:Y:S04]  /*27b60*/  LDL R40, [R1+0x3b0] ;  /* 0x0003b00001287983 */ /* 0x000ea80000100800 */
[----:B------:R-:W2:Y:S04]  /*27b70*/  LDL.LU R30, [R1+0x484] ;  /* 0x00048400011e7983 */ /* 0x000ea80000300800 */
[----:B---3--:R-:W3:Y:S04]  /*27b80*/  LDL R55, [R1+0x3b4] ;  /* 0x0003b40001377983 */ /* 0x008ee80000100800 */
[----:B------:R-:W3:Y:S04]  /*27b90*/  LDL.LU R29, [R1+0x488] ;  /* 0x00048800011d7983 */ /* 0x000ee80000300800 */
[----:B------:R-:W3:Y:S04]  /*27ba0*/  LDL R54, [R1+0x3b8] ;  /* 0x0003b80001367983 */ /* 0x000ee80000100800 */
[----:B------:R-:W3:Y:S04]  /*27bb0*/  LDL.LU R28, [R1+0x48c] ;  /* 0x00048c00011c7983 */ /* 0x000ee80000300800 */
[----:B----4-:R-:W4:Y:S04]  /*27bc0*/  LDL R53, [R1+0x3bc] ;  /* 0x0003bc0001357983 */ /* 0x010f280000100800 */
[----:B------:R-:W4:Y:S04]  /*27bd0*/  LDL.LU R27, [R1+0x490] ;  /* 0x00049000011b7983 */ /* 0x000f280000300800 */
[----:B------:R-:W4:Y:S04]  /*27be0*/  LDL R52, [R1+0x380] ;  /* 0x0003800001347983 */ /* 0x000f280000100800 */
[----:B------:R-:W4:Y:S04]  /*27bf0*/  LDL.LU R26, [R1+0x494] ;  /* 0x00049400011a7983 */ /* 0x000f280000300800 */
[----:B------:R-:W4:Y:S04]  /*27c00*/  LDL R51, [R1+0x384] ;  /* 0x0003840001337983 */ /* 0x000f280000100800 */
[----:B------:R-:W4:Y:S04]  /*27c10*/  LDL.LU R25, [R1+0x498] ;  /* 0x0004980001197983 */ /* 0x000f280000300800 */
[----:B------:R-:W4:Y:S04]  /*27c20*/  LDL R50, [R1+0x388] ;  /* 0x0003880001327983 */ /* 0x000f280000100800 */
[----:B------:R-:W4:Y:S04]  /*27c30*/  LDL.LU R24, [R1+0x49c] ;  /* 0x00049c0001187983 */ /* 0x000f280000300800 */
[----:B------:R-:W4:Y:S04]  /*27c40*/  LDL R49, [R1+0x38c] ;  /* 0x00038c0001317983 */ /* 0x000f280000100800 */
[----:B------:R-:W4:Y:S01]  /*27c50*/  LDL.LU R5, [R1+0x4a0] ;  /* 0x0004a00001057983 */ /* 0x000f220000300800 */
[----:B------:R-:W-:-:S03]  /*27c60*/  IMAD.MOV.U32 R37, RZ, RZ, R62 ;  /* 0x000000ffff257224 */ /* 0x000fc600078e003e */
[----:B------:R-:W4:Y:S04]  /*27c70*/  LDL R48, [R1+0x390] ;  /* 0x0003900001307983 */ /* 0x000f280000100800 */
[----:B------:R-:W4:Y:S01]  /*27c80*/  LDL.LU R4, [R1+0x4a4] ;  /* 0x0004a40001047983 */ /* 0x000f220000300800 */
[----:B------:R-:W-:-:S03]  /*27c90*/  IMAD.MOV.U32 R46, RZ, RZ, R60 ;  /* 0x000000ffff2e7224 */ /* 0x000fc600078e003c */
[----:B------:R-:W4:Y:S04]  /*27ca0*/  LDL R63, [R1+0x394] ;  /* 0x00039400013f7983 */ /* 0x000f280000100800 */
[----:B------:R-:W4:Y:S04]  /*27cb0*/  LDL.LU R3, [R1+0x4a8] ;  /* 0x0004a80001037983 */ /* 0x000f280000300800 */
[----:B------:R-:W4:Y:S04]  /*27cc0*/  LDL R62, [R1+0x398] ;  /* 0x00039800013e7983 */ /* 0x000f280000100800 */
[----:B------:R-:W4:Y:S04]  /*27cd0*/  LDL.LU R2, [R1+0x4ac] ;  /* 0x0004ac0001027983 */ /* 0x000f280000300800 */
[----:B------:R-:W4:Y:S04]  /*27ce0*/  LDL R60, [R1+0x39c] ;  /* 0x00039c00013c7983 */ /* 0x000f280000100800 */
[----:B------:R-:W4:Y:S01]  /*27cf0*/  LDL.LU R0, [R1+0x4b0] ;  /* 0x0004b00001007983 */ /* 0x000f220000300800 */
[----:B------:R-:W-:-:S01]  /*27d00*/  FADD R38, R39, R38 ;  /* 0x0000002627267221 */ /* 0x000fc20000000000 */
[----:B------:R-:W-:Y:S01]  /*27d10*/  FADD R36, R37, R36 ;  /* 0x0000002425247221 */ /* 0x000fe20000000000 */
[----:B------:R-:W-:-:S01]  /*27d20*/  FADD R35, R47, R35 ;  /* 0x000000232f237221 */ /* 0x000fc20000000000 */
[----:B------:R-:W-:Y:S01]  /*27d30*/  FADD R9, R46, R9 ;  /* 0x000000092e097221 */ /* 0x000fe20000000000 */
[----:B------:R-:W-:-:S01]  /*27d40*/  FADD R8, R61, R8 ;  /* 0x000000083d087221 */ /* 0x000fc20000000000 */
[----:B------:R-:W-:-:S02]  /*27d50*/  FADD R58, R57, R58 ;  /* 0x0000003a393a7221 */ /* 0x000fc40000000000 */
[----:B------:R-:W4:Y:S04]  /*27d60*/  LDL.LU R57, [R1+0xc74] ;  /* 0x000c740001397983 */ /* 0x000f280000300800 */
[----:B------:R0:W-:Y:S01]  /*27d70*/  STL [R1+0x454], R58 ;  /* 0x0004543a01007387 */ /* 0x0001e20000100800 */
[----:B------:R-:W-:-:S01]  /*27d80*/  FADD R7, R59, R7 ;  /* 0x000000073b077221 */ /* 0x000fc20000000000 */
[----:B--2---:R-:W-:Y:S02]  /*27d90*/  FADD R6, R45, R6 ;  /* 0x000000062d067221 */ /* 0x004fe40000000000 */
[----:B0-----:R-:W2:Y:S04]  /*27da0*/  LDL.LU R58, [R1+0xc70] ;  /* 0x000c7000013a7983 */ /* 0x001ea80000300800 */
[----:B------:R-:W-:Y:S04]  /*27db0*/  STL [R1+0x458], R38 ;  /* 0x0004582601007387 */ /* 0x000fe80000100800 */
[----:B------:R-:W-:Y:S04]  /*27dc0*/  STL [R1+0x45c], R36 ;  /* 0x00045c2401007387 */ /* 0x000fe80000100800 */
[----:B------:R-:W-:Y:S04]  /*27dd0*/  STL [R1+0x460], R35 ;  /* 0x0004602301007387 */ /* 0x000fe80000100800 */
[----:B------:R-:W2:Y:S04]  /*27de0*/  LDL R61, [R1+0x360] ;  /* 0x00036000013d7983 */ /* 0x000ea80000100800 */
[----:B------:R-:W-:Y:S01]  /*27df0*/  STL [R1+0x464], R9 ;  /* 0x0004640901007387 */ /* 0x000fe20000100800 */
[----:B------:R-:W-:-:S03]  /*27e00*/  FADD R34, R44, R34 ;  /* 0x000000222c227221 */ /* 0x000fc60000000000 */
[----:B------:R-:W2:Y:S01]  /*27e10*/  LDL R59, [R1+0x364] ;  /* 0x00036400013b7983 */ /* 0x000ea20000100800 */
[----:B------:R-:W-:-:S03]  /*27e20*/  FADD R33, R43, R33 ;  /* 0x000000212b217221 */ /* 0x000fc60000000000 */
[----:B------:R-:W-:Y:S01]  /*27e30*/  STL [R1+0x468], R8 ;  /* 0x0004680801007387 */ /* 0x000fe20000100800 */
[----:B------:R-:W-:-:S03]  /*27e40*/  FADD R32, R42, R32 ;  /* 0x000000202a207221 */ /* 0x000fc60000000000 */
[----:B------:R0:W-:Y:S01]  /*27e50*/  STL [R1+0x46c], R7 ;  /* 0x00046c0701007387 */ /* 0x0001e20000100800 */
[----:B------:R-:W-:-:S01]  /*27e60*/  FADD R31, R41, R31 ;  /* 0x0000001f291f7221 */ /* 0x000fc20000000000 */
[----:B------:R-:W-:Y:S01]  /*27e70*/  FADD R30, R40, R30 ;  /* 0x0000001e281e7221 */ /* 0x000fe20000000000 */
[----:B---3--:R-:W-:-:S01]  /*27e80*/  FADD R29, R55, R29 ;  /* 0x0000001d371d7221 */ /* 0x008fc20000000000 */
[----:B0-----:R-:W3:Y:S04]  /*27e90*/  LDL R7, [R1+0x368] ;  /* 0x0003680001077983 */ /* 0x001ee80000100800 */
[----:B------:R-:W2:Y:S04]  /*27ea0*/  LDL.LU R9, [R1+0x4b4] ;  /* 0x0004b40001097983 */ /* 0x000ea80000300800 */
[----:B------:R-:W3:Y:S01]  /*27eb0*/  LDL.LU R8, [R1+0x4b8] ;  /* 0x0004b80001087983 */ /* 0x000ee20000300800 */
[----:B------:R-:W-:-:S03]  /*27ec0*/  FADD R28, R54, R28 ;  /* 0x0000001c361c7221 */ /* 0x000fc60000000000 */
[----:B------:R0:W-:Y:S01]  /*27ed0*/  STL [R1+0x470], R6 ;  /* 0x0004700601007387 */ /* 0x0001e20000100800 */
[----:B----4-:R-:W-:-:S01]  /*27ee0*/  FADD R27, R53, R27 ;  /* 0x0000001b351b7221 */ /* 0x010fc20000000000 */
[----:B------:R-:W-:Y:S02]  /*27ef0*/  FADD R26, R52, R26 ;  /* 0x0000001a341a7221 */ /* 0x000fe40000000000 */
[----:B0-----:R-:W4:Y:S04]  /*27f00*/  LDL.LU R6, [R1+0x4bc] ;  /* 0x0004bc0001067983 */ /* 0x001f280000300800 */
[----:B------:R0:W-:Y:S01]  /*27f10*/  STL [R1+0x474], R34 ;  /* 0x0004742201007387 */ /* 0x0001e20000100800 */
[----:B------:R-:W-:-:S03]  /*27f20*/  FADD R25, R51, R25 ;  /* 0x0000001933197221 */ /* 0x000fc60000000000 */
[----:B------:R-:W-:Y:S04]  /*27f30*/  STL [R1+0x478], R33 ;  /* 0x0004782101007387 */ /* 0x000fe80000100800 */
[----:B------:R-:W-:Y:S01]  /*27f40*/  STL [R1+0x47c], R32 ;  /* 0x00047c2001007387 */ /* 0x000fe20000100800 */
        /* <DEDUP_REMOVED lines=13> */
[----:B------:R1:W-:Y:S04]  /*28020*/  STL [R1+0x4a0], R5 ;  /* 0x0004a00501007387 */ /* 0x0003e80000100800 */
[----:B------:R1:W-:Y:S01]  /*28030*/  STL [R1+0x4a4], R4 ;  /* 0x0004a40401007387 */ /* 0x0003e20000100800 */
[----:B------:R-:W-:-:S03]  /*28040*/  FADD R0, R60, R0 ;  /* 0x000000003c007221 */ /* 0x000fc60000000000 */
[----:B0-----:R-:W4:Y:S04]  /*28050*/  LDL R34, [R1+0x36c] ;  /* 0x00036c0001227983 */ /* 0x001f280000100800 */
[----:B------:R0:W-:Y:S04]  /*28060*/  STL [R1+0x4a8], R3 ;  /* 0x0004a80301007387 */ /* 0x0001e80000100800 */
[----:B-1----:R-:W4:Y:S04]  /*28070*/  LDL.LU R5, [R1+0x4c0] ;  /* 0x0004c00001057983 */ /* 0x002f280000300800 */
[----:B------:R1:W-:Y:S04]  /*28080*/  STL [R1+0x4ac], R2 ;  /* 0x0004ac0201007387 */ /* 0x0003e80000100800 */
[----:B------:R-:W4:Y:S04]  /*28090*/  LDL R32, [R1+0x370] ;  /* 0x0003700001207983 */ /* 0x000f280000100800 */
[----:B------:R1:W-:Y:S04]  /*280a0*/  STL [R1+0x4b0], R0 ;  /* 0x0004b00001007387 */ /* 0x0003e80000100800 */
[----:B------:R-:W4:Y:S04]  /*280b0*/  LDL.LU R4, [R1+0x4c4] ;  /* 0x0004c40001047983 */ /* 0x000f280000300800 */
[----:B------:R-:W4:Y:S04]  /*280c0*/  LDL R48, [R1+0x374] ;  /* 0x0003740001307983 */ /* 0x000f280000100800 */
[----:B0-----:R-:W4:Y:S04]  /*280d0*/  LDL.LU R3, [R1+0x4c8] ;  /* 0x0004c80001037983 */ /* 0x001f280000300800 */
[----:B------:R-:W4:Y:S04]  /*280e0*/  LDL R62, [R1+0x378] ;  /* 0x00037800013e7983 */ /* 0x000f280000100800 */
[----:B-1----:R-:W4:Y:S04]  /*280f0*/  LDL.LU R2, [R1+0x4cc] ;  /* 0x0004cc0001027983 */ /* 0x002f280000300800 */
[----:B------:R-:W4:Y:S04]  /*28100*/  LDL R60, [R1+0x37c] ;  /* 0x00037c00013c7983 */ /* 0x000f280000100800 */
[----:B------:R-:W4:Y:S01]  /*28110*/  LDL.LU R0, [R1+0x4d0] ;  /* 0x0004d00001007983 */ /* 0x000f220000300800 */
[----:B--2---:R-:W-:-:S01]  /*28120*/  FADD R9, R61, R9 ;  /* 0x000000093d097221 */ /* 0x004fc20000000000 */
[----:B---3--:R-:W-:-:S02]  /*28130*/  FADD R8, R59, R8 ;  /* 0x000000083b087221 */ /* 0x008fc40000000000 */
[----:B------:R-:W2:Y:S04]  /*28140*/  LDL R59, [R1+0x340] ;  /* 0x00034000013b7983 */ /* 0x000ea80000100800 */
[----:B------:R-:W-:Y:S04]  /*28150*/  STL [R1+0x4b4], R9 ;  /* 0x0004b40901007387 */ /* 0x000fe80000100800 */
[----:B------:R-:W3:Y:S01]  /*28160*/  LDL R61, [R1+0x344] ;  /* 0x00034400013d7983 */ /* 0x000ee20000100800 */
[----:B----4-:R-:W-:-:S03]  /*28170*/  FADD R6, R7, R6 ;  /* 0x0000000607067221 */ /* 0x010fc60000000000 */
[----:B------:R-:W-:Y:S04]  /*28180*/  STL [R1+0x4b8], R8 ;  /* 0x0004b80801007387 */ /* 0x000fe80000100800 */
[----:B------:R-:W4:Y:S04]  /*28190*/  LDL R63, [R1+0x348] ;  /* 0x00034800013f7983 */ /* 0x000f280000100800 */
[----:B------:R-:W-:Y:S04]  /*281a0*/  STL [R1+0x4bc], R6 ;  /* 0x0004bc0601007387 */ /* 0x000fe80000100800 */
        /* <DEDUP_REMOVED lines=13> */
[----:B------:R-:W-:-:S03]  /*28280*/  FADD R5, R34, R5 ;  /* 0x0000000522057221 */ /* 0x000fc60000000000 */
[----:B------:R-:W4:Y:S04]  /*28290*/  LDL R54, [R1+0x300] ;  /* 0x0003000001367983 */ /* 0x000f280000100800 */
[----:B------:R-:W4:Y:S04]  /*282a0*/  LDL R53, [R1+0x304] ;  /* 0x0003040001357983 */ /* 0x000f280000100800 */
[----:B------:R-:W4:Y:S04]  /*282b0*/  LDL R52, [R1+0x308] ;  /* 0x0003080001347983 */ /* 0x000f280000100800 */
[----:B------:R-:W4:Y:S01]  /*282c0*/  LDL R51, [R1+0x30c] ;  /* 0x00030c0001337983 */ /* 0x000f220000100800 */
[----:B------:R-:W-:-:S03]  /*282d0*/  FADD R4, R32, R4 ;  /* 0x0000000420047221 */ /* 0x000fc60000000000 */
[----:B------:R-:W4:Y:S04]  /*282e0*/  LDL R50, [R1+0x310] ;  /* 0x0003100001327983 */ /* 0x000f280000100800 */
[----:B------:R-:W4:Y:S01]  /*282f0*/  LDL R49, [R1+0x314] ;  /* 0x0003140001317983 */ /* 0x000f220000100800 */
[----:B------:R-:W-:-:S03]  /*28300*/  FADD R3, R48, R3 ;  /* 0x0000000330037221 */ /* 0x000fc60000000000 */
[----:B------:R-:W4:Y:S04]  /*28310*/  LDL R7, [R1+0x318] ;  /* 0x0003180001077983 */ /* 0x000f280000100800 */
[----:B------:R-:W-:Y:S01]  /*28320*/  STL [R1+0x4c0], R5 ;  /* 0x0004c00501007387 */ /* 0x000fe20000100800 */
[----:B------:R-:W-:-:S03]  /*28330*/  FADD R2, R62, R2 ;  /* 0x000000023e027221 */ /* 0x000fc60000000000 */
[----:B------:R-:W-:Y:S01]  /*28340*/  STL [R1+0x4c4], R4 ;  /* 0x0004c40401007387 */ /* 0x000fe20000100800 */
[----:B------:R-:W-:-:S03]  /*28350*/  FADD R0, R60, R0 ;  /* 0x000000003c007221 */ /* 0x000fc60000000000 */
[----:B------:R-:W2:Y:S04]  /*28360*/  LDL.LU R60, [R1+0x4d4] ;  /* 0x0004d400013c7983 */ /* 0x000ea80000300800 */
[----:B------:R-:W-:Y:S04]  /*28370*/  STL [R1+0x4c8], R3 ;  /* 0x0004c80301007387 */ /* 0x000fe80000100800 */
[----:B------:R-:W3:Y:S04]  /*28380*/  LDL.LU R62, [R1+0x4d8] ;  /* 0x0004d800013e7983 */ /* 0x000ee80000300800 */
[----:B------:R-:W-:Y:S04]  /*28390*/  STL [R1+0x4cc], R2 ;  /* 0x0004cc0201007387 */ /* 0x000fe80000100800 */
[----:B------:R-:W4:Y:S04]  /*283a0*/  LDL.LU R48, [R1+0x4dc] ;  /* 0x0004dc0001307983 */ /* 0x000f280000300800 */
[----:B------:R0:W-:Y:S04]  /*283b0*/  STL [R1+0x4d0], R0 ;  /* 0x0004d00001007387 */ /* 0x0001e80000100800 */
        /* <DEDUP_REMOVED lines=20> */
[----:B--2---:R-:W-:-:S03]  /*28500*/  FADD R60, R59, R60 ;  /* 0x0000003c3b3c7221 */ /* 0x004fc60000000000 */
[----:B------:R-:W2:Y:S04]  /*28510*/  LDL.LU R59, [R1+0xc6c] ;  /* 0x000c6c00013b7983 */ /* 0x000ea80000300800 */
[----:B------:R0:W-:Y:S01]  /*28520*/  STL [R1+0x4d4], R60 ;  /* 0x0004d43c01007387 */ /* 0x0001e20000100800 */
[----:B---3--:R-:W-:-:S03]  /*28530*/  FADD R62, R61, R62 ;  /* 0x0000003e3d3e7221 */ /* 0x008fc60000000000 */
[----:B0-----:R-:W3:Y:S01]  /*28540*/  LDL.LU R60, [R1+0xc68] ;  /* 0x000c6800013c7983 */ /* 0x001ee20000300800 */
[----:B----4-:R-:W-:-:S03]  /*28550*/  FADD R48, R63, R48 ;  /* 0x000000303f307221 */ /* 0x010fc60000000000 */
[----:B------:R-:W4:Y:S04]  /*28560*/  LDL.LU R61, [R1+0xc64] ;  /* 0x000c6400013d7983 */ /* 0x000f280000300800 */
[----:B------:R0:W-:Y:S01]  /*28570*/  STL [R1+0x4d8], R62 ;  /* 0x0004d83e01007387 */ /* 0x0001e20000100800 */
[----:B------:R-:W-:-:S01]  /*28580*/  FADD R38, R39, R38 ;  /* 0x0000002627267221 */ /* 0x000fc20000000000 */
[----:B------:R-:W-:Y:S01]  /*28590*/  FADD R36, R37, R36 ;  /* 0x0000002425247221 */ /* 0x000fe20000000000 */
[----:B------:R-:W-:-:S01]  /*285a0*/  FADD R34, R35, R34 ;  /* 0x0000002223227221 */ /* 0x000fc20000000000 */
[----:B0-----:R-:W4:Y:S01]  /*285b0*/  LDL.LU R62, [R1+0xc60] ;  /* 0x000c6000013e7983 */ /* 0x001f220000300800 */
[----:B------:R-:W-:-:S03]  /*285c0*/  FADD R32, R33, R32 ;  /* 0x0000002021207221 */ /* 0x000fc60000000000 */
[----:B------:R-:W4:Y:S01]  /*285d0*/  LDL.LU R63, [R1+0xc5c] ;  /* 0x000c5c00013f7983 */ /* 0x000f220000300800 */
[----:B------:R-:W-:-:S03]  /*285e0*/  FADD R31, R47, R31 ;  /* 0x0000001f2f1f7221 */ /* 0x000fc60000000000 */
[----:B------:R0:W-:Y:S01]  /*285f0*/  STL [R1+0x4dc], R48 ;  /* 0x0004dc3001007387 */ /* 0x0001e20000100800 */
[----:B------:R-:W-:-:S01]  /*28600*/  FADD R30, R46, R30 ;  /* 0x0000001e2e1e7221 */ /* 0x000fc20000000000 */
[----:B------:R-:W-:Y:S02]  /*28610*/  FADD R29, R45, R29 ;  /* 0x0000001d2d1d7221 */ /* 0x000fe40000000000 */
[----:B0-----:R-:W4:Y:S04]  /*28620*/  LDL.LU R48, [R1+0xc58] ;  /* 0x000c580001307983 */ /* 0x001f280000300800 */
[----:B------:R-:W-:Y:S01]  /*28630*/  STL [R1+0x4e0], R38 ;  /* 0x0004e02601007387 */ /* 0x000fe20000100800 */
[----:B------:R-:W-:-:S03]  /*28640*/  FADD R0, R43, R0 ;  /* 0x000000002b007221 */ /* 0x000fc60000000000 */
[----:B------:R-:W-:Y:S01]  /*28650*/  STL [R1+0x4e4], R36 ;  /* 0x0004e42401007387 */ /* 0x000fe20000100800 */
[----:B------:R-:W-:-:S03]  /*28660*/  FADD R28, R44, R28 ;  /* 0x0000001c2c1c7221 */ /* 0x000fc60000000000 */
[----:B------:R0:W-:Y:S04]  /*28670*/  STL [R1+0x4e8], R34 ;  /* 0x0004e82201007387 */ /* 0x0001e80000100800 */
[----:B------:R-:W-:Y:S04]  /*28680*/  STL [R1+0x4ec], R32 ;  /* 0x0004ec2001007387 */ /* 0x000fe80000100800 */
[----:B------:R-:W-:Y:S04]  /*28690*/  STL [R1+0x4f0], R31 ;  /* 0x0004f01f01007387 */ /* 0x000fe80000100800 */
[----:B------:R-:W-:Y:S04]  /*286a0*/  STL [R1+0x4f4], R30 ;  /* 0x0004f41e01007387 */ /* 0x000fe80000100800 */
[----:B0-----:R-:W2:Y:S04]  /*286b0*/  LDL R34, [R1+0x31c] ;  /* 0x00031c0001227983 */ /* 0x001ea80000100800 */
[----:B------:R-:W-:Y:S04]  /*286c0*/  STL [R1+0x4f8], R29 ;  /* 0x0004f81d01007387 */ /* 0x000fe80000100800 */
[----:B------:R0:W-:Y:S04]  /*286d0*/  STL [R1+0x500], R0 ;  /* 0x0005000001007387 */ /* 0x0001e80000100800 */
[----:B------:R-:W-:Y:S04]  /*286e0*/  STL [R1+0x4fc], R28 ;  /* 0x0004fc1c01007387 */ /* 0x000fe80000100800 */
[----:B0-----:R-:W2:Y:S01]  /*286f0*/  LDL.LU R0, [R1+0x530] ;  /* 0x0005300001007983 */ /* 0x001ea20000300800 */
[----:B------:R-:W-:-:S01]  /*28700*/  FADD R27, R42, R27 ;  /* 0x0000001b2a1b7221 */ /* 0x000fc20000000000 */
[----:B------:R-:W-:Y:S01]  /*28710*/  FADD R26, R41, R26 ;  /* 0x0000001a291a7221 */ /* 0x000fe20000000000 */
[----:B------:R-:W-:-:S01]  /*28720*/  FADD R25, R40, R25 ;  /* 0x0000001928197221 */ /* 0x000fc20000000000 */
[----:B------:R-:W-:Y:S01]  /*28730*/  FADD R24, R55, R24 ;  /* 0x0000001837187221 */ /* 0x000fe20000000000 */
[----:B------:R-:W-:-:S01]  /*28740*/  FADD R9, R54, R9 ;  /* 0x0000000936097221 */ /* 0x000fc20000000000 */
[----:B------:R-:W-:Y:S01]  /*28750*/  STL [R1+0x504], R27 ;  /* 0x0005041b01007387 */ /* 0x000fe20000100800 */
[----:B------:R-:W-:-:S01]  /*28760*/  FADD R8, R53, R8 ;  /* 0x0000000835087221 */ /* 0x000fc20000000000 */
[----:B------:R-:W-:Y:S01]  /*28770*/  FADD R6, R52, R6 ;  /* 0x0000000634067221 */ /* 0x000fe20000000000 */
[----:B------:R-:W-:-:S01]  /*28780*/  FADD R5, R51, R5 ;  /* 0x0000000533057221 */ /* 0x000fc20000000000 */
[----:B------:R-:W-:Y:S01]  /*28790*/  STL [R1+0x508], R26 ;  /* 0x0005081a01007387 */ /* 0x000fe20000100800 */
[----:B------:R-:W-:-:S03]  /*287a0*/  FADD R4, R50, R4 ;  /* 0x0000000432047221 */ /* 0x000fc60000000000 */
[----:B------:R-:W-:Y:S01]  /*287b0*/  STL [R1+0x50c], R25 ;  /* 0x00050c1901007387 */ /* 0x000fe20000100800 */
[----:B------:R-:W-:-:S03]  /*287c0*/  FADD R3, R49, R3 ;  /* 0x0000000331037221 */ /* 0x000fc60000000000 */
[----:B------:R-:W-:Y:S04]  /*287d0*/  STL [R1+0x510], R24 ;  /* 0x0005101801007387 */ /* 0x000fe80000100800 */
[----:B------:R-:W-:Y:S01]  /*287e0*/  STL [R1+0x514], R9 ;  /* 0x0005140901007387 */ /* 0x000fe20000100800 */
[----:B------:R-:W-:-:S03]  /*287f0*/  FADD R2, R7, R2 ;  /* 0x0000000207027221 */ /* 0x000fc60000000000 */
[----:B------:R-:W-:Y:S04]  /*28800*/  STL [R1+0x518], R8 ;  /* 0x0005180801007387 */ /* 0x000fe80000100800 */
[----:B------:R-:W-:Y:S04]  /*28810*/  STL [R1+0x51c], R6 ;  /* 0x00051c0601007387 */ /* 0x000fe80000100800 */
[----:B------:R0:W-:Y:S04]  /*28820*/  STL [R1+0x520], R5 ;  /* 0x0005200501007387 */ /* 0x0001e80000100800 */
[----:B------:R-:W3:Y:S04]  /*28830*/  LDL R37, [R1+0x2e0] ;  /* 0x0002e00001257983 */ /* 0x000ee80000100800 */
[----:B------:R1:W-:Y:S04]  /*28840*/  STL [R1+0x524], R4 ;  /* 0x0005240401007387 */ /* 0x0003e80000100800 */
[----:B------:R-:W4:Y:S04]  /*28850*/  LDL R40, [R1+0x2e4] ;  /* 0x0002e40001287983 */ /* 0x000f280000100800 */
[----:B------:R1:W-:Y:S04]  /*28860*/  STL [R1+0x528], R3 ;  /* 0x0005280301007387 */ /* 0x0003e80000100800 */
[----:B------:R-:W4:Y:S04]  /*28870*/  LDL R55, [R1+0x2e8] ;  /* 0x0002e80001377983 */ /* 0x000f280000100800 */
[----:B------:R1:W-:Y:S04]  /*28880*/  STL [R1+0x52c], R2 ;  /* 0x00052c0201007387 */ /* 0x0003e80000100800 */
        /* <DEDUP_REMOVED lines=16> */
[----:B------:R-:W3:Y:S04]  /*28990*/  LDL.LU R36, [R1+0x534] ;  /* 0x0005340001247983 */ /* 0x000ee80000300800 */
[----:B------:R-:W4:Y:S01]  /*289a0*/  LDL.LU R35, [R1+0x538] ;  /* 0x0005380001237983 */ /* 0x000f220000300800 */
[----:B--2---:R-:W-:-:S03]  /*289b0*/  FADD R0, R34, R0 ;  /* 0x0000000022007221 */ /* 0x004fc60000000000 */
[----:B------:R-:W2:Y:S04]  /*289c0*/  LDL.LU R34, [R1+0x53c] ;  /* 0x00053c0001227983 */ /* 0x000ea80000300800 */
[----:B------:R1:W-:Y:S04]  /*289d0*/  STL [R1+0x530], R0 ;  /* 0x0005300001007387 */ /* 0x0003e80000100800 */
[----:B0-----:R-:W2:Y:S04]  /*289e0*/  LDL.LU R5, [R1+0x540] ;  /* 0x0005400001057983 */ /* 0x001ea80000300800 */
[----:B-1----:R-:W2:Y:S04]  /*289f0*/  LDL.LU R4, [R1+0x544] ;  /* 0x0005440001047983 */ /* 0x002ea80000300800 */
        /* <DEDUP_REMOVED lines=14> */
[----:B---3--:R-:W-:-:S01]  /*28ae0*/  FADD R36, R37, R36 ;  /* 0x0000002425247221 */ /* 0x008fc20000000000 */
[----:B----4-:R-:W-:-:S04]  /*28af0*/  FADD R35, R40, R35 ;  /* 0x0000002328237221 */ /* 0x010fc80000000000 */
[----:B------:R-:W-:Y:S04]  /*28b00*/  STL [R1+0x534], R36 ;  /* 0x0005342401007387 */ /* 0x000fe80000100800 */
[----:B------:R-:W-:Y:S01]  /*28b10*/  STL [R1+0x538], R35 ;  /* 0x0005382301007387 */ /* 0x000fe20000100800 */
[----:B--2---:R-:W-:-:S05]  /*28b20*/  FADD R34, R55, R34 ;  /* 0x0000002237227221 */ /* 0x004fca0000000000 */
[----:B------:R-:W-:Y:S01]  /*28b30*/  STL [R1+0x53c], R34 ;  /* 0x00053c2201007387 */ /* 0x000fe20000100800 */
[----:B------:R-:W-:-:S03]  /*28b40*/  FADD R5, R54, R5 ;  /* 0x0000000536057221 */ /* 0x000fc60000000000 */
[----:B------:R-:W2:Y:S01]  /*28b50*/  LDL R40, [R1+0x2ac] ;  /* 0x0002ac0001287983 */ /* 0x000ea20000100800 */
[----:B------:R-:W-:-:S03]  /*28b60*/  FADD R4, R53, R4 ;  /* 0x0000000435047221 */ /* 0x000fc60000000000 */
[----:B------:R0:W-:Y:S01]  /*28b70*/  STL [R1+0x540], R5 ;  /* 0x0005400501007387 */ /* 0x0001e20000100800 */
[----:B------:R-:W-:-:S03]  /*28b80*/  FADD R3, R49, R3 ;  /* 0x0000000331037221 */ /* 0x000fc60000000000 */
[----:B------:R-:W3:Y:S01]  /*28b90*/  LDL R55, [R1+0x2b0] ;  /* 0x0002b00001377983 */ /* 0x000ee20000100800 */
[----:B------:R-:W-:-:S03]  /*28ba0*/  FADD R2, R33, R2 ;  /* 0x0000000221027221 */ /* 0x000fc60000000000 */
[----:B------:R1:W-:Y:S04]  /*28bb0*/  STL [R1+0x544], R4 ;  /* 0x0005440401007387 */ /* 0x0003e80000100800 */
[----:B------:R-:W4:Y:S01]  /*28bc0*/  LDL R54, [R1+0x2b4] ;  /* 0x0002b40001367983 */ /* 0x000f220000100800 */
[----:B------:R-:W-:-:S03]  /*28bd0*/  FADD R0, R32, R0 ;  /* 0x0000000020007221 */ /* 0x000fc60000000000 */
[----:B------:R1:W-:Y:S04]  /*28be0*/  STL [R1+0x548], R3 ;  /* 0x0005480301007387 */ /* 0x0003e80000100800 */
[----:B------:R-:W4:Y:S04]  /*28bf0*/  LDL R53, [R1+0x2b8] ;  /* 0x0002b80001357983 */ /* 0x000f280000100800 */
[----:B------:R-:W4:Y:S04]  /*28c00*/  LDL R49, [R1+0x2bc] ;  /* 0x0002bc0001317983 */ /* 0x000f280000100800 */
[----:B0-----:R-:W2:Y:S04]  /*28c10*/  LDL.LU R5, [R1+0x580] ;  /* 0x0005800001057983 */ /* 0x001ea80000300800 */
[----:B-1----:R-:W3:Y:S04]  /*28c20*/  LDL.LU R4, [R1+0x584] ;  /* 0x0005840001047983 */ /* 0x002ee80000300800 */
[----:B------:R0:W-:Y:S04]  /*28c30*/  STL [R1+0x54c], R2 ;  /* 0x00054c0201007387 */ /* 0x0001e80000100800 */
[----:B------:R-:W4:Y:S04]  /*28c40*/  LDL.LU R3, [R1+0x588] ;  /* 0x0005880001037983 */ /* 0x000f280000300800 */
[----:B------:R1:W-:Y:S04]  /*28c50*/  STL [R1+0x550], R0 ;  /* 0x0005500001007387 */ /* 0x0003e80000100800 */
[----:B0-----:R-:W4:Y:S04]  /*28c60*/  LDL.LU R2, [R1+0x58c] ;  /* 0x00058c0001027983 */ /* 0x001f280000300800 */
[----:B-1----:R-:W4:Y:S01]  /*28c70*/  LDL.LU R0, [R1+0x590] ;  /* 0x0005900001007983 */ /* 0x002f220000300800 */
[----:B------:R-:W-:-:S01]  /*28c80*/  FADD R31, R47, R31 ;  /* 0x0000001f2f1f7221 */ /* 0x000fc20000000000 */
[----:B------:R-:W-:Y:S01]  /*28c90*/  FADD R30, R46, R30 ;  /* 0x0000001e2e1e7221 */ /* 0x000fe20000000000 */
[----:B------:R-:W-:-:S01]  /*28ca0*/  FADD R29, R45, R29 ;  /* 0x0000001d2d1d7221 */ /* 0x000fc20000000000 */
[----:B------:R-:W-:Y:S01]  /*28cb0*/  FADD R28, R44, R28 ;  /* 0x0000001c2c1c7221 */ /* 0x000fe20000000000 */
[----:B------:R-:W-:-:S01]  /*28cc0*/  FADD R27, R43, R27 ;  /* 0x0000001b2b1b7221 */ /* 0x000fc20000000000 */
[----:B------:R0:W-:Y:S01]  /*28cd0*/  STL [R1+0x554], R31 ;  /* 0x0005541f01007387 */ /* 0x0001e20000100800 */
[----:B------:R-:W-:-:S01]  /*28ce0*/  FADD R26, R42, R26 ;  /* 0x0000001a2a1a7221 */ /* 0x000fc20000000000 */
[----:B------:R-:W-:Y:S01]  /*28cf0*/  FADD R25, R41, R25 ;  /* 0x0000001929197221 */ /* 0x000fe20000000000 */
[----:B------:R-:W-:-:S01]  /*28d00*/  FADD R24, R52, R24 ;  /* 0x0000001834187221 */ /* 0x000fc20000000000 */
[----:B------:R1:W-:Y:S01]  /*28d10*/  STL [R1+0x558], R30 ;  /* 0x0005581e01007387 */ /* 0x0003e20000100800 */
[----:B------:R-:W-:-:S03]  /*28d20*/  FADD R9, R51, R9 ;  /* 0x0000000933097221 */ /* 0x000fc60000000000 */
[----:B------:R1:W-:Y:S01]  /*28d30*/  STL [R1+0x55c], R29 ;  /* 0x00055c1d01007387 */ /* 0x0003e20000100800 */
[----:B------:R-:W-:-:S03]  /*28d40*/  FADD R8, R50, R8 ;  /* 0x0000000832087221 */ /* 0x000fc60000000000 */
[----:B------:R1:W-:Y:S04]  /*28d50*/  STL [R1+0x560], R28 ;  /* 0x0005601c01007387 */ /* 0x0003e80000100800 */
[----:B------:R1:W-:Y:S01]  /*28d60*/  STL [R1+0x564], R27 ;  /* 0x0005641b01007387 */ /* 0x0003e20000100800 */
[----:B------:R-:W-:-:S03]  /*28d70*/  FADD R6, R7, R6 ;  /* 0x0000000607067221 */ /* 0x000fc60000000000 */
[----:B------:R-:W-:Y:S04]  /*28d80*/  STL [R1+0x568], R26 ;  /* 0x0005681a01007387 */ /* 0x000fe80000100800 */
[----:B------:R-:W-:Y:S04]  /*28d90*/  STL [R1+0x56c], R25 ;  /* 0x00056c1901007387 */ /* 0x000fe80000100800 */
[----:B------:R-:W-:Y:S04]  /*28da0*/  STL [R1+0x570], R24 ;  /* 0x0005701801007387 */ /* 0x000fe80000100800 */
[----:B------:R-:W4:Y:S04]  /*28db0*/  LDL R35, [R1+0x280] ;  /* 0x0002800001237983 */ /* 0x000f280000100800 */
[----:B------:R-:W-:Y:S04]  /*28dc0*/  STL [R1+0x574], R9 ;  /* 0x0005740901007387 */ /* 0x000fe80000100800 */
[----:B------:R-:W4:Y:S04]  /*28dd0*/  LDL R33, [R1+0x284] ;  /* 0x0002840001217983 */ /* 0x000f280000100800 */
[----:B------:R-:W-:Y:S04]  /*28de0*/  STL [R1+0x578], R8 ;  /* 0x0005780801007387 */ /* 0x000fe80000100800 */
        /* <DEDUP_REMOVED lines=10> */
[----:B------:R-:W4:Y:S01]  /*28e90*/  LDL.LU R34, [R1+0x594] ;  /* 0x0005940001227983 */ /* 0x000f220000300800 */
[----:B--2---:R-:W-:-:S01]  /*28ea0*/  FADD R5, R40, R5 ;  /* 0x0000000528057221 */ /* 0x004fc20000000000 */
[----:B---3--:R-:W-:-:S04]  /*28eb0*/  FADD R4, R55, R4 ;  /* 0x0000000437047221 */ /* 0x008fc80000000000 */
[----:B------:R2:W-:Y:S04]  /*28ec0*/  STL [R1+0x580], R5 ;  /* 0x0005800501007387 */ /* 0x0005e80000100800 */
[----:B------:R3:W-:Y:S01]  /*28ed0*/  STL [R1+0x584], R4 ;  /* 0x0005840401007387 */ /* 0x0007e20000100800 */
[----:B----4-:R-:W-:-:S03]  /*28ee0*/  FADD R3, R54, R3 ;  /* 0x0000000336037221 */ /* 0x010fc60000000000 */
[----:B------:R-:W4:Y:S04]  /*28ef0*/  LDL.LU R32, [R1+0x598] ;  /* 0x0005980001207983 */ /* 0x000f280000300800 */
[----:B------:R3:W-:Y:S01]  /*28f00*/  STL [R1+0x588], R3 ;  /* 0x0005880301007387 */ /* 0x0007e20000100800 */
[----:B------:R-:W-:-:S03]  /*28f10*/  FADD R2, R53, R2 ;  /* 0x0000000235027221 */ /* 0x000fc60000000000 */
[----:B0-----:R-:W4:Y:S01]  /*28f20*/  LDL.LU R31, [R1+0x59c] ;  /* 0x00059c00011f7983 */ /* 0x001f220000300800 */
[----:B------:R-:W-:-:S03]  /*28f30*/  FADD R0, R49, R0 ;  /* 0x0000000031007221 */ /* 0x000fc60000000000 */
[----:B------:R0:W-:Y:S04]  /*28f40*/  STL [R1+0x58c], R2 ;  /* 0x00058c0201007387 */ /* 0x0001e80000100800 */
[----:B-1----:R-:W4:Y:S04]  /*28f50*/  LDL.LU R30, [R1+0x5a0] ;  /* 0x0005a000011e7983 */ /* 0x002f280000300800 */
[----:B------:R1:W-:Y:S04]  /*28f60*/  STL [R1+0x590], R0 ;  /* 0x0005900001007387 */ /* 0x0003e80000100800 */
[----:B------:R-:W4:Y:S04]  /*28f70*/  LDL.LU R29, [R1+0x5a4] ;  /* 0x0005a400011d7983 */ /* 0x000f280000300800 */
[----:B------:R-:W4:Y:S04]  /*28f80*/  LDL.LU R28, [R1+0x5a8] ;  /* 0x0005a800011c7983 */ /* 0x000f280000300800 */
[----:B------:R-:W4:Y:S04]  /*28f90*/  LDL.LU R27, [R1+0x5ac] ;  /* 0x0005ac00011b7983 */ /* 0x000f280000300800 */
[----:B------:R-:W4:Y:S04]  /*28fa0*/  LDL.LU R6, [R1+0x5b0] ;  /* 0x0005b00001067983 */ /* 0x000f280000300800 */
[----:B--2---:R-:W2:Y:S04]  /*28fb0*/  LDL.LU R5, [R1+0x5b4] ;  /* 0x0005b40001057983 */ /* 0x004ea80000300800 */
[----:B---3--:R-:W3:Y:S04]  /*28fc0*/  LDL.LU R4, [R1+0x5b8] ;  /* 0x0005b80001047983 */ /* 0x008ee80000300800 */
[----:B------:R-:W3:Y:S04]  /*28fd0*/  LDL.LU R3, [R1+0x5bc] ;  /* 0x0005bc0001037983 */ /* 0x000ee80000300800 */
[----:B------:R-:W3:Y:S04]  /*28fe0*/  LDL R42, [R1+0x26c] ;  /* 0x00026c00012a7983 */ /* 0x000ee80000100800 */
[----:B------:R-:W3:Y:S04]  /*28ff0*/  LDL.LU R26, [R1+0x5c0] ;  /* 0x0005c000011a7983 */ /* 0x000ee80000300800 */
[----:B------:R-:W3:Y:S04]  /*29000*/  LDL R41, [R1+0x270] ;  /* 0x0002700001297983 */ /* 0x000ee80000100800 */
[----:B------:R-:W3:Y:S04]  /*29010*/  LDL.LU R25, [R1+0x5c4] ;  /* 0x0005c40001197983 */ /* 0x000ee80000300800 */
[----:B------:R-:W3:Y:S04]  /*29020*/  LDL R40, [R1+0x274] ;  /* 0x0002740001287983 */ /* 0x000ee80000100800 */
[----:B------:R-:W3:Y:S04]  /*29030*/  LDL.LU R24, [R1+0x5c8] ;  /* 0x0005c80001187983 */ /* 0x000ee80000300800 */
[----:B------:R-:W3:Y:S04]  /*29040*/  LDL R55, [R1+0x278] ;  /* 0x0002780001377983 */ /* 0x000ee80000100800 */
[----:B0-----:R-:W3:Y:S04]  /*29050*/  LDL.LU R2, [R1+0x5cc] ;  /* 0x0005cc0001027983 */ /* 0x001ee80000300800 */
[----:B------:R-:W3:Y:S04]  /*29060*/  LDL R54, [R1+0x27c] ;  /* 0x00027c0001367983 */ /* 0x000ee80000100800 */
[----:B-1----:R-:W3:Y:S04]  /*29070*/  LDL.LU R0, [R1+0x5d0] ;  /* 0x0005d00001007983 */ /* 0x002ee80000300800 */
[----:B------:R-:W3:Y:S04]  /*29080*/  LDL R53, [R1+0x240] ;  /* 0x0002400001357983 */ /* 0x000ee80000100800 */
[----:B------:R-:W3:Y:S04]  /*29090*/  LDL.LU R9, [R1+0x5d4] ;  /* 0x0005d40001097983 */ /* 0x000ee80000300800 */
[----:B------:R-:W3:Y:S04]  /*290a0*/  LDL R49, [R1+0x244] ;  /* 0x0002440001317983 */ /* 0x000ee80000100800 */
[----:B------:R-:W3:Y:S01]  /*290b0*/  LDL.LU R8, [R1+0x5d8] ;  /* 0x0005d80001087983 */ /* 0x000ee20000300800 */
[----:B------:R-:W-:-:S05]  /*290c0*/  FADD R34, R35, R34 ;  /* 0x0000002223227221 */ /* 0x000fca0000000000 */
[----:B------:R-:W-:Y:S01]  /*290d0*/  STL [R1+0x594], R34 ;  /* 0x0005942201007387 */ /* 0x000fe20000100800 */
[----:B----4-:R-:W-:-:S01]  /*290e0*/  FADD R32, R33, R32 ;  /* 0x0000002021207221 */ /* 0x010fc20000000000 */
[----:B------:R-:W-:-:S04]  /*290f0*/  FADD R31, R47, R31 ;  /* 0x0000001f2f1f7221 */ /* 0x000fc80000000000 */
[----:B------:R-:W-:Y:S04]  /*29100*/  STL [R1+0x598], R32 ;  /* 0x0005982001007387 */ /* 0x000fe80000100800 */
[----:B------:R-:W-:Y:S01]  /*29110*/  STL [R1+0x59c], R31 ;  /* 0x00059c1f01007387 */ /* 0x000fe20000100800 */
[----:B------:R-:W-:-:S01]  /*29120*/  FADD R30, R46, R30 ;  /* 0x0000001e2e1e7221 */ /* 0x000fc20000000000 */
[----:B------:R-:W-:-:S04]  /*29130*/  FADD R29, R45, R29 ;  /* 0x0000001d2d1d7221 */ /* 0x000fc80000000000 */
[----:B------:R-:W-:Y:S01]  /*29140*/  STL [R1+0x5a0], R30 ;  /* 0x0005a01e01007387 */ /* 0x000fe20000100800 */
[----:B------:R-:W-:-:S03]  /*29150*/  FADD R28, R44, R28 ;  /* 0x0000001c2c1c7221 */ /* 0x000fc60000000000 */
[----:B------:R-:W-:Y:S01]  /*29160*/  STL [R1+0x5a4], R29 ;  /* 0x0005a41d01007387 */ /* 0x000fe20000100800 */
[----:B------:R-:W-:-:S03]  /*29170*/  FADD R27, R43, R27 ;  /* 0x0000001b2b1b7221 */ /* 0x000fc60000000000 */
[----:B------:R-:W-:Y:S01]  /*29180*/  STL [R1+0x5a8], R28 ;  /* 0x0005a81c01007387 */ /* 0x000fe20000100800 */
[----:B------:R-:W-:-:S03]  /*29190*/  FADD R6, R52, R6 ;  /* 0x0000000634067221 */ /* 0x000fc60000000000 */
[----:B------:R-:W-:Y:S01]  /*291a0*/  STL [R1+0x5ac], R27 ;  /* 0x0005ac1b01007387 */ /* 0x000fe20000100800 */
[----:B--2---:R-:W-:-:S03]  /*291b0*/  FADD R5, R51, R5 ;  /* 0x0000000533057221 */ /* 0x004fc60000000000 */
[----:B------:R0:W-:Y:S01]  /*291c0*/  STL [R1+0x5b0], R6 ;  /* 0x0005b00601007387 */ /* 0x0001e20000100800 */
[----:B---3--:R-:W-:-:S03]  /*291d0*/  FADD R4, R50, R4 ;  /* 0x0000000432047221 */ /* 0x008fc60000000000 */
[----:B------:R-:W2:Y:S01]  /*291e0*/  LDL R52, [R1+0x248] ;  /* 0x0002480001347983 */ /* 0x000ea20000100800 */
[----:B------:R-:W-:-:S03]  /*291f0*/  FADD R3, R7, R3 ;  /* 0x0000000307037221 */ /* 0x000fc60000000000 */
[----:B------:R1:W-:Y:S04]  /*29200*/  STL [R1+0x5b4], R5 ;  /* 0x0005b40501007387 */ /* 0x0003e80000100800 */
[----:B0-----:R-:W2:Y:S04]  /*29210*/  LDL.LU R6, [R1+0x5dc] ;  /* 0x0005dc0001067983 */ /* 0x001ea80000300800 */
[----:B------:R0:W-:Y:S01]  /*29220*/  STL [R1+0x5b8], R4 ;  /* 0x0005b80401007387 */ /* 0x0001e20000100800 */
[----:B------:R-:W-:-:S03]  /*29230*/  FADD R26, R42, R26 ;  /* 0x0000001a2a1a7221 */ /* 0x000fc60000000000 */
[----:B------:R-:W3:Y:S04]  /*29240*/  LDL R51, [R1+0x24c] ;  /* 0x00024c0001337983 */ /* 0x000ee80000100800 */
[----:B------:R4:W-:Y:S01]  /*29250*/  STL [R1+0x5bc], R3 ;  /* 0x0005bc0301007387 */ /* 0x0009e20000100800 */
[----:B------:R-:W-:-:S03]  /*29260*/  FADD R25, R41, R25 ;  /* 0x0000001929197221 */ /* 0x000fc60000000000 */
[----:B-1----:R-:W3:Y:S04]  /*29270*/  LDL.LU R5, [R1+0x5e0] ;  /* 0x0005e00001057983 */ /* 0x002ee80000300800 */
[----:B------:R-:W3:Y:S01]  /*29280*/  LDL R50, [R1+0x250] ;  /* 0x0002500001327983 */ /* 0x000ee20000100800 */
[----:B------:R-:W-:-:S03]  /*29290*/  FADD R24, R40, R24 ;  /* 0x0000001828187221 */ /* 0x000fc60000000000 */
[----:B0-----:R-:W3:Y:S04]  /*292a0*/  LDL.LU R4, [R1+0x5e4] ;  /* 0x0005e40001047983 */ /* 0x001ee80000300800 */
[----:B------:R-:W3:Y:S01]  /*292b0*/  LDL R7, [R1+0x254] ;  /* 0x0002540001077983 */ /* 0x000ee20000100800 */
[----:B------:R-:W-:-:S03]  /*292c0*/  FADD R2, R55, R2 ;  /* 0x0000000237027221 */ /* 0x000fc60000000000 */
[----:B----4-:R-:W4:Y:S04]  /*292d0*/  LDL.LU R3, [R1+0x5e8] ;  /* 0x0005e80001037983 */ /* 0x010f280000300800 */
[----:B------:R-:W4:Y:S01]  /*292e0*/  LDL R35, [R1+0x258] ;  /* 0x0002580001237983 */ /* 0x000f220000100800 */
[----:B------:R-:W-:-:S03]  /*292f0*/  FADD R0, R54, R0 ;  /* 0x0000000036007221 */ /* 0x000fc60000000000 */
[----:B------:R-:W-:Y:S04]  /*29300*/  STL [R1+0x5c0], R26 ;  /* 0x0005c01a01007387 */ /* 0x000fe80000100800 */
[----:B------:R-:W4:Y:S04]  /*29310*/  LDL R33, [R1+0x25c] ;  /* 0x00025c0001217983 */ /* 0x000f280000100800 */
[----:B------:R-:W-:Y:S04]  /*29320*/  STL [R1+0x5c4], R25 ;  /* 0x0005c41901007387 */ /* 0x000fe80000100800 */
[----:B------:R-:W-:Y:S04]  /*29330*/  STL [R1+0x5c8], R24 ;  /* 0x0005c81801007387 */ /* 0x000fe80000100800 */
[----:B------:R0:W-:Y:S04]  /*29340*/  STL [R1+0x5cc], R2 ;  /* 0x0005cc0201007387 */ /* 0x0001e80000100800 */
[----:B0-----:R-:W4:Y:S04]  /*29350*/  LDL.LU R2, [R1+0x5ec] ;  /* 0x0005ec0001027983 */ /* 0x001f280000300800 */
[----:B------:R0:W-:Y:S04]  /*29360*/  STL [R1+0x5d0], R0 ;  /* 0x0005d00001007387 */ /* 0x0001e80000100800 */
[----:B0-----:R-:W4:Y:S01]  /*29370*/  LDL.LU R0, [R1+0x5f0] ;  /* 0x0005f00001007983 */ /* 0x001f220000300800 */
[----:B------:R-:W-:-:S01]  /*29380*/  FADD R9, R53, R9 ;  /* 0x0000000935097221 */ /* 0x000fc20000000000 */
[----:B------:R-:W-:-:S02]  /*29390*/  FADD R8, R49, R8 ;  /* 0x0000000831087221 */ /* 0x000fc40000000000 */
[----:B------:R-:W4:Y:S04]  /*293a0*/  LDL R49, [R1+0x220] ;  /* 0x0002200001317983 */ /* 0x000f280000100800 */
[----:B------:R-:W4:Y:S04]  /*293b0*/  LDL R38, [R1+0x224] ;  /* 0x0002240001267983 */ /* 0x000f280000100800 */
        /* <DEDUP_REMOVED lines=16> */
[----:B--2---:R-:W-:-:S05]  /*294c0*/  FADD R6, R52, R6 ;  /* 0x0000000634067221 */ /* 0x004fca0000000000 */
[----:B------:R-:W-:Y:S04]  /*294d0*/  STL [R1+0x5dc], R6 ;  /* 0x0005dc0601007387 */ /* 0x000fe80000100800 */
[----:B------:R-:W2:Y:S01]  /*294e0*/  LDL R52, [R1+0x1e0] ;  /* 0x0001e00001347983 */ /* 0x000ea20000100800 */
[----:B---3--:R-:W-:-:S05]  /*294f0*/  FADD R5, R51, R5 ;  /* 0x0000000533057221 */ /* 0x008fca0000000000 */
[----:B------:R-:W-:Y:S01]  /*29500*/  STL [R1+0x5e0], R5 ;  /* 0x0005e00501007387 */ /* 0x000fe20000100800 */
[----:B------:R-:W-:-:S03]  /*29510*/  FADD R4, R50, R4 ;  /* 0x0000000432047221 */ /* 0x000fc60000000000 */
[----:B------:R-:W3:Y:S04]  /*29520*/  LDL R51, [R1+0x1e4] ;  /* 0x0001e40001337983 */ /* 0x000ee80000100800 */
[----:B------:R0:W-:Y:S01]  /*29530*/  STL [R1+0x5e4], R4 ;  /* 0x0005e40401007387 */ /* 0x0001e20000100800 */
[----:B----4-:R-:W-:-:S03]  /*29540*/  FADD R3, R7, R3 ;  /* 0x0000000307037221 */ /* 0x010fc60000000000 */
[----:B------:R-:W4:Y:S04]  /*29550*/  LDL R50, [R1+0x1e8] ;  /* 0x0001e80001327983 */ /* 0x000f280000100800 */
[----:B------:R1:W-:Y:S04]  /*29560*/  STL [R1+0x5e8], R3 ;  /* 0x0005e80301007387 */ /* 0x0003e80000100800 */
[----:B------:R-:W4:Y:S04]  /*29570*/  LDL R7, [R1+0x1ec] ;  /* 0x0001ec0001077983 */ /* 0x000f280000100800 */
[----:B------:R-:W2:Y:S04]  /*29580*/  LDL.LU R39, [R1+0x5f4] ;  /* 0x0005f40001277983 */ /* 0x000ea80000300800 */
[----:B------:R-:W3:Y:S01]  /*29590*/  LDL.LU R37, [R1+0x5f8] ;  /* 0x0005f80001257983 */ /* 0x000ee20000300800 */
[----:B------:R-:W-:-:S05]  /*295a0*/  FADD R2, R35, R2 ;  /* 0x0000000223027221 */ /* 0x000fca0000000000 */
[----:B------:R1:W-:Y:S04]  /*295b0*/  STL [R1+0x5ec], R2 ;  /* 0x0005ec0201007387 */ /* 0x0003e80000100800 */
[----:B------:R-:W4:Y:S01]  /*295c0*/  LDL.LU R35, [R1+0x5fc] ;  /* 0x0005fc0001237983 */ /* 0x000f220000300800 */
[----:B------:R-:W-:-:S05]  /*295d0*/  FADD R0, R33, R0 ;  /* 0x0000000021007221 */ /* 0x000fca0000000000 */
        /* <DEDUP_REMOVED lines=11> */
[----:B-1----:R-:W4:Y:S04]  /*29690*/  LDL.LU R3, [R1+0x628] ;  /* 0x0006280001037983 */ /* 0x002f280000300800 */
[----:B------:R-:W4:Y:S04]  /*296a0*/  LDL.LU R2, [R1+0x62c] ;  /* 0x00062c0001027983 */ /* 0x000f280000300800 */
[----:B------:R-:W4:Y:S04]  /*296b0*/  LDL.LU R0, [R1+0x630] ;  /* 0x0006300001007983 */ /* 0x000f280000300800 */
[----:B------:R-:W4:Y:S04]  /*296c0*/  LDL.LU R9, [R1+0x634] ;  /* 0x0006340001097983 */ /* 0x000f280000300800 */
[----:B------:R-:W4:Y:S04]  /*296d0*/  LDL.LU R8, [R1+0x638] ;  /* 0x0006380001087983 */ /* 0x000f280000300800 */
[----:B------:R-:W4:Y:S04]  /*296e0*/  LDL.LU R6, [R1+0x63c] ;  /* 0x00063c0001067983 */ /* 0x000f280000300800 */
[----:B------:R-:W4:Y:S01]  /*296f0*/  LDL.LU R5, [R1+0x640] ;  /* 0x0006400001057983 */ /* 0x000f220000300800 */
[----:B--2---:R-:W-:-:S03]  /*29700*/  FADD R39, R49, R39 ;  /* 0x0000002731277221 */ /* 0x004fc60000000000 */
[----:B------:R-:W2:Y:S01]  /*29710*/  LDL.LU R49, [R1+0xc54] ;  /* 0x000c540001317983 */ /* 0x000ea20000300800 */
[----:B---3--:R-:W-:-:S03]  /*29720*/  FADD R37, R38, R37 ;  /* 0x0000002526257221 */ /* 0x008fc60000000000 */
[----:B------:R-:W-:Y:S04]  /*29730*/  STL [R1+0x5f4], R39 ;  /* 0x0005f42701007387 */ /* 0x000fe80000100800 */
[----:B------:R-:W-:Y:S01]  /*29740*/  STL [R1+0x5f8], R37 ;  /* 0x0005f82501007387 */ /* 0x000fe20000100800 */
[----:B----4-:R-:W-:-:S05]  /*29750*/  FADD R35, R36, R35 ;  /* 0x0000002324237221 */ /* 0x010fca0000000000 */
        /* <DEDUP_REMOVED lines=15> */
[----:B------:R0:W-:Y:S01]  /*29850*/  STL [R1+0x618], R26 ;  /* 0x0006181a01007387 */ /* 0x0001e20000100800 */
[----:B------:R-:W-:-:S03]  /*29860*/  FADD R24, R41, R24 ;  /* 0x0000001829187221 */ /* 0x000fc60000000000 */
[----:B------:R-:W-:Y:S01]  /*29870*/  STL [R1+0x61c], R25 ;  /* 0x00061c1901007387 */ /* 0x000fe20000100800 */
[----:B------:R-:W-:-:S03]  /*29880*/  FADD R4, R40, R4 ;  /* 0x0000000428047221 */ /* 0x000fc60000000000 */
[----:B------:R-:W-:Y:S01]  /*29890*/  STL [R1+0x620], R24 ;  /* 0x0006201801007387 */ /* 0x000fe20000100800 */
[----:B------:R-:W-:-:S03]  /*298a0*/  FADD R3, R55, R3 ;  /* 0x0000000337037221 */ /* 0x000fc60000000000 */
[----:B------:R1:W-:Y:S01]  /*298b0*/  STL [R1+0x624], R4 ;  /* 0x0006240401007387 */ /* 0x0003e20000100800 */
[----:B------:R-:W-:-:S03]  /*298c0*/  FADD R2, R54, R2 ;  /* 0x0000000236027221 */ /* 0x000fc60000000000 */
[----:B0-----:R-:W3:Y:S01]  /*298d0*/  LDL R26, [R1+0x1f0] ;  /* 0x0001f000011a7983 */ /* 0x001ee20000100800 */
[----:B------:R-:W-:-:S03]  /*298e0*/  FADD R0, R53, R0 ;  /* 0x0000000035007221 */ /* 0x000fc60000000000 */
[----:B------:R0:W-:Y:S04]  /*298f0*/  STL [R1+0x628], R3 ;  /* 0x0006280301007387 */ /* 0x0001e80000100800 */
[----:B-1----:R-:W3:Y:S04]  /*29900*/  LDL.LU R4, [R1+0x644] ;  /* 0x0006440001047983 */ /* 0x002ee80000300800 */
[----:B------:R1:W-:Y:S04]  /*29910*/  STL [R1+0x62c], R2 ;  /* 0x00062c0201007387 */ /* 0x0003e80000100800 */
[----:B------:R-:W4:Y:S04]  /*29920*/  LDL R25, [R1+0x1f4] ;  /* 0x0001f40001197983 */ /* 0x000f280000100800 */
[----:B------:R1:W-:Y:S04]  /*29930*/  STL [R1+0x630], R0 ;  /* 0x0006300001007387 */ /* 0x0003e80000100800 */
[----:B0-----:R-:W4:Y:S04]  /*29940*/  LDL.LU R3, [R1+0x648] ;  /* 0x0006480001037983 */ /* 0x001f280000300800 */
[----:B------:R-:W2:Y:S04]  /*29950*/  LDL R24, [R1+0x1f8] ;  /* 0x0001f80001187983 */ /* 0x000ea80000100800 */
[----:B-1----:R-:W2:Y:S04]  /*29960*/  LDL.LU R2, [R1+0x64c] ;  /* 0x00064c0001027983 */ /* 0x002ea80000300800 */
[----:B------:R-:W2:Y:S04]  /*29970*/  LDL R39, [R1+0x1fc] ;  /* 0x0001fc0001277983 */ /* 0x000ea80000100800 */
[----:B------:R-:W2:Y:S01]  /*29980*/  LDL.LU R0, [R1+0x650] ;  /* 0x0006500001007983 */ /* 0x000ea20000300800 */
[----:B------:R-:W-:-:S01]  /*29990*/  FADD R9, R52, R9 ;  /* 0x0000000934097221 */ /* 0x000fc20000000000 */
[----:B------:R-:W-:Y:S01]  /*299a0*/  FADD R8, R51, R8 ;  /* 0x0000000833087221 */ /* 0x000fe20000000000 */
[----:B------:R-:W-:-:S01]  /*299b0*/  FADD R6, R50, R6 ;  /* 0x0000000632067221 */ /* 0x000fc20000000000 */
[----:B------:R-:W-:-:S02]  /*299c0*/  FADD R5, R7, R5 ;  /* 0x0000000507057221 */ /* 0x000fc40000000000 */
[----:B------:R-:W-:Y:S04]  /*299d0*/  STL [R1+0x634], R9 ;  /* 0x0006340901007387 */ /* 0x000fe80000100800 */
[----:B------:R-:W2:Y:S04]  /*299e0*/  LDL R50, [R1+0x1c0] ;  /* 0x0001c00001327983 */ /* 0x000ea80000100800 */
[----:B------:R0:W-:Y:S04]  /*299f0*/  STL [R1+0x638], R8 ;  /* 0x0006380801007387 */ /* 0x0001e80000100800 */
[----:B------:R-:W2:Y:S04]  /*29a00*/  LDL R38, [R1+0x1c4] ;  /* 0x0001c40001267983 */ /* 0x000ea80000100800 */
[----:B------:R1:W-:Y:S04]  /*29a10*/  STL [R1+0x63c], R6 ;  /* 0x00063c0601007387 */ /* 0x0003e80000100800 */
[----:B------:R-:W2:Y:S04]  /*29a20*/  LDL R37, [R1+0x1c8] ;  /* 0x0001c80001257983 */ /* 0x000ea80000100800 */
[----:B------:R1:W-:Y:S04]  /*29a30*/  STL [R1+0x640], R5 ;  /* 0x0006400501007387 */ /* 0x0003e80000100800 */
[----:B------:R-:W2:Y:S04]  /*29a40*/  LDL R36, [R1+0x1cc] ;  /* 0x0001cc0001247983 */ /* 0x000ea80000100800 */
        /* <DEDUP_REMOVED lines=17> */
[----:B------:R-:W2:Y:S01]  /*29b60*/  LDL R7, [R1+0x194] ;  /* 0x0001940001077983 */ /* 0x000ea20000100800 */
[----:B---3--:R-:W-:-:S05]  /*29b70*/  FADD R4, R26, R4 ;  /* 0x000000041a047221 */ /* 0x008fca0000000000 */
[----:B------:R3:W-:Y:S01]  /*29b80*/  STL [R1+0x644], R4 ;  /* 0x0006440401007387 */ /* 0x0007e20000100800 */
[----:B----4-:R-:W-:-:S01]  /*29b90*/  FADD R3, R25, R3 ;  /* 0x0000000319037221 */ /* 0x010fc20000000000 */
[----:B--2---:R-:W-:Y:S01]  /*29ba0*/  FADD R2, R24, R2 ;  /* 0x0000000218027221 */ /* 0x004fe20000000000 */
[----:B------:R-:W-:-:S02]  /*29bb0*/  FADD R0, R39, R0 ;  /* 0x0000000027007221 */ /* 0x000fc40000000000 */
[----:B------:R-:W2:Y:S04]  /*29bc0*/  LDL.LU R39, [R1+0x654] ;  /* 0x0006540001277983 */ /* 0x000ea80000300800 */
[----:B------:R4:W-:Y:S04]  /*29bd0*/  STL [R1+0x648], R3 ;  /* 0x0006480301007387 */ /* 0x0009e80000100800 */
[----:B------:R-:W2:Y:S04]  /*29be0*/  LDL.LU R31, [R1+0x658] ;  /* 0x00065800011f7983 */ /* 0x000ea80000300800 */
[----:B------:R4:W-:Y:S04]  /*29bf0*/  STL [R1+0x64c], R2 ;  /* 0x00064c0201007387 */ /* 0x0009e80000100800 */
[----:B------:R-:W2:Y:S04]  /*29c00*/  LDL.LU R30, [R1+0x65c] ;  /* 0x00065c00011e7983 */ /* 0x000ea80000300800 */
[----:B------:R4:W-:Y:S04]  /*29c10*/  STL [R1+0x650], R0 ;  /* 0x0006500001007387 */ /* 0x0009e80000100800 */
[----:B0-----:R-:W2:Y:S04]  /*29c20*/  LDL.LU R8, [R1+0x660] ;  /* 0x0006600001087983 */ /* 0x001ea80000300800 */
[----:B-1----:R-:W2:Y:S04]  /*29c30*/  LDL.LU R6, [R1+0x664] ;  /* 0x0006640001067983 */ /* 0x002ea80000300800 */
[----:B------:R-:W2:Y:S04]  /*29c40*/  LDL.LU R5, [R1+0x668] ;  /* 0x0006680001057983 */ /* 0x000ea80000300800 */
[----:B---3--:R-:W3:Y:S04]  /*29c50*/  LDL.LU R4, [R1+0x66c] ;  /* 0x00066c0001047983 */ /* 0x008ee80000300800 */
        /* <DEDUP_REMOVED lines=21> */
[----:B------:R1:W-:Y:S01]  /*29db0*/  STL [R1+0x664], R6 ;  /* 0x0006640601007387 */ /* 0x0003e20000100800 */
[----:B---3--:R-:W-:-:S03]  /*29dc0*/  FADD R4, R33, R4 ;  /* 0x0000000421047221 */ /* 0x008fc60000000000 */
[----:B0-----:R-:W3:Y:S01]  /*29dd0*/  LDL.LU R8, [R1+0x698] ;  /* 0x0006980001087983 */ /* 0x001ee20000300800 */
[----:B----4-:R-:W-:-:S03]  /*29de0*/  FADD R3, R32, R3 ;  /* 0x0000000320037221 */ /* 0x010fc60000000000 */
[----:B------:R0:W-:Y:S01]  /*29df0*/  STL [R1+0x668], R5 ;  /* 0x0006680501007387 */ /* 0x0001e20000100800 */
[----:B------:R-:W-:-:S03]  /*29e00*/  FADD R29, R47, R29 ;  /* 0x0000001d2f1d7221 */ /* 0x000fc60000000000 */
[----:B-1----:R-:W4:Y:S01]  /*29e10*/  LDL.LU R6, [R1+0x69c] ;  /* 0x00069c0001067983 */ /* 0x002f220000300800 */
[----:B------:R-:W-:-:S03]  /*29e20*/  FADD R28, R46, R28 ;  /* 0x0000001c2e1c7221 */ /* 0x000fc60000000000 */
[----:B------:R1:W-:Y:S01]  /*29e30*/  STL [R1+0x66c], R4 ;  /* 0x00066c0401007387 */ /* 0x0003e20000100800 */
[----:B------:R-:W-:-:S03]  /*29e40*/  FADD R27, R45, R27 ;  /* 0x0000001b2d1b7221 */ /* 0x000fc60000000000 */
[----:B0-----:R-:W2:Y:S01]  /*29e50*/  LDL.LU R5, [R1+0x6a0] ;  /* 0x0006a00001057983 */ /* 0x001ea20000300800 */
[----:B------:R-:W-:-:S03]  /*29e60*/  FADD R26, R44, R26 ;  /* 0x0000001a2c1a7221 */ /* 0x000fc60000000000 */
[----:B------:R0:W-:Y:S01]  /*29e70*/  STL [R1+0x670], R3 ;  /* 0x0006700301007387 */ /* 0x0001e20000100800 */
[----:B------:R-:W-:-:S03]  /*29e80*/  FADD R25, R43, R25 ;  /* 0x000000192b197221 */ /* 0x000fc60000000000 */
[----:B-1----:R-:W2:Y:S01]  /*29e90*/  LDL.LU R4, [R1+0x6a4] ;  /* 0x0006a40001047983 */ /* 0x002ea20000300800 */
[----:B------:R-:W-:-:S03]  /*29ea0*/  FADD R24, R42, R24 ;  /* 0x000000182a187221 */ /* 0x000fc60000000000 */
[----:B0-----:R-:W2:Y:S01]  /*29eb0*/  LDL.LU R3, [R1+0x6a8] ;  /* 0x0006a80001037983 */ /* 0x001ea20000300800 */
[----:B------:R-:W-:-:S03]  /*29ec0*/  FADD R2, R41, R2 ;  /* 0x0000000229027221 */ /* 0x000fc60000000000 */
[----:B------:R-:W-:Y:S04]  /*29ed0*/  STL [R1+0x674], R29 ;  /* 0x0006741d01007387 */ /* 0x000fe80000100800 */
[----:B------:R-:W-:Y:S01]  /*29ee0*/  STL [R1+0x678], R28 ;  /* 0x0006781c01007387 */ /* 0x000fe20000100800 */
[----:B------:R-:W-:-:S03]  /*29ef0*/  FADD R0, R40, R0 ;  /* 0x0000000028007221 */ /* 0x000fc60000000000 */
[----:B------:R-:W-:Y:S04]  /*29f00*/  STL [R1+0x67c], R27 ;  /* 0x00067c1b01007387 */ /* 0x000fe80000100800 */
[----:B------:R-:W2:Y:S04]  /*29f10*/  LDL R39, [R1+0x198] ;  /* 0x0001980001277983 */ /* 0x000ea80000100800 */
[----:B------:R-:W-:Y:S04]  /*29f20*/  STL [R1+0x680], R26 ;  /* 0x0006801a01007387 */ /* 0x000fe80000100800 */
[----:B------:R-:W2:Y:S04]  /*29f30*/  LDL R37, [R1+0x19c] ;  /* 0x00019c0001257983 */ /* 0x000ea80000100800 */
[----:B------:R-:W-:Y:S04]  /*29f40*/  STL [R1+0x684], R25 ;  /* 0x0006841901007387 */ /* 0x000fe80000100800 */
[----:B------:R-:W-:Y:S04]  /*29f50*/  STL [R1+0x688], R24 ;  /* 0x0006881801007387 */ /* 0x000fe80000100800 */
[----:B------:R0:W-:Y:S04]  /*29f60*/  STL [R1+0x68c], R2 ;  /* 0x00068c0201007387 */ /* 0x0001e80000100800 */
[----:B0-----:R-:W2:Y:S04]  /*29f70*/  LDL.LU R2, [R1+0x6ac] ;  /* 0x0006ac0001027983 */ /* 0x001ea80000300800 */
[----:B------:R0:W-:Y:S04]  /*29f80*/  STL [R1+0x690], R0 ;  /* 0x0006900001007387 */ /* 0x0001e80000100800 */
[----:B0-----:R-:W2:Y:S01]  /*29f90*/  LDL.LU R0, [R1+0x6b0] ;  /* 0x0006b00001007983 */ /* 0x001ea20000300800 */
[----:B------:R-:W-:-:S05]  /*29fa0*/  FADD R9, R55, R9 ;  /* 0x0000000937097221 */ /* 0x000fca0000000000 */
[----:B------:R-:W-:Y:S01]  /*29fb0*/  STL [R1+0x694], R9 ;  /* 0x0006940901007387 */ /* 0x000fe20000100800 */
[----:B---3--:R-:W-:-:S01]  /*29fc0*/  FADD R8, R54, R8 ;  /* 0x0000000836087221 */ /* 0x008fc20000000000 */
[----:B----4-:R-:W-:-:S04]  /*29fd0*/  FADD R6, R53, R6 ;  /* 0x0000000635067221 */ /* 0x010fc80000000000 */
[----:B------:R0:W-:Y:S04]  /*29fe0*/  STL [R1+0x698], R8 ;  /* 0x0006980801007387 */ /* 0x0001e80000100800 */
[----:B------:R1:W-:Y:S01]  /*29ff0*/  STL [R1+0x69c], R6 ;  /* 0x00069c0601007387 */ /* 0x0003e20000100800 */
[----:B--2---:R-:W-:-:S03]  /*2a000*/  FADD R5, R52, R5 ;  /* 0x0000000534057221 */ /* 0x004fc60000000000 */
[----:B------:R-:W2:Y:S04]  /*2a010*/  LDL R38, [R1+0x160] ;  /* 0x0001600001267983 */ /* 0x000ea80000100800 */
[----:B------:R3:W-:Y:S01]  /*2a020*/  STL [R1+0x6a0], R5 ;  /* 0x0006a00501007387 */ /* 0x0007e20000100800 */
[----:B------:R-:W-:-:S03]  /*2a030*/  FADD R4, R51, R4 ;  /* 0x0000000433047221 */ /* 0x000fc60000000000 */
[----:B------:R-:W4:Y:S01]  /*2a040*/  LDL R36, [R1+0x164] ;  /* 0x0001640001247983 */ /* 0x000f220000100800 */
[----:B------:R-:W-:-:S03]  /*2a050*/  FADD R3, R7, R3 ;  /* 0x0000000307037221 */ /* 0x000fc60000000000 */
        /* <DEDUP_REMOVED lines=15> */
[----:B------:R-:W4:Y:S01]  /*2a150*/  LDL R42, [R1+0x158] ;  /* 0x00015800012a7983 */ /* 0x000f220000100800 */
[----:B------:R-:W-:-:S03]  /*2a160*/  FADD R0, R37, R0 ;  /* 0x0000000025007221 */ /* 0x000fc60000000000 */
[----:B------:R-:W4:Y:S04]  /*2a170*/  LDL R41, [R1+0x15c] ;  /* 0x00015c0001297983 */ /* 0x000f280000100800 */
[----:B------:R-:W4:Y:S04]  /*2a180*/  LDL R40, [R1+0x120] ;  /* 0x0001200001287983 */ /* 0x000f280000100800 */
[----:B------:R-:W4:Y:S04]  /*2a190*/  LDL R55, [R1+0x124] ;  /* 0x0001240001377983 */ /* 0x000f280000100800 */
[----:B------:R-:W4:Y:S04]  /*2a1a0*/  LDL R54, [R1+0x128] ;  /* 0x0001280001367983 */ /* 0x000f280000100800 */
[----:B------:R-:W4:Y:S04]  /*2a1b0*/  LDL R53, [R1+0x12c] ;  /* 0x00012c0001357983 */ /* 0x000f280000100800 */
[----:B------:R-:W2:Y:S04]  /*2a1c0*/  LDL.LU R37, [R1+0x6b4] ;  /* 0x0006b40001257983 */ /* 0x000ea80000300800 */
[----:B------:R-:W4:Y:S04]  /*2a1d0*/  LDL.LU R31, [R1+0x6b8] ;  /* 0x0006b800011f7983 */ /* 0x000f280000300800 */
[----:B------:R3:W-:Y:S04]  /*2a1e0*/  STL [R1+0x6ac], R2 ;  /* 0x0006ac0201007387 */ /* 0x0007e80000100800 */
[----:B------:R-:W4:Y:S04]  /*2a1f0*/  LDL.LU R30, [R1+0x6bc] ;  /* 0x0006bc00011e7983 */ /* 0x000f280000300800 */
[----:B------:R3:W-:Y:S04]  /*2a200*/  STL [R1+0x6b0], R0 ;  /* 0x0006b00001007387 */ /* 0x0007e80000100800 */
[----:B------:R-:W4:Y:S04]  /*2a210*/  LDL.LU R29, [R1+0x6c0] ;  /* 0x0006c000011d7983 */ /* 0x000f280000300800 */
[----:B0-----:R-:W4:Y:S04]  /*2a220*/  LDL.LU R8, [R1+0x6c4] ;  /* 0x0006c40001087983 */ /* 0x001f280000300800 */
[----:B-1----:R-:W4:Y:S04]  /*2a230*/  LDL.LU R6, [R1+0x6c8] ;  /* 0x0006c80001067983 */ /* 0x002f280000300800 */
        /* <DEDUP_REMOVED lines=11> */
[----:B--2---:R-:W-:-:S01]  /*2a2f0*/  FADD R37, R38, R37 ;  /* 0x0000002526257221 */ /* 0x004fc20000000000 */
[----:B----4-:R-:W-:-:S04]  /*2a300*/  FADD R31, R36, R31 ;  /* 0x0000001f241f7221 */ /* 0x010fc80000000000 */
        /* <DEDUP_REMOVED lines=9> */
[----:B---3--:R-:W-:-:S01]  /*2a3a0*/  FADD R5, R47, R5 ;  /* 0x000000052f057221 */ /* 0x008fc20000000000 */
[----:B------:R-:W-:Y:S02]  /*2a3b0*/  FADD R4, R52, R4 ;  /* 0x0000000434047221 */ /* 0x000fe40000000000 */
[----:B0-----:R-:W2:Y:S01]  /*2a3c0*/  LDL.LU R8, [R1+0x6f8] ;  /* 0x0006f80001087983 */ /* 0x001ea20000300800 */
[----:B------:R-:W-:-:S03]  /*2a3d0*/  FADD R3, R51, R3 ;  /* 0x0000000333037221 */ /* 0x000fc60000000000 */
[----:B------:R0:W-:Y:S01]  /*2a3e0*/  STL [R1+0x6c8], R6 ;  /* 0x0006c80601007387 */ /* 0x0001e20000100800 */
[----:B------:R-:W-:-:S03]  /*2a3f0*/  FADD R2, R7, R2 ;  /* 0x0000000207027221 */ /* 0x000fc60000000000 */
[----:B0-----:R-:W3:Y:S04]  /*2a400*/  LDL.LU R6, [R1+0x6fc] ;  /* 0x0006fc0001067983 */ /* 0x001ee80000300800 */
[----:B------:R0:W-:Y:S01]  /*2a410*/  STL [R1+0x6cc], R5 ;  /* 0x0006cc0501007387 */ /* 0x0001e20000100800 */
[----:B------:R-:W-:-:S01]  /*2a420*/  FADD R28, R46, R28 ;  /* 0x0000001c2e1c7221 */ /* 0x000fc20000000000 */
[----:B------:R-:W-:Y:S02]  /*2a430*/  FADD R27, R45, R27 ;  /* 0x0000001b2d1b7221 */ /* 0x000fe40000000000 */
[----:B0-----:R-:W4:Y:S04]  /*2a440*/  LDL.LU R5, [R1+0x700] ;  /* 0x0007000001057983 */ /* 0x001f280000300800 */
[----:B------:R0:W-:Y:S04]  /*2a450*/  STL [R1+0x6d0], R4 ;  /* 0x0006d00401007387 */ /* 0x0001e80000100800 */
[----:B------:R-:W4:Y:S01]  /*2a460*/  LDL R52, [R1+0x130] ;  /* 0x0001300001347983 */ /* 0x000f220000100800 */
[----:B------:R-:W-:-:S03]  /*2a470*/  FADD R26, R44, R26 ;  /* 0x0000001a2c1a7221 */ /* 0x000fc60000000000 */
[----:B0-----:R-:W4:Y:S04]  /*2a480*/  LDL.LU R4, [R1+0x704] ;  /* 0x0007040001047983 */ /* 0x001f280000300800 */
[----:B------:R-:W4:Y:S04]  /*2a490*/  LDL R51, [R1+0x134] ;  /* 0x0001340001337983 */ /* 0x000f280000100800 */
[----:B------:R0:W-:Y:S01]  /*2a4a0*/  STL [R1+0x6d4], R3 ;  /* 0x0006d40301007387 */ /* 0x0001e20000100800 */
[----:B------:R-:W-:-:S01]  /*2a4b0*/  FADD R0, R41, R0 ;  /* 0x0000000029007221 */ /* 0x000fc20000000000 */
[----:B------:R-:W-:-:S02]  /*2a4c0*/  FADD R25, R43, R25 ;  /* 0x000000192b197221 */ /* 0x000fc40000000000 */
[----:B0-----:R-:W4:Y:S04]  /*2a4d0*/  LDL.LU R3, [R1+0x708] ;  /* 0x0007080001037983 */ /* 0x001f280000300800 */
[----:B------:R-:W4:Y:S04]  /*2a4e0*/  LDL R7, [R1+0x138] ;  /* 0x0001380001077983 */ /* 0x000f280000100800 */
[----:B------:R0:W-:Y:S04]  /*2a4f0*/  STL [R1+0x6d8], R2 ;  /* 0x0006d80201007387 */ /* 0x0001e80000100800 */
[----:B0-----:R-:W4:Y:S04]  /*2a500*/  LDL.LU R2, [R1+0x70c] ;  /* 0x00070c0001027983 */ /* 0x001f280000300800 */
[----:B------:R-:W4:Y:S04]  /*2a510*/  LDL R36, [R1+0x13c] ;  /* 0x00013c0001247983 */ /* 0x000f280000100800 */
[----:B------:R-:W-:Y:S04]  /*2a520*/  STL [R1+0x6dc], R28 ;  /* 0x0006dc1c01007387 */ /* 0x000fe80000100800 */
[----:B------:R-:W-:Y:S04]  /*2a530*/  STL [R1+0x6e0], R27 ;  /* 0x0006e01b01007387 */ /* 0x000fe80000100800 */
[----:B------:R-:W-:Y:S04]  /*2a540*/  STL [R1+0x6e4], R26 ;  /* 0x0006e41a01007387 */ /* 0x000fe80000100800 */
[----:B------:R0:W-:Y:S04]  /*2a550*/  STL [R1+0x6f0], R0 ;  /* 0x0006f00001007387 */ /* 0x0001e80000100800 */
[----:B------:R-:W-:Y:S04]  /*2a560*/  STL [R1+0x6e8], R25 ;  /* 0x0006e81901007387 */ /* 0x000fe80000100800 */
[----:B0-----:R-:W4:Y:S01]  /*2a570*/  LDL.LU R0, [R1+0x710] ;  /* 0x0007100001007983 */ /* 0x001f220000300800 */
[----:B------:R-:W-:-:S01]  /*2a580*/  FADD R24, R42, R24 ;  /* 0x000000182a187221 */ /* 0x000fc20000000000 */
[----:B------:R-:W-:-:S04]  /*2a590*/  FADD R9, R40, R9 ;  /* 0x0000000928097221 */ /* 0x000fc80000000000 */
[----:B------:R-:W-:Y:S04]  /*2a5a0*/  STL [R1+0x6ec], R24 ;  /* 0x0006ec1801007387 */ /* 0x000fe80000100800 */
[----:B------:R-:W-:Y:S04]  /*2a5b0*/  STL [R1+0x6f4], R9 ;  /* 0x0006f40901007387 */ /* 0x000fe80000100800 */
[----:B------:R-:W4:Y:S01]  /*2a5c0*/  LDL R37, [R1+0x100] ;  /* 0x0001000001257983 */ /* 0x000f220000100800 */
[----:B--2---:R-:W-:-:S05]  /*2a5d0*/  FADD R8, R55, R8 ;  /* 0x0000000837087221 */ /* 0x004fca0000000000 */
[----:B------:R0:W-:Y:S04]  /*2a5e0*/  STL [R1+0x6f8], R8 ;  /* 0x0006f80801007387 */ /* 0x0001e80000100800 */
[----:B------:R-:W2:Y:S01]  /*2a5f0*/  LDL R35, [R1+0x104] ;  /* 0x0001040001237983 */ /* 0x000ea20000100800 */
[----:B---3--:R-:W-:-:S05]  /*2a600*/  FADD R6, R54, R6 ;  /* 0x0000000636067221 */ /* 0x008fca0000000000 */
[----:B------:R1:W-:Y:S04]  /*2a610*/  STL [R1+0x6fc], R6 ;  /* 0x0006fc0601007387 */ /* 0x0003e80000100800 */
[----:B------:R-:W3:Y:S01]  /*2a620*/  LDL R34, [R1+0x108] ;  /* 0x0001080001227983 */ /* 0x000ee20000100800 */
[----:B----4-:R-:W-:-:S05]  /*2a630*/  FADD R5, R53, R5 ;  /* 0x0000000535057221 */ /* 0x010fca0000000000 */
[----:B------:R4:W-:Y:S04]  /*2a640*/  STL [R1+0x700], R5 ;  /* 0x0007000501007387 */ /* 0x0009e80000100800 */
[----:B------:R-:W3:Y:S04]  /*2a650*/  LDL R33, [R1+0x10c] ;  /* 0x00010c0001217983 */ /* 0x000ee80000100800 */
[----:B------:R-:W3:Y:S01]  /*2a660*/  LDL R32, [R1+0x110] ;  /* 0x0001100001207983 */ /* 0x000ee20000100800 */
[----:B------:R-:W-:-:S03]  /*2a670*/  FADD R4, R52, R4 ;  /* 0x0000000434047221 */ /* 0x000fc60000000000 */
[----:B------:R-:W3:Y:S04]  /*2a680*/  LDL R47, [R1+0x114] ;  /* 0x00011400012f7983 */ /* 0x000ee80000100800 */
[----:B------:R-:W3:Y:S04]  /*2a690*/  LDL R46, [R1+0x118] ;  /* 0x00011800012e7983 */ /* 0x000ee80000100800 */
[----:B------:R-:W3:Y:S04]  /*2a6a0*/  LDL R45, [R1+0x11c] ;  /* 0x00011c00012d7983 */ /* 0x000ee80000100800 */
[----:B------:R-:W3:Y:S01]  /*2a6b0*/  LDL R44, [R1+0xe0] ;  /* 0x0000e000012c7983 */ /* 0x000ee20000100800 */
[----:B------:R-:W-:-:S03]  /*2a6c0*/  FADD R3, R51, R3 ;  /* 0x0000000333037221 */ /* 0x000fc60000000000 */
[----:B------:R-:W3:Y:S04]  /*2a6d0*/  LDL R43, [R1+0xe4] ;  /* 0x0000e400012b7983 */ /* 0x000ee80000100800 */
[----:B------:R-:W3:Y:S04]  /*2a6e0*/  LDL R42, [R1+0xe8] ;  /* 0x0000e800012a7983 */ /* 0x000ee80000100800 */
[----:B------:R-:W3:Y:S04]  /*2a6f0*/  LDL R41, [R1+0xec] ;  /* 0x0000ec0001297983 */ /* 0x000ee80000100800 */
[----:B------:R-:W3:Y:S04]  /*2a700*/  LDL R40, [R1+0xf0] ;  /* 0x0000f00001287983 */ /* 0x000ee80000100800 */
[----:B------:R-:W3:Y:S01]  /*2a710*/  LDL R55, [R1+0xf4] ;  /* 0x0000f40001377983 */ /* 0x000ee20000100800 */
[----:B------:R-:W-:-:S03]  /*2a720*/  FADD R2, R7, R2 ;  /* 0x0000000207027221 */ /* 0x000fc60000000000 */
[----:B------:R-:W3:Y:S04]  /*2a730*/  LDL R54, [R1+0xf8] ;  /* 0x0000f80001367983 */ /* 0x000ee80000100800 */
[----:B------:R4:W-:Y:S04]  /*2a740*/  STL [R1+0x704], R4 ;  /* 0x0007040401007387 */ /* 0x0009e80000100800 */
[----:B------:R-:W3:Y:S04]  /*2a750*/  LDL R53, [R1+0xfc] ;  /* 0x0000fc0001357983 */ /* 0x000ee80000100800 */
[----:B------:R-:W3:Y:S04]  /*2a760*/  LDL R52, [R1+0xc0] ;  /* 0x0000c00001347983 */ /* 0x000ee80000100800 */
[----:B------:R-:W3:Y:S04]  /*2a770*/  LDL R51, [R1+0xc4] ;  /* 0x0000c40001337983 */ /* 0x000ee80000100800 */
[----:B------:R4:W-:Y:S04]  /*2a780*/  STL [R1+0x708], R3 ;  /* 0x0007080301007387 */ /* 0x0009e80000100800 */
[----:B------:R-:W3:Y:S01]  /*2a790*/  LDL R7, [R1+0xc8] ;  /* 0x0000c80001077983 */ /* 0x000ee20000100800 */
[----:B------:R-:W-:-:S03]  /*2a7a0*/  FADD R0, R36, R0 ;  /* 0x0000000024007221 */ /* 0x000fc60000000000 */
[----:B------:R4:W-:Y:S04]  /*2a7b0*/  STL [R1+0x70c], R2 ;  /* 0x00070c0201007387 */ /* 0x0009e80000100800 */
[----:B------:R-:W2:Y:S04]  /*2a7c0*/  LDL.LU R36, [R1+0x714] ;  /* 0x0007140001247983 */ /* 0x000ea80000300800 */
[----:B------:R-:W3:Y:S04]  /*2a7d0*/  LDL.LU R31, [R1+0x718] ;  /* 0x00071800011f7983 */ /* 0x000ee80000300800 */
[----:B------:R-:W3:Y:S04]  /*2a7e0*/  LDL.LU R30, [R1+0x71c] ;  /* 0x00071c00011e7983 */ /* 0x000ee80000300800 */
[----:B------:R4:W-:Y:S04]  /*2a7f0*/  STL [R1+0x710], R0 ;  /* 0x0007100001007387 */ /* 0x0009e80000100800 */
[----:B------:R-:W3:Y:S04]  /*2a800*/  LDL.LU R29, [R1+0x720] ;  /* 0x00072000011d7983 */ /* 0x000ee80000300800 */
[----:B------:R-:W3:Y:S04]  /*2a810*/  LDL.LU R28, [R1+0x724] ;  /* 0x00072400011c7983 */ /* 0x000ee80000300800 */
[----:B------:R-:W3:Y:S04]  /*2a820*/  LDL.LU R27, [R1+0x728] ;  /* 0x00072800011b7983 */ /* 0x000ee80000300800 */
[----:B0-----:R-:W3:Y:S04]  /*2a830*/  LDL.LU R8, [R1+0x72c] ;  /* 0x00072c0001087983 */ /* 0x001ee80000300800 */
[----:B-1----:R-:W3:Y:S04]  /*2a840*/  LDL.LU R6, [R1+0x730] ;  /* 0x0007300001067983 */ /* 0x002ee80000300800 */
[----:B------:R-:W3:Y:S04]  /*2a850*/  LDL.LU R26, [R1+0x734] ;  /* 0x00073400011a7983 */ /* 0x000ee80000300800 */
[----:B------:R-:W3:Y:S04]  /*2a860*/  LDL.LU R25, [R1+0x738] ;  /* 0x0007380001197983 */ /* 0x000ee80000300800 */
[----:B------:R-:W3:Y:S04]  /*2a870*/  LDL.LU R24, [R1+0x73c] ;  /* 0x00073c0001187983 */ /* 0x000ee80000300800 */
[----:B----4-:R-:W4:Y:S04]  /*2a880*/  LDL.LU R5, [R1+0x740] ;  /* 0x0007400001057983 */ /* 0x010f280000300800 */
[----:B------:R-:W4:Y:S04]  /*2a890*/  LDL.LU R4, [R1+0x744] ;  /* 0x0007440001047983 */ /* 0x000f280000300800 */
[----:B------:R-:W4:Y:S04]  /*2a8a0*/  LDL.LU R3, [R1+0x748] ;  /* 0x0007480001037983 */ /* 0x000f280000300800 */
[----:B------:R-:W4:Y:S04]  /*2a8b0*/  LDL.LU R2, [R1+0x74c] ;  /* 0x00074c0001027983 */ /* 0x000f280000300800 */
[----:B------:R-:W4:Y:S04]  /*2a8c0*/  LDL.LU R0, [R1+0x750] ;  /* 0x0007500001007983 */ /* 0x000f280000300800 */
[----:B------:R-:W4:Y:S01]  /*2a8d0*/  LDL.LU R9, [R1+0x754] ;  /* 0x0007540001097983 */ /* 0x000f220000300800 */
[----:B--2---:R-:W-:-:S01]  /*2a8e0*/  FADD R36, R37, R36 ;  /* 0x0000002425247221 */ /* 0x004fc20000000000 */
[----:B---3--:R-:W-:-:S04]  /*2a8f0*/  FADD R31, R35, R31 ;  /* 0x0000001f231f7221 */ /* 0x008fc80000000000 */
[----:B------:R-:W-:Y:S01]  /*2a900*/  STL [R1+0x714], R36 ;  /* 0x0007142401007387 */ /* 0x000fe20000100800 */
[----:B------:R-:W-:-:S03]  /*2a910*/  FADD R30, R34, R30 ;  /* 0x0000001e221e7221 */ /* 0x000fc60000000000 */
[----:B------:R-:W-:Y:S01]  /*2a920*/  STL [R1+0x718], R31 ;  /* 0x0007181f01007387 */ /* 0x000fe20000100800 */
[----:B------:R-:W-:-:S03]  /*2a930*/  FADD R29, R33, R29 ;  /* 0x0000001d211d7221 */ /* 0x000fc60000000000 */
[----:B------:R-:W-:Y:S01]  /*2a940*/  STL [R1+0x71c], R30 ;  /* 0x00071c1e01007387 */ /* 0x000fe20000100800 */
[----:B------:R-:W-:-:S03]  /*2a950*/  FADD R28, R32, R28 ;  /* 0x0000001c201c7221 */ /* 0x000fc60000000000 */
[----:B------:R-:W-:Y:S01]  /*2a960*/  STL [R1+0x720], R29 ;  /* 0x0007201d01007387 */ /* 0x000fe20000100800 */
[----:B------:R-:W-:-:S01]  /*2a970*/  FADD R27, R47, R27 ;  /* 0x0000001b2f1b7221 */ /* 0x000fc20000000000 */
[----:B------:R-:W-:Y:S02]  /*2a980*/  FADD R8, R46, R8 ;  /* 0x000000082e087221 */ /* 0x000fe40000000000 */
[----:B------:R-:W-:Y:S01]  /*2a990*/  STL [R1+0x724], R28 ;  /* 0x0007241c01007387 */ /* 0x000fe20000100800 */
[----:B------:R-:W-:-:S03]  /*2a9a0*/  FADD R6, R45, R6 ;  /* 0x000000062d067221 */ /* 0x000fc60000000000 */
[----:B------:R0:W-:Y:S01]  /*2a9b0*/  STL [R1+0x72c], R8 ;  /* 0x00072c0801007387 */ /* 0x0001e20000100800 */
[----:B------:R-:W-:-:S03]  /*2a9c0*/  FADD R26, R44, R26 ;  /* 0x0000001a2c1a7221 */ /* 0x000fc60000000000 */
[----:B------:R-:W-:Y:S01]  /*2a9d0*/  STL [R1+0x728], R27 ;  /* 0x0007281b01007387 */ /* 0x000fe20000100800 */
[----:B------:R-:W-:-:S03]  /*2a9e0*/  FADD R25, R43, R25 ;  /* 0x000000192b197221 */ /* 0x000fc60000000000 */
[----:B0-----:R-:W2:Y:S01]  /*2a9f0*/  LDL.LU R8, [R1+0x758] ;  /* 0x0007580001087983 */ /* 0x001ea20000300800 */
[----:B------:R-:W-:-:S03]  /*2aa00*/  FADD R24, R42, R24 ;  /* 0x000000182a187221 */ /* 0x000fc60000000000 */
[----:B------:R0:W-:Y:S01]  /*2aa10*/  STL [R1+0x730], R6 ;  /* 0x0007300601007387 */ /* 0x0001e20000100800 */
[----:B----4-:R-:W-:-:S01]  /*2aa20*/  FADD R5, R41, R5 ;  /* 0x0000000529057221 */ /* 0x010fc20000000000 */
[----:B------:R-:W-:Y:S02]  /*2aa30*/  FADD R4, R40, R4 ;  /* 0x0000000428047221 */ /* 0x000fe40000000000 */
[----:B0-----:R-:W3:Y:S01]  /*2aa40*/  LDL.LU R6, [R1+0x75c] ;  /* 0x00075c0001067983 */ /* 0x001ee20000300800 */
[----:B------:R-:W-:-:S03]  /*2aa50*/  FADD R3, R55, R3 ;  /* 0x0000000337037221 */ /* 0x000fc60000000000 */
[----:B------:R-:W-:Y:S04]  /*2aa60*/  STL [R1+0x734], R26 ;  /* 0x0007341a01007387 */ /* 0x000fe80000100800 */
[----:B------:R0:W-:Y:S01]  /*2aa70*/  STL [R1+0x73c], R24 ;  /* 0x00073c1801007387 */ /* 0x0001e20000100800 */
[----:B------:R-:W-:-:S03]  /*2aa80*/  FADD R2, R54, R2 ;  /* 0x0000000236027221 */ /* 0x000fc60000000000 */
[----:B------:R-:W-:Y:S04]  /*2aa90*/  STL [R1+0x738], R25 ;  /* 0x0007381901007387 */ /* 0x000fe80000100800 */
[----:B------:R-:W4:Y:S04]  /*2aaa0*/  LDL R39, [R1+0xd0] ;  /* 0x0000d00001277983 */ /* 0x000f280000100800 */
[----:B0-----:R-:W4:Y:S04]  /*2aab0*/  LDL R24, [R1+0xcc] ;  /* 0x0000cc0001187983 */ /* 0x001f280000100800 */
[----:B------:R-:W4:Y:S01]  /*2aac0*/  LDL R38, [R1+0xd4] ;  /* 0x0000d40001267983 */ /* 0x000f220000100800 */
[----:B------:R-:W-:-:S03]  /*2aad0*/  FADD R0, R53, R0 ;  /* 0x0000000035007221 */ /* 0x000fc60000000000 */
[----:B------:R0:W-:Y:S04]  /*2aae0*/  STL [R1+0x740], R5 ;  /* 0x0007400501007387 */ /* 0x0001e80000100800 */
[----:B------:R-:W4:Y:S04]  /*2aaf0*/  LDL R36, [R1+0xd8] ;  /* 0x0000d80001247983 */ /* 0x000f280000100800 */
[----:B------:R-:W4:Y:S04]  /*2ab00*/  LDL R34, [R1+0xdc] ;  /* 0x0000dc0001227983 */ /* 0x000f280000100800 */
[----:B------:R1:W-:Y:S04]  /*2ab10*/  STL [R1+0x744], R4 ;  /* 0x0007440401007387 */ /* 0x0003e80000100800 */
[----:B0-----:R-:W4:Y:S04]  /*2ab20*/  LDL.LU R5, [R1+0x760] ;  /* 0x0007600001057983 */ /* 0x001f280000300800 */
[----:B------:R0:W-:Y:S04]  /*2ab30*/  STL [R1+0x748], R3 ;  /* 0x0007480301007387 */ /* 0x0001e80000100800 */
[----:B-1----:R-:W4:Y:S04]  /*2ab40*/  LDL.LU R4, [R1+0x764] ;  /* 0x0007640001047983 */ /* 0x002f280000300800 */
[----:B------:R1:W-:Y:S04]  /*2ab50*/  STL [R1+0x74c], R2 ;  /* 0x00074c0201007387 */ /* 0x0003e80000100800 */
[----:B0-----:R-:W4:Y:S04]  /*2ab60*/  LDL.LU R3, [R1+0x768] ;  /* 0x0007680001037983 */ /* 0x001f280000300800 */
[----:B------:R0:W-:Y:S04]  /*2ab70*/  STL [R1+0x750], R0 ;  /* 0x0007500001007387 */ /* 0x0001e80000100800 */
[----:B-1----:R-:W4:Y:S04]  /*2ab80*/  LDL.LU R2, [R1+0x76c] ;  /* 0x00076c0001027983 */ /* 0x002f280000300800 */
[----:B0-----:R-:W4:Y:S01]  /*2ab90*/  LDL.LU R0, [R1+0x770] ;  /* 0x0007700001007983 */ /* 0x001f220000300800 */
[----:B------:R-:W-:-:S03]  /*2aba0*/  FADD R9, R52, R9 ;  /* 0x0000000934097221 */ /* 0x000fc60000000000 */
[----:B------:R-:W4:Y:S04]  /*2abb0*/  LDL R37, [R1+0xa0] ;  /* 0x0000a00001257983 */ /* 0x000f280000100800 */
[----:B------:R-:W-:Y:S04]  /*2abc0*/  STL [R1+0x754], R9 ;  /* 0x0007540901007387 */ /* 0x000fe80000100800 */
[----:B------:R-:W4:Y:S01]  /*2abd0*/  LDL R35, [R1+0xa4] ;  /* 0x0000a40001237983 */ /* 0x000f220000100800 */
[----:B--2---:R-:W-:-:S05]  /*2abe0*/  FADD R8, R51, R8 ;  /* 0x0000000833087221 */ /* 0x004fca0000000000 */
[----:B------:R-:W-:Y:S04]  /*2abf0*/  STL [R1+0x758], R8 ;  /* 0x0007580801007387 */ /* 0x000fe80000100800 */
[----:B------:R-:W2:Y:S01]  /*2ac00*/  LDL R54, [R1+0xa8] ;  /* 0x0000a80001367983 */ /* 0x000ea20000100800 */
[----:B---3--:R-:W-:-:S05]  /*2ac10*/  FADD R6, R7, R6 ;  /* 0x0000000607067221 */ /* 0x008fca0000000000 */
[----:B------:R-:W-:Y:S04]  /*2ac20*/  STL [R1+0x75c], R6 ;  /* 0x00075c0601007387 */ /* 0x000fe80000100800 */
        /* <DEDUP_REMOVED lines=8> */
[----:B------:R-:W3:Y:S01]  /*2acb0*/  LDL R43, [R1+0x8c] ;  /* 0x00008c00012b7983 */ /* 0x000ee20000100800 */
[----:B----4-:R-:W-:-:S03]  /*2acc0*/  FADD R5, R24, R5 ;  /* 0x0000000518057221 */ /* 0x010fc60000000000 */
[----:B------:R-:W4:Y:S04]  /*2acd0*/  LDL R42, [R1+0x90] ;  /* 0x00009000012a7983 */ /* 0x000f280000100800 */
[----:B------:R-:W4:Y:S01]  /*2ace0*/  LDL R41, [R1+0x94] ;  /* 0x0000940001297983 */ /* 0x000f220000100800 */
[----:B------:R-:W-:-:S03]  /*2acf0*/  FADD R4, R39, R4 ;  /* 0x0000000427047221 */ /* 0x000fc60000000000 */
[----:B------:R-:W4:Y:S04]  /*2ad00*/  LDL R40, [R1+0x98] ;  /* 0x0000980001287983 */ /* 0x000f280000100800 */
[----:B------:R-:W4:Y:S01]  /*2ad10*/  LDL R55, [R1+0x9c] ;  /* 0x00009c0001377983 */ /* 0x000f220000100800 */
[----:B------:R-:W-:-:S03]  /*2ad20*/  FADD R3, R38, R3 ;  /* 0x0000000326037221 */ /* 0x000fc60000000000 */
[----:B------:R-:W4:Y:S04]  /*2ad30*/  LDL R53, [R1+0x60] ;  /* 0x0000600001357983 */ /* 0x000f280000100800 */
[----:B------:R-:W4:Y:S01]  /*2ad40*/  LDL R51, [R1+0x64] ;  /* 0x0000640001337983 */ /* 0x000f220000100800 */
[----:B------:R-:W-:-:S03]  /*2ad50*/  FADD R2, R36, R2 ;  /* 0x0000000224027221 */ /* 0x000fc60000000000 */
[----:B------:R-:W-:Y:S04]  /*2ad60*/  STL [R1+0x760], R5 ;  /* 0x0007600501007387 */ /* 0x000fe80000100800 */
[----:B------:R0:W-:Y:S01]  /*2ad70*/  STL [R1+0x764], R4 ;  /* 0x0007640401007387 */ /* 0x0001e20000100800 */
[----:B------:R-:W-:-:S03]  /*2ad80*/  FADD R0, R34, R0 ;  /* 0x0000000022007221 */ /* 0x000fc60000000000 */
[----:B------:R-:W2:Y:S04]  /*2ad90*/  LDL.LU R36, [R1+0x774] ;  /* 0x0007740001247983 */ /* 0x000ea80000300800 */
[----:B------:R1:W-:Y:S04]  /*2ada0*/  STL [R1+0x768], R3 ;  /* 0x0007680301007387 */ /* 0x0003e80000100800 */
[----:B------:R-:W3:Y:S04]  /*2adb0*/  LDL.LU R34, [R1+0x778] ;  /* 0x0007780001227983 */ /* 0x000ee80000300800 */
[----:B------:R1:W-:Y:S04]  /*2adc0*/  STL [R1+0x76c], R2 ;  /* 0x00076c0201007387 */ /* 0x0003e80000100800 */
[----:B------:R-:W4:Y:S04]  /*2add0*/  LDL.LU R31, [R1+0x77c] ;  /* 0x00077c00011f7983 */ /* 0x000f280000300800 */
[----:B------:R1:W-:Y:S04]  /*2ade0*/  STL [R1+0x770], R0 ;  /* 0x0007700001007387 */ /* 0x0003e80000100800 */
        /* <DEDUP_REMOVED lines=15> */
[----:B--2---:R-:W-:-:S01]  /*2aee0*/  FADD R36, R37, R36 ;  /* 0x0000002425247221 */ /* 0x004fc20000000000 */
[----:B---3--:R-:W-:-:S04]  /*2aef0*/  FADD R34, R35, R34 ;  /* 0x0000002223227221 */ /* 0x008fc80000000000 */
[----:B------:R-:W-:Y:S04]  /*2af00*/  STL [R1+0x774], R36 ;  /* 0x0007742401007387 */ /* 0x000fe80000100800 */
[----:B------:R-:W-:Y:S01]  /*2af10*/  STL [R1+0x778], R34 ;  /* 0x0007782201007387 */ /* 0x000fe20000100800 */
[----:B----4-:R-:W-:-:S03]  /*2af20*/  FADD R31, R54, R31 ;  /* 0x0000001f361f7221 */ /* 0x010fc60000000000 */
[----:B------:R-:W2:Y:S01]  /*2af30*/  LDL R54, [R1+0x68] ;  /* 0x0000680001367983 */ /* 0x000ea20000100800 */
[----:B------:R-:W-:-:S03]  /*2af40*/  FADD R30, R52, R30 ;  /* 0x0000001e341e7221 */ /* 0x000fc60000000000 */
[----:B------:R-:W-:Y:S01]  /*2af50*/  STL [R1+0x77c], R31 ;  /* 0x00077c1f01007387 */ /* 0x000fe20000100800 */
[----:B------:R-:W-:-:S03]  /*2af60*/  FADD R4, R7, R4 ;  /* 0x0000000407047221 */ /* 0x000fc60000000000 */
[----:B------:R-:W3:Y:S01]  /*2af70*/  LDL R52, [R1+0x6c] ;  /* 0x00006c0001347983 */ /* 0x000ee20000100800 */
[----:B------:R-:W-:-:S03]  /*2af80*/  FADD R3, R33, R3 ;  /* 0x0000000321037221 */ /* 0x000fc60000000000 */
[----:B------:R-:W-:Y:S01]  /*2af90*/  STL [R1+0x780], R30 ;  /* 0x0007801e01007387 */ /* 0x000fe20000100800 */
[----:B------:R-:W-:-:S03]  /*2afa0*/  FADD R2, R32, R2 ;  /* 0x0000000220027221 */ /* 0x000fc60000000000 */
[----:B------:R-:W4:Y:S01]  /*2afb0*/  LDL R7, [R1+0x70] ;  /* 0x0000700001077983 */ /* 0x000f220000100800 */
[----:B------:R-:W-:-:S03]  /*2afc0*/  FADD R0, R47, R0 ;  /* 0x000000002f007221 */ /* 0x000fc60000000000 */
[----:B------:R0:W-:Y:S04]  /*2afd0*/  STL [R1+0x784], R4 ;  /* 0x0007840401007387 */ /* 0x0001e80000100800 */
[----:B0-----:R-:W2:Y:S04]  /*2afe0*/  LDL.LU R4, [R1+0x7bc] ;  /* 0x0007bc0001047983 */ /* 0x001ea80000300800 */
[----:B------:R0:W-:Y:S04]  /*2aff0*/  STL [R1+0x788], R3 ;  /* 0x0007880301007387 */ /* 0x0001e80000100800 */
[----:B0-----:R-:W3:Y:S04]  /*2b000*/  LDL.LU R3, [R1+0x7c0] ;  /* 0x0007c00001037983 */ /* 0x001ee80000300800 */
[----:B------:R-:W-:Y:S04]  /*2b010*/  STL [R1+0x78c], R2 ;  /* 0x00078c0201007387 */ /* 0x000fe80000100800 */
[----:B------:R0:W-:Y:S04]  /*2b020*/  STL [R1+0x790], R0 ;  /* 0x0007900001007387 */ /* 0x0001e80000100800 */
[----:B0-----:R-:W4:Y:S04]  /*2b030*/  LDL.LU R0, [R1+0x7c4] ;  /* 0x0007c40001007983 */ /* 0x001f280000300800 */
[----:B------:R-:W4:Y:S01]  /*2b040*/  LDL.LU R2, [R1+0x7c8] ;  /* 0x0007c80001027983 */ /* 0x000f220000300800 */
[----:B------:R-:W-:-:S01]  /*2b050*/  FADD R29, R46, R29 ;  /* 0x0000001d2e1d7221 */ /* 0x000fc20000000000 */
[----:B------:R-:W-:Y:S01]  /*2b060*/  FADD R28, R45, R28 ;  /* 0x0000001c2d1c7221 */ /* 0x000fe20000000000 */
[----:B------:R-:W-:-:S01]  /*2b070*/  FADD R27, R44, R27 ;  /* 0x0000001b2c1b7221 */ /* 0x000fc20000000000 */
[----:B------:R-:W-:Y:S01]  /*2b080*/  FADD R26, R43, R26 ;  /* 0x0000001a2b1a7221 */ /* 0x000fe20000000000 */
[----:B------:R-:W-:-:S01]  /*2b090*/  FADD R25, R42, R25 ;  /* 0x000000192a197221 */ /* 0x000fc20000000000 */
[----:B------:R0:W-:Y:S01]  /*2b0a0*/  STL [R1+0x794], R29 ;  /* 0x0007941d01007387 */ /* 0x0001e20000100800 */
[----:B------:R-:W-:-:S01]  /*2b0b0*/  FADD R24, R41, R24 ;  /* 0x0000001829187221 */ /* 0x000fc20000000000 */
[----:B------:R-:W-:-:S02]  /*2b0c0*/  FADD R9, R40, R9 ;  /* 0x0000000928097221 */ /* 0x000fc40000000000 */
[----:B------:R-:W-:Y:S01]  /*2b0d0*/  STL [R1+0x798], R28 ;  /* 0x0007981c01007387 */ /* 0x000fe20000100800 */
[----:B------:R-:W-:-:S03]  /*2b0e0*/  FADD R8, R55, R8 ;  /* 0x0000000837087221 */ /* 0x000fc60000000000 */
[----:B------:R1:W-:Y:S01]  /*2b0f0*/  STL [R1+0x79c], R27 ;  /* 0x00079c1b01007387 */ /* 0x0003e20000100800 */
[----:B------:R-:W-:-:S03]  /*2b100*/  FADD R6, R53, R6 ;  /* 0x0000000635067221 */ /* 0x000fc60000000000 */
[----:B------:R-:W-:Y:S01]  /*2b110*/  STL [R1+0x7a0], R26 ;  /* 0x0007a01a01007387 */ /* 0x000fe20000100800 */
        /* <DEDUP_REMOVED lines=9> */
[----:B------:R-:W-:Y:S04]  /*2b1b0*/  STL [R1+0x7b8], R5 ;  /* 0x0007b80501007387 */ /* 0x000fe80000100800 */
[----:B------:R-:W4:Y:S04]  /*2b1c0*/  LDL R41, [R1+0x44] ;  /* 0x0000440001297983 */ /* 0x000f280000100800 */
[----:B------:R-:W4:Y:S04]  /*2b1d0*/  LDL R43, [R1+0x48] ;  /* 0x00004800012b7983 */ /* 0x000f280000100800 */
[----:B0-----:R-:W4:Y:S04]  /*2b1e0*/  LDL R29, [R1+0x4c] ;  /* 0x00004c00011d7983 */ /* 0x001f280000100800 */
[----:B-1----:R-:W4:Y:S04]  /*2b1f0*/  LDL R27, [R1+0x50] ;  /* 0x00005000011b7983 */ /* 0x002f280000100800 */
[----:B------:R-:W4:Y:S04]  /*2b200*/  LDL R39, [R1+0x54] ;  /* 0x0000540001277983 */ /* 0x000f280000100800 */
[----:B------:R-:W4:Y:S04]  /*2b210*/  LDL R37, [R1+0x58] ;  /* 0x0000580001257983 */ /* 0x000f280000100800 */
[----:B------:R-:W4:Y:S04]  /*2b220*/  LDL R35, [R1+0x5c] ;  /* 0x00005c0001237983 */ /* 0x000f280000100800 */
[----:B------:R-:W4:Y:S04]  /*2b230*/  LDL R33, [R1+0x20] ;  /* 0x0000200001217983 */ /* 0x000f280000100800 */
[----:B------:R-:W4:Y:S04]  /*2b240*/  LDL R47, [R1+0x24] ;  /* 0x00002400012f7983 */ /* 0x000f280000100800 */
[----:B------:R-:W4:Y:S01]  /*2b250*/  LDL R45, [R1+0x28] ;  /* 0x00002800012d7983 */ /* 0x000f220000100800 */
[----:B--2---:R-:W-:-:S01]  /*2b260*/  FADD R4, R54, R4 ;  /* 0x0000000436047221 */ /* 0x004fc20000000000 */
[----:B---3--:R-:W-:Y:S01]  /*2b270*/  FADD R3, R52, R3 ;  /* 0x0000000334037221 */ /* 0x008fe20000000000 */
[----:B----4-:R-:W-:-:S05]  /*2b280*/  FADD R0, R7, R0 ;  /* 0x0000000007007221 */ /* 0x010fca0000000000 */
[----:B------:R0:W-:Y:S04]  /*2b290*/  STL [R1+0x7c4], R0 ;  /* 0x0007c40001007387 */ /* 0x0001e80000100800 */
[----:B------:R1:W-:Y:S01]  /*2b2a0*/  STL [R1+0x7bc], R4 ;  /* 0x0007bc0401007387 */ /* 0x0003e20000100800 */
[----:B------:R-:W-:-:S03]  /*2b2b0*/  FADD R2, R10, R2 ;  /* 0x000000020a027221 */ /* 0x000fc60000000000 */
[----:B0-----:R-:W2:Y:S04]  /*2b2c0*/  LDL.LU R0, [R1+0x7fc] ;  /* 0x0007fc0001007983 */ /* 0x001ea80000300800 */
[----:B------:R0:W-:Y:S04]  /*2b2d0*/  STL [R1+0x7c0], R3 ;  /* 0x0007c00301007387 */ /* 0x0001e80000100800 */
[----:B------:R-:W3:Y:S04]  /*2b2e0*/  LDL.LU R52, [R1+0x7cc] ;  /* 0x0007cc0001347983 */ /* 0x000ee80000300800 */
[----:B------:R-:W4:Y:S04]  /*2b2f0*/  LDL.LU R54, [R1+0x7d0] ;  /* 0x0007d00001367983 */ /* 0x000f280000300800 */
[----:B------:R-:W2:Y:S04]  /*2b300*/  LDL.LU R40, [R1+0x7d4] ;  /* 0x0007d40001287983 */ /* 0x000ea80000300800 */
[----:B------:R0:W-:Y:S04]  /*2b310*/  STL [R1+0x7c8], R2 ;  /* 0x0007c80201007387 */ /* 0x0001e80000100800 */
[----:B------:R-:W2:Y:S04]  /*2b320*/  LDL.LU R42, [R1+0x7d8] ;  /* 0x0007d800012a7983 */ /* 0x000ea80000300800 */
[----:B------:R-:W2:Y:S04]  /*2b330*/  LDL.LU R31, [R1+0x7dc] ;  /* 0x0007dc00011f7983 */ /* 0x000ea80000300800 */
[----:B------:R-:W2:Y:S04]  /*2b340*/  LDL.LU R9, [R1+0x7e0] ;  /* 0x0007e00001097983 */ /* 0x000ea80000300800 */
[----:B------:R-:W2:Y:S04]  /*2b350*/  LDL.LU R8, [R1+0x7e4] ;  /* 0x0007e40001087983 */ /* 0x000ea80000300800 */
[----:B------:R-:W2:Y:S04]  /*2b360*/  LDL.LU R6, [R1+0x7e8] ;  /* 0x0007e80001067983 */ /* 0x000ea80000300800 */
[----:B------:R-:W2:Y:S04]  /*2b370*/  LDL.LU R5, [R1+0x7ec] ;  /* 0x0007ec0001057983 */ /* 0x000ea80000300800 */
[----:B-1----:R-:W2:Y:S04]  /*2b380*/  LDL.LU R4, [R1+0x7f0] ;  /* 0x0007f00001047983 */ /* 0x002ea80000300800 */
[----:B0-----:R-:W2:Y:S04]  /*2b390*/  LDL.LU R3, [R1+0x7f4] ;  /* 0x0007f40001037983 */ /* 0x001ea80000300800 */
[----:B------:R-:W2:Y:S04]  /*2b3a0*/  LDL.LU R2, [R1+0x7f8] ;  /* 0x0007f80001027983 */ /* 0x000ea80000300800 */
[----:B------:R-:W2:Y:S04]  /*2b3b0*/  LDL R44, [R1+0x2c] ;  /* 0x00002c00012c7983 */ /* 0x000ea80000100800 */
[----:B------:R-:W2:Y:S04]  /*2b3c0*/  LDL R46, [R1+0x30] ;  /* 0x00003000012e7983 */ /* 0x000ea80000100800 */
[----:B------:R-:W2:Y:S04]  /*2b3d0*/  LDL R32, [R1+0x34] ;  /* 0x0000340001207983 */ /* 0x000ea80000100800 */
[----:B------:R-:W2:Y:S04]  /*2b3e0*/  LDL R34, [R1+0x38] ;  /* 0x0000380001227983 */ /* 0x000ea80000100800 */
[----:B------:R-:W2:Y:S04]  /*2b3f0*/  LDL R36, [R1+0x3c] ;  /* 0x00003c0001247983 */ /* 0x000ea80000100800 */
[----:B------:R-:W2:Y:S04]  /*2b400*/  LDL R38, [R1] ;  /* 0x0000000001267983 */ /* 0x000ea80000100800 */
[----:B------:R-:W2:Y:S04]  /*2b410*/  LDL R24, [R1+0x4] ;  /* 0x0000040001187983 */ /* 0x000ea80000100800 */
[----:B------:R-:W2:Y:S04]  /*2b420*/  LDL R30, [R1+0x8] ;  /* 0x00000800011e7983 */ /* 0x000ea80000100800 */
[----:B------:R-:W2:Y:S04]  /*2b430*/  LDL R28, [R1+0xc] ;  /* 0x00000c00011c7983 */ /* 0x000ea80000100800 */
[----:B------:R-:W2:Y:S04]  /*2b440*/  LDL R26, [R1+0x10] ;  /* 0x00001000011a7983 */ /* 0x000ea80000100800 */
[----:B------:R-:W2:Y:S04]  /*2b450*/  LDL R25, [R1+0x14] ;  /* 0x0000140001197983 */ /* 0x000ea80000100800 */
[----:B------:R-:W2:Y:S04]  /*2b460*/  LDL R7, [R1+0x18] ;  /* 0x0000180001077983 */ /* 0x000ea80000100800 */
[----:B------:R-:W2:Y:S01]  /*2b470*/  LDL R10, [R1+0x1c] ;  /* 0x00001c00010a7983 */ /* 0x000ea20000100800 */
[----:B---3--:R-:W-:-:S03]  /*2b480*/  FADD R52, R51, R52 ;  /* 0x0000003433347221 */ /* 0x008fc60000000000 */
[----:B------:R-:W3:Y:S01]  /*2b490*/  LDL.LU R51, [R1+0xc4c] ;  /* 0x000c4c0001337983 */ /* 0x000ee20000300800 */
[----:B----4-:R-:W-:-:S03]  /*2b4a0*/  FADD R54, R53, R54 ;  /* 0x0000003635367221 */ /* 0x010fc60000000000 */
[----:B------:R0:W-:Y:S01]  /*2b4b0*/  STL [R1+0x7cc], R52 ;  /* 0x0007cc3401007387 */ /* 0x0001e20000100800 */
[----:B--2---:R-:W-:-:S03]  /*2b4c0*/  FADD R40, R55, R40 ;  /* 0x0000002837287221 */ /* 0x004fc60000000000 */
[----:B0-----:R-:W2:Y:S01]  /*2b4d0*/  LDL.LU R52, [R1+0xc48] ;  /* 0x000c480001347983 */ /* 0x001ea20000300800 */
[----:B------:R-:W-:-:S03]  /*2b4e0*/  FADD R42, R41, R42 ;  /* 0x0000002a292a7221 */ /* 0x000fc60000000000 */
[----:B------:R-:W4:Y:S04]  /*2b4f0*/  LDL.LU R53, [R1+0xc44] ;  /* 0x000c440001357983 */ /* 0x000f280000300800 */
[----:B------:R0:W-:Y:S01]  /*2b500*/  STL [R1+0x7d0], R54 ;  /* 0x0007d03601007387 */ /* 0x0001e20000100800 */
[----:B------:R-:W-:-:S01]  /*2b510*/  FADD R31, R43, R31 ;  /* 0x0000001f2b1f7221 */ /* 0x000fc20000000000 */
[----:B------:R-:W-:Y:S01]  /*2b520*/  FADD R9, R29, R9 ;  /* 0x000000091d097221 */ /* 0x000fe20000000000 */
[----:B------:R-:W-:-:S01]  /*2b530*/  FADD R8, R27, R8 ;  /* 0x000000081b087221 */ /* 0x000fc20000000000 */
[----:B0-----:R-:W4:Y:S04]  /*2b540*/  LDL.LU R54, [R1+0xc40] ;  /* 0x000c400001367983 */ /* 0x001f280000300800 */
        /* <DEDUP_REMOVED lines=9> */
[----:B------:R-:W-:-:S02]  /*2b5e0*/  FADD R0, R45, R0 ;  /* 0x000000002d007221 */ /* 0x000fc40000000000 */
[----:B0-----:R-:W4:Y:S04]  /*2b5f0*/  LDL.LU R42, [R1+0xc30] ;  /* 0x000c3000012a7983 */ /* 0x001f280000300800 */
[----:B------:R-:W4:Y:S04]  /*2b600*/  LDL.LU R43, [R1+0xc2c] ;  /* 0x000c2c00012b7983 */ /* 0x000f280000300800 */
[----:B------:R0:W-:Y:S04]  /*2b610*/  STL [R1+0x7dc], R31 ;  /* 0x0007dc1f01007387 */ /* 0x0001e80000100800 */
[----:B------:R1:W-:Y:S04]  /*2b620*/  STL [R1+0x7e0], R9 ;  /* 0x0007e00901007387 */ /* 0x0003e80000100800 */
[----:B------:R1:W-:Y:S01]  /*2b630*/  STL [R1+0x7e4], R8 ;  /* 0x0007e40801007387 */ /* 0x0003e20000100800 */
[----:B------:R-:W-:-:S03]  /*2b640*/  FADD R2, R47, R2 ;  /* 0x000000022f027221 */ /* 0x000fc60000000000 */
[----:B------:R1:W-:Y:S04]  /*2b650*/  STL [R1+0x7e8], R6 ;  /* 0x0007e80601007387 */ /* 0x0003e80000100800 */
[----:B------:R1:W-:Y:S04]  /*2b660*/  STL [R1+0x7ec], R5 ;  /* 0x0007ec0501007387 */ /* 0x0003e80000100800 */
[----:B------:R1:W-:Y:S04]  /*2b670*/  STL [R1+0x7f0], R4 ;  /* 0x0007f00401007387 */ /* 0x0003e80000100800 */
[----:B------:R-:W3:Y:S04]  /*2b680*/  LDL.LU R45, [R1+0x800] ;  /* 0x00080000012d7983 */ /* 0x000ee80000300800 */
[----:B------:R1:W-:Y:S04]  /*2b690*/  STL [R1+0x7f4], R3 ;  /* 0x0007f40301007387 */ /* 0x0003e80000100800 */
[----:B------:R-:W2:Y:S04]  /*2b6a0*/  LDL.LU R47, [R1+0x804] ;  /* 0x00080400012f7983 */ /* 0x000ea80000300800 */
[----:B------:R1:W-:Y:S04]  /*2b6b0*/  STL [R1+0x7f8], R2 ;  /* 0x0007f80201007387 */ /* 0x0003e80000100800 */
[----:B------:R-:W4:Y:S04]  /*2b6c0*/  LDL.LU R33, [R1+0x808] ;  /* 0x0008080001217983 */ /* 0x000f280000300800 */
[----:B------:R1:W-:Y:S04]  /*2b6d0*/  STL [R1+0x7fc], R0 ;  /* 0x0007fc0001007387 */ /* 0x0003e80000100800 */
[----:B------:R-:W4:Y:S04]  /*2b6e0*/  LDL.LU R35, [R1+0x80c] ;  /* 0x00080c0001237983 */ /* 0x000f280000300800 */
[----:B------:R-:W4:Y:S04]  /*2b6f0*/  LDL.LU R37, [R1+0x810] ;  /* 0x0008100001257983 */ /* 0x000f280000300800 */
[----:B------:R-:W4:Y:S04]  /*2b700*/  LDL.LU R39, [R1+0x814] ;  /* 0x0008140001277983 */ /* 0x000f280000300800 */
[----:B0-----:R-:W4:Y:S04]  /*2b710*/  LDL.LU R31, [R1+0x818] ;  /* 0x00081800011f7983 */ /* 0x001f280000300800 */
[----:B------:R-:W4:Y:S04]  /*2b720*/  LDL.LU R29, [R1+0x81c] ;  /* 0x00081c00011d7983 */ /* 0x000f280000300800 */
[----:B------:R-:W4:Y:S04]  /*2b730*/  LDL.LU R27, [R1+0x820] ;  /* 0x00082000011b7983 */ /* 0x000f280000300800 */
[----:B-1----:R-:W4:Y:S04]  /*2b740*/  LDL.LU R9, [R1+0x824] ;  /* 0x0008240001097983 */ /* 0x002f280000300800 */
[----:B------:R-:W4:Y:S04]  /*2b750*/  LDL.LU R8, [R1+0x828] ;  /* 0x0008280001087983 */ /* 0x000f280000300800 */
[----:B------:R-:W4:Y:S04]  /*2b760*/  LDL.LU R6, [R1+0x82c] ;  /* 0x00082c0001067983 */ /* 0x000f280000300800 */
[----:B------:R-:W4:Y:S04]  /*2b770*/  LDL.LU R5, [R1+0x830] ;  /* 0x0008300001057983 */ /* 0x000f280000300800 */
[----:B------:R-:W4:Y:S04]  /*2b780*/  LDL.LU R4, [R1+0x834] ;  /* 0x0008340001047983 */ /* 0x000f280000300800 */
[----:B------:R-:W4:Y:S04]  /*2b790*/  LDL.LU R3, [R1+0x838] ;  /* 0x0008380001037983 */ /* 0x000f280000300800 */
[----:B------:R-:W4:Y:S04]  /*2b7a0*/  LDL.LU R2, [R1+0x83c] ;  /* 0x00083c0001027983 */ /* 0x000f280000300800 */
[----:B------:R-:W4:Y:S01]  /*2b7b0*/  LDL.LU R0, [R1+0x840] ;  /* 0x0008400001007983 */ /* 0x000f220000300800 */
[----:B---3--:R-:W-:-:S03]  /*2b7c0*/  FADD R45, R44, R45 ;  /* 0x0000002d2c2d7221 */ /* 0x008fc60000000000 */
[----:B------:R-:W3:Y:S04]  /*2b7d0*/  LDL.LU R44, [R1+0xc28] ;  /* 0x000c2800012c7983 */ /* 0x000ee80000300800 */
[----:B------:R0:W-:Y:S01]  /*2b7e0*/  STL [R1+0x800], R45 ;  /* 0x0008002d01007387 */ /* 0x0001e20000100800 */
[----:B--2---:R-:W-:-:S03]  /*2b7f0*/  FADD R47, R46, R47 ;  /* 0x0000002f2e2f7221 */ /* 0x004fc60000000000 */
[----:B0-----:R-:W2:Y:S01]  /*2b800*/  LDL.LU R45, [R1+0xc24] ;  /* 0x000c2400012d7983 */ /* 0x001ea20000300800 */
[----:B----4-:R-:W-:-:S03]  /*2b810*/  FADD R33, R32, R33 ;  /* 0x0000002120217221 */ /* 0x010fc60000000000 */
[----:B------:R-:W4:Y:S04]  /*2b820*/  LDL.LU R46, [R1+0xc20] ;  /* 0x000c2000012e7983 */ /* 0x000f280000300800 */
[----:B------:R0:W-:Y:S01]  /*2b830*/  STL [R1+0x804], R47 ;  /* 0x0008042f01007387 */ /* 0x0001e20000100800 */
[----:B------:R-:W-:-:S01]  /*2b840*/  FADD R35, R34, R35 ;  /* 0x0000002322237221 */ /* 0x000fc20000000000 */
[----:B------:R-:W-:Y:S02]  /*2b850*/  FADD R37, R36, R37 ;  /* 0x0000002524257221 */ /* 0x000fe40000000000 */
        /* <DEDUP_REMOVED lines=27> */
[----:B------:R1:W-:Y:S04]  /*2ba10*/  STL [R1+0x820], R27 ;  /* 0x0008201b01007387 */ /* 0x0003e80000100800 */
[----:B------:R1:W-:Y:S04]  /*2ba20*/  STL [R1+0x824], R9 ;  /* 0x0008240901007387 */ /* 0x0003e80000100800 */
[----:B------:R1:W-:Y:S01]  /*2ba30*/  STL [R1+0x828], R8 ;  /* 0x0008280801007387 */ /* 0x0003e20000100800 */
[----:B------:R-:W-:-:S03]  /*2ba40*/  FADD R0, R227, R0 ;  /* 0x00000000e3007221 */ /* 0x000fc60000000000 */
[----:B------:R1:W-:Y:S04]  /*2ba50*/  STL [R1+0x82c], R6 ;  /* 0x00082c0601007387 */ /* 0x0003e80000100800 */
[----:B------:R1:W-:Y:S04]  /*2ba60*/  STL [R1+0x830], R5 ;  /* 0x0008300501007387 */ /* 0x0003e80000100800 */
[----:B------:R1:W-:Y:S04]  /*2ba70*/  STL [R1+0x834], R4 ;  /* 0x0008340401007387 */ /* 0x0003e80000100800 */
[----:B0-----:R-:W3:Y:S04]  /*2ba80*/  LDL.LU R31, [R1+0x844] ;  /* 0x00084400011f7983 */ /* 0x001ee80000300800 */
[----:B------:R0:W-:Y:S04]  /*2ba90*/  STL [R1+0x838], R3 ;  /* 0x0008380301007387 */ /* 0x0001e80000100800 */
[----:B------:R-:W2:Y:S04]  /*2baa0*/  LDL.LU R30, [R1+0x848] ;  /* 0x00084800011e7983 */ /* 0x000ea80000300800 */
[----:B------:R0:W-:Y:S04]  /*2bab0*/  STL [R1+0x83c], R2 ;  /* 0x00083c0201007387 */ /* 0x0001e80000100800 */
[----:B-1----:R-:W4:Y:S04]  /*2bac0*/  LDL.LU R29, [R1+0x84c] ;  /* 0x00084c00011d7983 */ /* 0x002f280000300800 */
        /* <DEDUP_REMOVED lines=14> */
[----:B-1----:R-:W4:Y:S01]  /*2bbb0*/  LDL.LU R0, [R1+0x884] ;  /* 0x0008840001007983 */ /* 0x002f220000300800 */
[----:B---3--:R-:W-:-:S01]  /*2bbc0*/  FADD R31, R228, R31 ;  /* 0x0000001fe41f7221 */ /* 0x008fc20000000000 */
[----:B--2---:R-:W-:-:S04]  /*2bbd0*/  FADD R30, R229, R30 ;  /* 0x0000001ee51e7221 */ /* 0x004fc80000000000 */
[----:B------:R0:W-:Y:S01]  /*2bbe0*/  STL [R1+0x844], R31 ;  /* 0x0008441f01007387 */ /* 0x0001e20000100800 */
[----:B----4-:R-:W-:-:S03]  /*2bbf0*/  FADD R29, R230, R29 ;  /* 0x0000001de61d7221 */ /* 0x010fc60000000000 */
[----:B------:R1:W-:Y:S01]  /*2bc00*/  STL [R1+0x848], R30 ;  /* 0x0008481e01007387 */ /* 0x0003e20000100800 */
[----:B------:R-:W-:-:S03]  /*2bc10*/  FADD R28, R231, R28 ;  /* 0x0000001ce71c7221 */ /* 0x000fc60000000000 */
        /* <DEDUP_REMOVED lines=24> */
[----:B0-----:R-:W4:Y:S01]  /*2bda0*/  LDL.LU R31, [R1+0x888] ;  /* 0x00088800011f7983 */ /* 0x001f220000300800 */
[----:B------:R-:W-:-:S03]  /*2bdb0*/  FADD R0, R212, R0 ;  /* 0x00000000d4007221 */ /* 0x000fc60000000000 */
[----:B------:R0:W-:Y:S04]  /*2bdc0*/  STL [R1+0x87c], R3 ;  /* 0x00087c0301007387 */ /* 0x0001e80000100800 */
[----:B-1----:R-:W4:Y:S04]  /*2bdd0*/  LDL.LU R30, [R1+0x88c] ;  /* 0x00088c00011e7983 */ /* 0x002f280000300800 */
[----:B------:R1:W-:Y:S04]  /*2bde0*/  STL [R1+0x880], R2 ;  /* 0x0008800201007387 */ /* 0x0003e80000100800 */
[----:B--2---:R-:W2:Y:S04]  /*2bdf0*/  LDL.LU R29, [R1+0x890] ;  /* 0x00089000011d7983 */ /* 0x004ea80000300800 */
[----:B------:R1:W-:Y:S04]  /*2be00*/  STL [R1+0x884], R0 ;  /* 0x0008840001007387 */ /* 0x0003e80000100800 */
        /* <DEDUP_REMOVED lines=13> */
[----:B------:R-:W4:Y:S01]  /*2bee0*/  LDL.LU R0, [R1+0x8c8] ;  /* 0x0008c80001007983 */ /* 0x000f220000300800 */
[----:B------:R-:W-:-:S01]  /*2bef0*/  FADD R31, R213, R31 ;  /* 0x0000001fd51f7221 */ /* 0x000fc20000000000 */
[----:B------:R-:W-:-:S04]  /*2bf00*/  FADD R30, R214, R30 ;  /* 0x0000001ed61e7221 */ /* 0x000fc80000000000 */
[----:B------:R0:W-:Y:S01]  /*2bf10*/  STL [R1+0x888], R31 ;  /* 0x0008881f01007387 */ /* 0x0001e20000100800 */
[----:B--2---:R-:W-:-:S03]  /*2bf20*/  FADD R29, R215, R29 ;  /* 0x0000001dd71d7221 */ /* 0x004fc60000000000 */
[----:B------:R1:W-:Y:S01]  /*2bf30*/  STL [R1+0x88c], R30 ;  /* 0x00088c1e01007387 */ /* 0x0003e20000100800 */
[----:B---3--:R-:W-:-:S03]  /*2bf40*/  FADD R28, R200, R28 ;  /* 0x0000001cc81c7221 */ /* 0x008fc60000000000 */
        /* <DEDUP_REMOVED lines=455> */
[----:B------:R-:W-:Y:S01]  /*2dbc0*/  STL [R1+0xaec], R31 ;  /* 0x000aec1f01007387 */ /* 0x000fe20000100800 */
[----:B--2---:R-:W-:-:S03]  /*2dbd0*/  FADD R29, R48, R29 ;  /* 0x0000001d301d7221 */ /* 0x004fc60000000000 */
[----:B------:R-:W-:Y:S01]  /*2dbe0*/  STL [R1+0xaf0], R30 ;  /* 0x000af01e01007387 */ /* 0x000fe20000100800 */
[----:B---3--:R-:W-:-:S03]  /*2dbf0*/  FADD R28, R49, R28 ;  /* 0x0000001c311c7221 */ /* 0x008fc60000000000 */
[----:B------:R-:W-:Y:S01]  /*2dc00*/  STL [R1+0xaf4], R29 ;  /* 0x000af41d01007387 */ /* 0x000fe20000100800 */
[----:B----4-:R-:W-:-:S03]  /*2dc10*/  FADD R27, R50, R27 ;  /* 0x0000001b321b7221 */ /* 0x010fc60000000000 */
        /* <DEDUP_REMOVED lines=10> */
[----:B------:R1:W-:Y:S01]  /*2dcc0*/  STL [R1+0xb0c], R9 ;  /* 0x000b0c0901007387 */ /* 0x0003e20000100800 */
        /* <DEDUP_REMOVED lines=14> */
[----:B------:R-:W4:Y:S04]  /*2ddb0*/  LDL.LU R26, [R1+0xb34] ;  /* 0x000b3400011a7983 */ /* 0x000f280000300800 */
[----:B------:R0:W-:Y:S04]  /*2ddc0*/  STL [R1+0xb28], R2 ;  /* 0x000b280201007387 */ /* 0x0001e80000100800 */
[----:B------:R-:W4:Y:S04]  /*2ddd0*/  LDL.LU R27, [R1+0xb38] ;  /* 0x000b3800011b7983 */ /* 0x000f280000300800 */
[----:B------:R0:W-:Y:S04]  /*2dde0*/  STL [R1+0xb2c], R0 ;  /* 0x000b2c0001007387 */ /* 0x0001e80000100800 */
[----:B------:R-:W4:Y:S04]  /*2ddf0*/  LDL.LU R28, [R1+0xb3c] ;  /* 0x000b3c00011c7983 */ /* 0x000f280000300800 */
[----:B------:R-:W4:Y:S04]  /*2de00*/  LDL.LU R29, [R1+0xb40] ;  /* 0x000b4000011d7983 */ /* 0x000f280000300800 */
[----:B------:R-:W4:Y:S04]  /*2de10*/  LDL.LU R30, [R1+0xb44] ;  /* 0x000b4400011e7983 */ /* 0x000f280000300800 */
[----:B------:R-:W4:Y:S04]  /*2de20*/  LDL.LU R31, [R1+0xb48] ;  /* 0x000b4800011f7983 */ /* 0x000f280000300800 */
[----:B-1----:R-:W4:Y:S04]  /*2de30*/  LDL.LU R9, [R1+0xb4c] ;  /* 0x000b4c0001097983 */ /* 0x002f280000300800 */
[----:B--2---:R-:W2:Y:S04]  /*2de40*/  LDL.LU R8, [R1+0xb50] ;  /* 0x000b500001087983 */ /* 0x004ea80000300800 */
[----:B---3--:R-:W3:Y:S04]  /*2de50*/  LDL.LU R6, [R1+0xb54] ;  /* 0x000b540001067983 */ /* 0x008ee80000300800 */
[----:B----4-:R-:W4:Y:S04]  /*2de60*/  LDL.LU R5, [R1+0xb58] ;  /* 0x000b580001057983 */ /* 0x010f280000300800 */
[----:B------:R-:W4:Y:S04]  /*2de70*/  LDL.LU R4, [R1+0xb5c] ;  /* 0x000b5c0001047983 */ /* 0x000f280000300800 */
[----:B0-----:R-:W4:Y:S04]  /*2de80*/  LDL.LU R3, [R1+0xb60] ;  /* 0x000b600001037983 */ /* 0x001f280000300800 */
[----:B------:R-:W4:Y:S04]  /*2de90*/  LDL.LU R2, [R1+0xb64] ;  /* 0x000b640001027983 */ /* 0x000f280000300800 */
[----:B------:R-:W4:Y:S04]  /*2dea0*/  LDL.LU R0, [R1+0xb68] ;  /* 0x000b680001007983 */ /* 0x000f280000300800 */
[----:B------:R-:W4:Y:S04]  /*2deb0*/  LDL.LU R10, [R1+0xb6c] ;  /* 0x000b6c00010a7983 */ /* 0x000f280000300800 */
[----:B------:R-:W4:Y:S01]  /*2dec0*/  LDL.LU R7, [R1+0xb70] ;  /* 0x000b700001077983 */ /* 0x000f220000300800 */
[----:B------:R-:W-:-:S05]  /*2ded0*/  FADD R25, R47, R25 ;  /* 0x000000192f197221 */ /* 0x000fca0000000000 */
[----:B------:R0:W-:Y:S01]  /*2dee0*/  STL [R1+0xb30], R25 ;  /* 0x000b301901007387 */ /* 0x0001e20000100800 */
[----:B------:R-:W-:-:S03]  /*2def0*/  FADD R26, R32, R26 ;  /* 0x0000001a201a7221 */ /* 0x000fc60000000000 */
[----:B0-----:R-:W4:Y:S01]  /*2df00*/  LDL.LU R25, [R1+0xbf4] ;  /* 0x000bf40001197983 */ /* 0x001f220000300800 */
[----:B------:R-:W-:-:S03]  /*2df10*/  FADD R27, R33, R27 ;  /* 0x0000001b211b7221 */ /* 0x000fc60000000000 */
[----:B------:R0:W-:Y:S01]  /*2df20*/  STL [R1+0xb34], R26 ;  /* 0x000b341a01007387 */ /* 0x0001e20000100800 */
[----:B------:R-:W-:-:S01]  /*2df30*/  FADD R28, R34, R28 ;  /* 0x0000001c221c7221 */ /* 0x000fc20000000000 */
[----:B------:R-:W-:Y:S02]  /*2df40*/  FADD R29, R35, R29 ;  /* 0x0000001d231d7221 */ /* 0x000fe40000000000 */
[----:B0-----:R-:W4:Y:S01]  /*2df50*/  LDL.LU R26, [R1+0xbf0] ;  /* 0x000bf000011a7983 */ /* 0x001f220000300800 */
[----:B------:R-:W-:-:S03]  /*2df60*/  FADD R30, R36, R30 ;  /* 0x0000001e241e7221 */ /* 0x000fc60000000000 */
[----:B------:R0:W-:Y:S01]  /*2df70*/  STL [R1+0xb38], R27 ;  /* 0x000b381b01007387 */ /* 0x0001e20000100800 */
[----:B------:R-:W-:-:S03]  /*2df80*/  FADD R31, R37, R31 ;  /* 0x0000001f251f7221 */ /* 0x000fc60000000000 */
[----:B0-----:R-:W4:Y:S04]  /*2df90*/  LDL.LU R27, [R1+0xbec] ;  /* 0x000bec00011b7983 */ /* 0x001f280000300800 */
[----:B------:R0:W-:Y:S04]  /*2dfa0*/  STL [R1+0xb3c], R28 ;  /* 0x000b3c1c01007387 */ /* 0x0001e80000100800 */
[----:B0-----:R-:W4:Y:S04]  /*2dfb0*/  LDL.LU R28, [R1+0xbe8] ;  /* 0x000be800011c7983 */ /* 0x001f280000300800 */
[----:B------:R0:W-:Y:S04]  /*2dfc0*/  STL [R1+0xb40], R29 ;  /* 0x000b401d01007387 */ /* 0x0001e80000100800 */
[----:B0-----:R-:W4:Y:S04]  /*2dfd0*/  LDL.LU R29, [R1+0xbe4] ;  /* 0x000be400011d7983 */ /* 0x001f280000300800 */
[----:B------:R0:W-:Y:S04]  /*2dfe0*/  STL [R1+0xb44], R30 ;  /* 0x000b441e01007387 */ /* 0x0001e80000100800 */
[----:B0-----:R-:W4:Y:S04]  /*2dff0*/  LDL.LU R30, [R1+0xbe0] ;  /* 0x000be000011e7983 */ /* 0x001f280000300800 */
[----:B------:R0:W-:Y:S04]  /*2e000*/  STL [R1+0xb48], R31 ;  /* 0x000b481f01007387 */ /* 0x0001e80000100800 */
[----:B0-----:R-:W4:Y:S01]  /*2e010*/  LDL.LU R31, [R1+0xbdc] ;  /* 0x000bdc00011f7983 */ /* 0x001f220000300800 */
[----:B------:R-:W-:-:S01]  /*2e020*/  FADD R9, R38, R9 ;  /* 0x0000000926097221 */ /* 0x000fc20000000000 */
[----:B--2---:R-:W-:Y:S01]  /*2e030*/  FADD R8, R39, R8 ;  /* 0x0000000827087221 */ /* 0x004fe20000000000 */
[----:B---3--:R-:W-:-:S03]  /*2e040*/  FADD R6, R24, R6 ;  /* 0x0000000618067221 */ /* 0x008fc60000000000 */
[----:B------:R0:W-:Y:S04]  /*2e050*/  STL [R1+0xb4c], R9 ;  /* 0x000b4c0901007387 */ /* 0x0001e80000100800 */
[----:B0-----:R0:W5:Y:S04]  /*2e060*/  LDL.LU R9, [R1+0xbd8] ;  /* 0x000bd80001097983 */ /* 0x0011680000300800 */
[----:B------:R1:W-:Y:S04]  /*2e070*/  STL [R1+0xb50], R8 ;  /* 0x000b500801007387 */ /* 0x0003e80000100800 */
[----:B-1----:R0:W5:Y:S04]  /*2e080*/  LDL.LU R8, [R1+0xbd4] ;  /* 0x000bd40001087983 */ /* 0x0021680000300800 */
[----:B------:R1:W-:Y:S04]  /*2e090*/  STL [R1+0xb54], R6 ;  /* 0x000b540601007387 */ /* 0x0003e80000100800 */
[----:B-1----:R0:W5:Y:S01]  /*2e0a0*/  LDL.LU R6, [R1+0xbd0] ;  /* 0x000bd00001067983 */ /* 0x0021620000300800 */
[----:B------:R-:W-:Y:S01]  /*2e0b0*/  UMOV UR4, URZ ;  /* 0x0000003f00047c82 */ /* 0x000fe20008000000 */
[----:B----4-:R-:W-:-:S05]  /*2e0c0*/  FADD R5, R25, R5 ;  /* 0x0000000519057221 */ /* 0x010fca0000000000 */
[----:B------:R1:W-:Y:S01]  /*2e0d0*/  STL [R1+0xb58], R5 ;  /* 0x000b580501007387 */ /* 0x0003e20000100800 */
[----:B------:R-:W-:-:S03]  /*2e0e0*/  FADD R4, R26, R4 ;  /* 0x000000041a047221 */ /* 0x000fc60000000000 */
[----:B-1----:R0:W5:Y:S04]  /*2e0f0*/  LDL.LU R5, [R1+0xbcc] ;  /* 0x000bcc0001057983 */ /* 0x0021680000300800 */
        /* <DEDUP_REMOVED lines=11> */
[----:B-1----:R0:W5:Y:S01]  /*2e1b0*/  LDL.LU R0, [R1+0xbbc] ;  /* 0x000bbc0001007983 */ /* 0x0021620000300800 */
[----:B------:R-:W-:-:S05]  /*2e1c0*/  FADD R7, R7, R31 ;  /* 0x0000001f07077221 */ /* 0x000fca0000000000 */
[----:B------:R1:W-:Y:S04]  /*2e1d0*/  STL [R1+0xb70], R7 ;  /* 0x000b700701007387 */ /* 0x0003e80000100800 */
[----:B------:R0:W-:Y:S01]  /*2e1e0*/  STL [R1+0xb6c], R10 ;  /* 0x000b6c0a01007387 */ /* 0x0001e20000100800 */
[----:B-1----:R-:W-:-:S07]  /*2e1f0*/  IMAD.U32 R7, RZ, RZ, UR4 ;  /* 0x00000004ff077e24 */ /* 0x002fce000f8e00ff */
.L_x_24:
[----:B------:R-:W-:Y:S05]  /*2e200*/  @!P1 BRA `(.L_x_25) ;  /* 0x0000000000049947 */ /* 0x000fea0003800000 */
[----:B------:R-:W-:Y:S01]  /*2e210*/  BPT.TRAP 0x1 ;  /* 0x000000040000795c */ /* 0x000fe20000300000 */
.L_x_25:
[----:B0-----:R-:W2:Y:S01]  /*2e220*/  LDL R10, [R1+0xba0] ;  /* 0x000ba000010a7983 */ /* 0x001ea20000100800 */
[----:B-----5:R-:W-:Y:S02]  /*2e230*/  R2UR UR6, R6 ;  /* 0x00000000060672ca */ /* 0x020fe400000e0000 */
[----:B------:R-:W-:-:S13]  /*2e240*/  R2UR UR4, R9 ;  /* 0x00000000090472ca */ /* 0x000fda00000e0000 */
[----:B------:R-:W-:-:S04]  /*2e250*/  ULEA UR4, UR4, UR6, 0x3 ;  /* 0x0000000604047291 */ /* 0x000fc8000f8e183f */
[----:B------:R-:W-:-:S04]  /*2e260*/  UIADD3 UR4, UR4, 0x10, URZ ;  /* 0x0000001004047890 */ /* 0x000fc8000fffe03f */
[----:B------:R-:W-:-:S09]  /*2e270*/  UPRMT UR4, URZ, 0x654, UR4 ;  /* 0x000006543f047896 */ /* 0x000fd20008000004 */
[----:B------:R-:W-:Y:S01]  /*2e280*/  SYNCS.ARRIVE.TRANS64.RED.A1T0 RZ, [UR4], RZ ;  /* 0x000000ffffff79a7 */ /* 0x000fe20008100404 */
[----:B--2---:R-:W-:-:S13]  /*2e290*/  R2UR UR5, R10 ;  /* 0x000000000a0572ca */ /* 0x004fda00000e0000 */
[----:B------:R-:W-:-:S06]  /*2e2a0*/  UISETP.GT.U32.AND UP0, UPT, UR5, 0x1, UPT ;  /* 0x000000010500788c */ /* 0x000fcc000bf04070 */
[----:B------:R-:W-:-:S13]  /*2e2b0*/  PLOP3.LUT P0, PT, PT, PT, UP0, 0x80, 0x0 ;  /* 0x000000000000781c */ /* 0x000fda0003f0f008 */
[----:B------:R-:W-:Y:S05]  /*2e2c0*/  @P0 BRA `(.L_x_26) ;  /* 0x0000000000040947 */ /* 0x000fea0003800000 */
[----:B------:R-:W-:Y:S01]  /*2e2d0*/  BPT.TRAP 0x1 ;  /* 0x000000040000795c */ /* 0x000fe20000300000 */
.L_x_26:
[----:B------:R-:W2:Y:S01]  /*2e2e0*/  LDL.LU R10, [R1+0xb74] ;  /* 0x000b7400010a7983 */ /* 0x000ea20000300800 */
[----:B------:R-:W-:Y:S02]  /*2e2f0*/  R2UR UR4, R5 ;  /* 0x00000000050472ca */ /* 0x000fe400000e0000 */
[----:B------:R-:W-:Y:S02]  /*2e300*/  R2UR UR5, R9 ;  /* 0x00000000090572ca */ /* 0x000fe400000e0000 */
[----:B------:R-:W-:-:S09]  /*2e310*/  R2UR UR7, R8 ;  /* 0x00000000080772ca */ /* 0x000fd200000e0000 */
[----:B------:R-:W-:Y:S02]  /*2e320*/  UIADD3 UR4, UR4, 0x1, URZ ;  /* 0x0000000104047890 */ /* 0x000fe4000fffe03f */
[----:B------:R-:W-:Y:S02]  /*2e330*/  UIADD3 UR5, UR5, 0x1, URZ ;  /* 0x0000000105057890 */ /* 0x000fe4000fffe03f */
[----:B------:R-:W-:Y:S02]  /*2e340*/  UISETP.NE.AND UP0, UPT, UR4, 0x2, UPT ;  /* 0x000000020400788c */ /* 0x000fe4000bf05270 */
[----:B------:R-:W-:-:S04]  /*2e350*/  UISETP.NE.AND UP1, UPT, UR5, 0x2, UPT ;  /* 0x000000020500788c */ /* 0x000fc8000bf25270 */
[----:B------:R-:W-:-:S06]  /*2e360*/  USEL UR5, UR5, URZ, UP1 ;  /* 0x0000003f05057287 */ /* 0x000fcc0008800000 */
[----:B------:R-:W-:Y:S01]  /*2e370*/  IMAD.U32 R9, RZ, RZ, UR5 ;  /* 0x00000005ff097e24 */ /* 0x000fe2000f8e00ff */
[----:B--2---:R-:W-:-:S13]  /*2e380*/  R2UR UR8, R10 ;  /* 0x000000000a0872ca */ /* 0x004fda00000e0000 */
[----:B------:R-:W-:Y:S02]  /*2e390*/  UIADD3 UR6, UR8, -0x1, URZ ;  /* 0xffffffff08067890 */ /* 0x000fe4000fffe03f */
[----:B------:R-:W-:Y:S02]  /*2e3a0*/  UISETP.GT.AND UP2, UPT, UR8, 0x1, UPT ;  /* 0x000000010800788c */ /* 0x000fe4000bf44270 */
[----:B------:R-:W-:Y:S02]  /*2e3b0*/  USEL UR8, UR4, URZ, UP0 ;  /* 0x0000003f04087287 */ /* 0x000fe40008000000 */
[----:B------:R-:W-:Y:S01]  /*2e3c0*/  IMAD.U32 R10, RZ, RZ, UR6 ;  /* 0x00000006ff0a7e24 */ /* 0x000fe2000f8e00ff */
[----:B------:R-:W-:Y:S01]  /*2e3d0*/  USEL UR4, URZ, 0x1, UP0 ;  /* 0x000000013f047887 */ /* 0x000fe20008000000 */
[----:B------:R-:W-:Y:S02]  /*2e3e0*/  PLOP3.LUT P0, PT, PT, PT, UP2, 0x80, 0x0 ;  /* 0x000000000000781c */ /* 0x000fe40003f0f028 */
[----:B------:R-:W-:Y:S01]  /*2e3f0*/  IMAD.U32 R5, RZ, RZ, UR8 ;  /* 0x00000008ff057e24 */ /* 0x000fe2000f8e00ff */
[----:B------:R0:W-:Y:S01]  /*2e400*/  STL [R1+0xb74], R10 ;  /* 0x000b740a01007387 */ /* 0x0001e20000100800 */
[----:B------:R-:W-:-:S03]  /*2e410*/  ULOP3.LUT UR7, UR7, UR4, URZ, 0x3c, !UPT ;  /* 0x0000000407077292 */ /* 0x000fc6000f8e3c3f */
[----:B------:R-:W-:-:S03]  /*2e420*/  UMOV UR4, 0x1 ;  /* 0x0000000100047882 */ /* 0x000fc60000000000 */
[----:B------:R-:W-:-:S03]  /*2e430*/  IMAD.U32 R8, RZ, RZ, UR7 ;  /* 0x00000007ff087e24 */ /* 0x000fc6000f8e00ff */
[----:B0-----:R-:W-:Y:S05]  /*2e440*/  @P0 BRA `(.L_x_27) ;  /* 0xfffffea400240947 */ /* 0x001fea000383ffff */
.L_x_19:
[----:B------:R-:W-:-:S13]  /*2e450*/  R2UR UR4, R7 ;  /* 0x00000000070472ca */ /* 0x000fda00000e0000 */
[----:B------:R-:W-:-:S04]  /*2e460*/  UISETP.NE.AND UP0, UPT, UR4, URZ, UPT ;  /* 0x0000003f0400728c */ /* 0x000fc8000bf05270 */
[----:B------:R-:W-:-:S06]  /*2e470*/  USEL UR4, URZ, 0x1, !UP0 ;  /* 0x000000013f047887 */ /* 0x000fcc000c000000 */
[----:B------:R-:W-:-:S13]  /*2e480*/  ISETP.NE.AND P0, PT, RZ, UR4, PT ;  /* 0x00000004ff007c0c */ /* 0x000fda000bf05270 */
[----:B------:R-:W-:Y:S05]  /*2e490*/  @!P0 BRA `(.L_x_28) ;  /* 0x0000006c00f08947 */ /* 0x000fea0003800000 */
[----:B------:R-:W2:Y:S04]  /*2e4a0*/  LDL.LU R7, [R1+0x42c] ;  /* 0x00042c0001077983 */ /* 0x000ea80000300800 */
[----:B------:R-:W3:Y:S04]  /*2e4b0*/  LDL.LU R5, [R1+0x430] ;  /* 0x0004300001057983 */ /* 0x000ee80000300800 */
[----:B------:R-:W4:Y:S04]  /*2e4c0*/  LDL.LU R8, [R1+0x434] ;  /* 0x0004340001087983 */ /* 0x000f280000300800 */
[----:B------:R-:W4:Y:S04]  /*2e4d0*/  LDL.LU R9, [R1+0x438] ;  /* 0x0004380001097983 */ /* 0x000f280000300800 */
[----:B------:R-:W4:Y:S04]  /*2e4e0*/  LDL.LU R10, [R1+0x43c] ;  /* 0x00043c00010a7983 */ /* 0x000f280000300800 */
[----:B------:R0:W-:Y:S04]  /*2e4f0*/  STL [R1+0xc9c], R76 ;  /* 0x000c9c4c01007387 */ /* 0x0001e80000100800 */
[----:B0-----:R-:W4:Y:S04]  /*2e500*/  LDL.LU R76, [R1+0x428] ;  /* 0x00042800014c7983 */ /* 0x001f280000300800 */
[----:B------:R0:W-:Y:S04]  /*2e510*/  STL [R1+0xc98], R77 ;  /* 0x000c984d01007387 */ /* 0x0001e80000100800 */
[----:B0-----:R-:W4:Y:S04]  /*2e520*/  LDL.LU R77, [R1+0x424] ;  /* 0x00042400014d7983 */ /* 0x001f280000300800 */
[----:B------:R0:W-:Y:S04]  /*2e530*/  STL [R1+0xc94], R78 ;  /* 0x000c944e01007387 */ /* 0x0001e80000100800 */
[----:B0-----:R-:W4:Y:S04]  /*2e540*/  LDL.LU R78, [R1+0x420] ;  /* 0x00042000014e7983 */ /* 0x001f280000300800 */
        /* <DEDUP_REMOVED lines=54> */
[----:B0-----:R-:W4:Y:S04]  /*2e8b0*/  LDL.LU R25, [R1+0x400] ;  /* 0x0004000001197983 */ /* 0x001f280000300800 */
        /* <DEDUP_REMOVED lines=8> */
[----:B------:R-:W3:Y:S01]  /*2e940*/  LDL.LU R34, [R1+0x41c] ;  /* 0x00041c0001227983 */ /* 0x000ee20000300800 */
[----:B----4-:R-:W-:-:S03]  /*2e950*/  FADD R16, R8, R16 ;  /* 0x0000001008107221 */ /* 0x010fc60000000000 */
[----:B------:R-:W4:Y:S01]  /*2e960*/  LDL.LU R33, [R1+0x3e0] ;  /* 0x0003e00001217983 */ /* 0x000f220000300800 */
[----:B------:R-:W-:-:S03]  /*2e970*/  FADD R17, R9, R17 ;  /* 0x0000001109117221 */ /* 0x000fc60000000000 */
[----:B------:R-:W4:Y:S01]  /*2e980*/  LDL.LU R32, [R1+0x3e4] ;  /* 0x0003e40001207983 */ /* 0x000f220000300800 */
[----:B------:R-:W-:-:S03]  /*2e990*/  FADD R18, R10, R18 ;  /* 0x000000120a127221 */ /* 0x000fc60000000000 */
[----:B------:R-:W4:Y:S04]  /*2e9a0*/  LDL.LU R47, [R1+0x3e8] ;  /* 0x0003e800012f7983 */ /* 0x000f280000300800 */
[----:B------:R-:W2:Y:S04]  /*2e9b0*/  LDL.LU R46, [R1+0x3ec] ;  /* 0x0003ec00012e7983 */ /* 0x000ea80000300800 */
[----:B------:R-:W2:Y:S04]  /*2e9c0*/  LDL.LU R45, [R1+0x440] ;  /* 0x00044000012d7983 */ /* 0x000ea80000300800 */
[----:B------:R-:W3:Y:S01]  /*2e9d0*/  LDL.LU R44, [R1+0x3f0] ;  /* 0x0003f000012c7983 */ /* 0x000ee20000300800 */
[----:B------:R-:W-:-:S03]  /*2e9e0*/  FADD R13, R76, R13 ;  /* 0x0000000d4c0d7221 */ /* 0x000fc60000000000 */
[----:B------:R-:W3:Y:S04]  /*2e9f0*/  LDL.LU R43, [R1+0x444] ;  /* 0x00044400012b7983 */ /* 0x000ee80000300800 */
[----:B------:R-:W4:Y:S04]  /*2ea00*/  LDL.LU R42, [R1+0x3f4] ;  /* 0x0003f400012a7983 */ /* 0x000f280000300800 */
[----:B------:R-:W4:Y:S01]  /*2ea10*/  LDL.LU R41, [R1+0x448] ;  /* 0x0004480001297983 */ /* 0x000f220000300800 */
[----:B------:R-:W-:-:S03]  /*2ea20*/  FADD R12, R77, R12 ;  /* 0x0000000c4d0c7221 */ /* 0x000fc60000000000 */
[----:B------:R-:W4:Y:S04]  /*2ea30*/  LDL.LU R40, [R1+0x3f8] ;  /* 0x0003f80001287983 */ /* 0x000f280000300800 */
[----:B------:R-:W4:Y:S04]  /*2ea40*/  LDL.LU R55, [R1+0x44c] ;  /* 0x00044c0001377983 */ /* 0x000f280000300800 */
[----:B------:R-:W4:Y:S04]  /*2ea50*/  LDL.LU R54, [R1+0x3fc] ;  /* 0x0003fc0001367983 */ /* 0x000f280000300800 */
[----:B------:R-:W4:Y:S01]  /*2ea60*/  LDL.LU R53, [R1+0x450] ;  /* 0x0004500001357983 */ /* 0x000f220000300800 */
[----:B------:R-:W-:-:S03]  /*2ea70*/  FADD R11, R78, R11 ;  /* 0x0000000b4e0b7221 */ /* 0x000fc60000000000 */
        /* <DEDUP_REMOVED lines=30> */
[----:B------:R-:W-:Y:S01]  /*2ec60*/  FADD R19, R25, R19 ;  /* 0x0000001319137221 */ /* 0x000fe20000000000 */
[----:B------:R-:W-:Y:S01]  /*2ec70*/  FADD R20, R24, R20 ;  /* 0x0000001418147221 */ /* 0x000fe20000000000 */
[----:B------:R-:W-:Y:S01]  /*2ec80*/  FADD R21, R39, R21 ;  /* 0x0000001527157221 */ /* 0x000fe20000000000 */
[----:B--2---:R-:W-:Y:S01]  /*2ec90*/  FADD R45, R46, R45 ;  /* 0x0000002d2e2d7221 */ /* 0x004fe20000000000 */
[----:B---3--:R-:W-:-:S04]  /*2eca0*/  FADD R43, R44, R43 ;  /* 0x0000002b2c2b7221 */ /* 0x008fc80000000000 */
        /* <DEDUP_REMOVED lines=30> */
[----:B------:R4:W-:Y:S04]  /*2ee90*/  STL [R1+0x47c], R79 ;  /* 0x00047c4f01007387 */ /* 0x0009e80000100800 */
[----:B------:R4:W-:Y:S01]  /*2eea0*/  STL [R1+0x480], R77 ;  /* 0x0004804d01007387 */ /* 0x0009e20000100800 */
[----:B------:R-:W-:-:S03]  /*2eeb0*/  FADD R7, R76, R7 ;  /* 0x000000074c077221 */ /* 0x000fc60000000000 */
[----:B-1----:R-:W4:Y:S04]  /*2eec0*/  LDL.LU R0, [R1+0x3bc] ;  /* 0x0003bc0001007983 */ /* 0x002f280000300800 */
[----:B------:R1:W-:Y:S01]  /*2eed0*/  STL [R1+0x484], R7 ;  /* 0x0004840701007387 */ /* 0x0003e20000100800 */
[----:B------:R-:W-:-:S03]  /*2eee0*/  FADD R8, R5, R8 ;  /* 0x0000000805087221 */ /* 0x000fc60000000000 */
[----:B------:R-:W4:Y:S04]  /*2eef0*/  LDL.LU R2, [R1+0x490] ;  /* 0x0004900001027983 */ /* 0x000f280000300800 */
[----:B------:R1:W-:Y:S01]  /*2ef00*/  STL [R1+0x488], R8 ;  /* 0x0004880801007387 */ /* 0x0003e20000100800 */
[----:B------:R-:W-:-:S03]  /*2ef10*/  FADD R10, R9, R10 ;  /* 0x0000000a090a7221 */ /* 0x000fc60000000000 */
        /* <DEDUP_REMOVED lines=8> */
[----:B------:R-:W4:Y:S01]  /*2efa0*/  LDL.LU R27, [R1+0x4a0] ;  /* 0x0004a000011b7983 */ /* 0x000f220000300800 */
[----:B------:R-:W-:-:S03]  /*2efb0*/  FADD R22, R38, R22 ;  /* 0x0000001626167221 */ /* 0x000fc60000000000 */
        /* <DEDUP_REMOVED lines=22> */
[----:B--2---:R-:W2:Y:S04]  /*2f120*/  LDL.LU R43, [R1+0x4c0] ;  /* 0x0004c000012b7983 */ /* 0x004ea80000300800 */
[----:B------:R-:W2:Y:S04]  /*2f130*/  LDL.LU R42, [R1+0x370] ;  /* 0x00037000012a7983 */ /* 0x000ea80000300800 */
[----:B---3--:R-:W3:Y:S04]  /*2f140*/  LDL.LU R41, [R1+0x4c4] ;  /* 0x0004c40001297983 */ /* 0x008ee80000300800 */
[----:B------:R-:W3:Y:S04]  /*2f150*/  LDL.LU R40, [R1+0x374] ;  /* 0x0003740001287983 */ /* 0x000ee80000300800 */
        /* <DEDUP_REMOVED lines=28> */
[----:B-1----:R-:W4:Y:S04]  /*2f320*/  LDL.LU R7, [R1+0x500] ;  /* 0x0005000001077983 */ /* 0x002f280000300800 */
[----:B------:R-:W4:Y:S04]  /*2f330*/  LDL.LU R5, [R1+0x330] ;  /* 0x0003300001057983 */ /* 0x000f280000300800 */
[----:B------:R-:W4:Y:S04]  /*2f340*/  LDL.LU R8, [R1+0x504] ;  /* 0x0005040001087983 */ /* 0x000f280000300800 */
[----:B------:R-:W4:Y:S04]  /*2f350*/  LDL.LU R9, [R1+0x334] ;  /* 0x0003340001097983 */ /* 0x000f280000300800 */
[----:B------:R-:W4:Y:S01]  /*2f360*/  LDL.LU R10, [R1+0x508] ;  /* 0x00050800010a7983 */ /* 0x000f220000300800 */
[----:B------:R-:W-:-:S05]  /*2f370*/  FADD R2, R0, R2 ;  /* 0x0000000200027221 */ /* 0x000fca0000000000 */
[----:B------:R0:W-:Y:S01]  /*2f380*/  STL [R1+0x490], R2 ;  /* 0x0004900201007387 */ /* 0x0001e20000100800 */
[----:B------:R-:W-:Y:S01]  /*2f390*/  FADD R4, R3, R4 ;  /* 0x0000000403047221 */ /* 0x000fe20000000000 */
[----:B------:R-:W-:-:S04]  /*2f3a0*/  FADD R31, R6, R31 ;  /* 0x0000001f061f7221 */ /* 0x000fc80000000000 */
        /* <DEDUP_REMOVED lines=53> */
[----:B------:R-:W4:Y:S04]  /*2f700*/  LDL.LU R0, [R1+0x338] ;  /* 0x0003380001007983 */ /* 0x000f280000300800 */
[----:B------:R4:W-:Y:S01]  /*2f710*/  STL [R1+0x500], R7 ;  /* 0x0005000701007387 */ /* 0x0009e20000100800 */
[----:B------:R-:W-:-:S03]  /*2f720*/  FADD R8, R5, R8 ;  /* 0x0000000805087221 */ /* 0x000fc60000000000 */
[----:B0-----:R-:W4:Y:S04]  /*2f730*/  LDL.LU R2, [R1+0x50c] ;  /* 0x00050c0001027983 */ /* 0x001f280000300800 */
[----:B------:R0:W-:Y:S01]  /*2f740*/  STL [R1+0x504], R8 ;  /* 0x0005040801007387 */ /* 0x0001e20000100800 */
[----:B------:R-:W-:-:S03]  /*2f750*/  FADD R10, R9, R10 ;  /* 0x0000000a090a7221 */ /* 0x000fc60000000000 */
[----:B------:R-:W4:Y:S04]  /*2f760*/  LDL.LU R3, [R1+0x33c] ;  /* 0x00033c0001037983 */ /* 0x000f280000300800 */
[----:B------:R0:W-:Y:S04]  /*2f770*/  STL [R1+0x508], R10 ;  /* 0x0005080a01007387 */ /* 0x0001e80000100800 */
        /* <DEDUP_REMOVED lines=556> */
[----:B------:R-:W-:Y:S01]  /*31a40*/  STL [R1+0x6fc], R2 ;  /* 0x0006fc0201007387 */ /* 0x000fe20000100800 */
[----:B------:R-:W-:Y:S01]  /*31a50*/  FADD R4, R3, R4 ;  /* 0x0000000403047221 */ /* 0x000fe20000000000 */
        /* <DEDUP_REMOVED lines=51> */
[----:B------:R-:W-:Y:S04]  /*31d90*/  STL [R1+0x764], R79 ;  /* 0x0007644f01007387 */ /* 0x000fe80000100800 */
[----:B------:R0:W-:Y:S01]  /*31da0*/  STL [R1+0x768], R77 ;  /* 0x0007684d01007387 */ /* 0x0001e20000100800 */
[----:B------:R-:W-:-:S03]  /*31db0*/  FADD R7, R76, R7 ;  /* 0x000000074c077221 */ /* 0x000fc60000000000 */
[----:B------:R-:W2:Y:S01]  /*31dc0*/  LDL.LU R76, [R1+0xa4] ;  /* 0x0000a400014c7983 */ /* 0x000ea20000300800 */
[----:B------:R-:W-:-:S03]  /*31dd0*/  FADD R8, R5, R8 ;  /* 0x0000000805087221 */ /* 0x000fc60000000000 */
[----:B------:R1:W-:Y:S04]  /*31de0*/  STL [R1+0x76c], R7 ;  /* 0x00076c0701007387 */ /* 0x0003e80000100800 */
[----:B0-----:R-:W2:Y:S01]  /*31df0*/  LDL.LU R77, [R1+0x778] ;  /* 0x00077800014d7983 */ /* 0x001ea20000300800 */
[----:B------:R-:W-:-:S03]  /*31e00*/  FADD R10, R9, R10 ;  /* 0x0000000a090a7221 */ /* 0x000fc60000000000 */
[----:B------:R0:W-:Y:S04]  /*31e10*/  STL [R1+0x770], R8 ;  /* 0x0007700801007387 */ /* 0x0001e80000100800 */
[----:B------:R-:W3:Y:S04]  /*31e20*/  LDL.LU R78, [R1+0xa8] ;  /* 0x0000a800014e7983 */ /* 0x000ee80000300800 */
[----:B------:R4:W-:Y:S04]  /*31e30*/  STL [R1+0x774], R10 ;  /* 0x0007740a01007387 */ /* 0x0009e80000100800 */
        /* <DEDUP_REMOVED lines=54> */
[----:B-1----:R-:W3:Y:S04]  /*321a0*/  LDL.LU R7, [R1+0x7e8] ;  /* 0x0007e80001077983 */ /* 0x002ee80000300800 */
[----:B------:R-:W3:Y:S04]  /*321b0*/  LDL.LU R5, [R1+0x58] ;  /* 0x0000580001057983 */ /* 0x000ee80000300800 */
[----:B0-----:R-:W3:Y:S04]  /*321c0*/  LDL.LU R8, [R1+0x7ec] ;  /* 0x0007ec0001087983 */ /* 0x001ee80000300800 */
[----:B------:R-:W3:Y:S04]  /*321d0*/  LDL.LU R9, [R1+0x5c] ;  /* 0x00005c0001097983 */ /* 0x000ee80000300800 */
[----:B----4-:R-:W4:Y:S01]  /*321e0*/  LDL.LU R10, [R1+0x7f0] ;  /* 0x0007f000010a7983 */ /* 0x010f220000300800 */
[----:B--2---:R-:W-:-:S03]  /*321f0*/  FADD R77, R76, R77 ;  /* 0x0000004d4c4d7221 */ /* 0x004fc60000000000 */
[----:B------:R-:W2:Y:S04]  /*32200*/  LDL.LU R76, [R1+0xc9c] ;  /* 0x000c9c00014c7983 */ /* 0x000ea80000300800 */
[----:B------:R0:W-:Y:S01]  /*32210*/  STL [R1+0x778], R77 ;  /* 0x0007784d01007387 */ /* 0x0001e20000100800 */
[----:B---3--:R-:W-:-:S03]  /*32220*/  FADD R79, R78, R79 ;  /* 0x0000004f4e4f7221 */ /* 0x008fc60000000000 */
[----:B0-----:R-:W3:Y:S04]  /*32230*/  LDL.LU R77, [R1+0xc98] ;  /* 0x000c9800014d7983 */ /* 0x001ee80000300800 */
[----:B------:R-:W3:Y:S01]  /*32240*/  LDL.LU R78, [R1+0xc94] ;  /* 0x000c9400014e7983 */ /* 0x000ee20000300800 */
[----:B------:R-:W-:-:S03]  /*32250*/  FADD R65, R64, R65 ;  /* 0x0000004140417221 */ /* 0x000fc60000000000 */
[----:B------:R0:W-:Y:S01]  /*32260*/  STL [R1+0x77c], R79 ;  /* 0x00077c4f01007387 */ /* 0x0001e20000100800 */
[----:B------:R-:W-:-:S03]  /*32270*/  FADD R67, R66, R67 ;  /* 0x0000004342437221 */ /* 0x000fc60000000000 */
[----:B0-----:R-:W3:Y:S04]  /*32280*/  LDL.LU R79, [R1+0xc90] ;  /* 0x000c9000014f7983 */ /* 0x001ee80000300800 */
[----:B------:R-:W3:Y:S01]  /*32290*/  LDL.LU R64, [R1+0xc8c] ;  /* 0x000c8c0001407983 */ /* 0x000ee20000300800 */
[----:B------:R-:W-:-:S03]  /*322a0*/  FADD R69, R68, R69 ;  /* 0x0000004544457221 */ /* 0x000fc60000000000 */
[----:B------:R0:W-:Y:S01]  /*322b0*/  STL [R1+0x780], R65 ;  /* 0x0007804101007387 */ /* 0x0001e20000100800 */
[----:B------:R-:W-:-:S03]  /*322c0*/  FADD R71, R70, R71 ;  /* 0x0000004746477221 */ /* 0x000fc60000000000 */
[----:B0-----:R-:W3:Y:S04]  /*322d0*/  LDL.LU R65, [R1+0xc88] ;  /* 0x000c880001417983 */ /* 0x001ee80000300800 */
[----:B------:R-:W3:Y:S04]  /*322e0*/  LDL.LU R66, [R1+0xc84] ;  /* 0x000c840001427983 */ /* 0x000ee80000300800 */
[----:B------:R0:W-:Y:S01]  /*322f0*/  STL [R1+0x784], R67 ;  /* 0x0007844301007387 */ /* 0x0001e20000100800 */
[----:B------:R-:W-:Y:S01]  /*32300*/  FADD R57, R56, R57 ;  /* 0x0000003938397221 */ /* 0x000fe20000000000 */
[----:B------:R-:W-:-:S02]  /*32310*/  FADD R59, R58, R59 ;  /* 0x0000003b3a3b7221 */ /* 0x000fc40000000000 */
[----:B0-----:R-:W3:Y:S04]  /*32320*/  LDL.LU R67, [R1+0xc80] ;  /* 0x000c800001437983 */ /* 0x001ee80000300800 */
[----:B------:R-:W3:Y:S04]  /*32330*/  LDL.LU R68, [R1+0xc7c] ;  /* 0x000c7c0001447983 */ /* 0x000ee80000300800 */
[----:B------:R0:W-:Y:S01]  /*32340*/  STL [R1+0x788], R69 ;  /* 0x0007884501007387 */ /* 0x0001e20000100800 */
[----:B------:R-:W-:-:S03]  /*32350*/  FADD R61, R60, R61 ;  /* 0x0000003d3c3d7221 */ /* 0x000fc60000000000 */
        /* <DEDUP_REMOVED lines=28> */
[----:B------:R-:W-:Y:S01]  /*32520*/  FADD R6, R4, R6 ;  /* 0x0000000604067221 */ /* 0x000fe20000000000 */
[----:B------:R-:W-:Y:S01]  /*32530*/  FADD R30, R31, R30 ;  /* 0x0000001e1f1e7221 */ /* 0x000fe20000000000 */
[----:B------:R-:W-:Y:S01]  /*32540*/  FADD R28, R29, R28 ;  /* 0x0000001c1d1c7221 */ /* 0x000fe20000000000 */
        /* <DEDUP_REMOVED lines=14> */
[----:B------:R-:W-:Y:S04]  /*32630*/  STL [R1+0x7b0], R0 ;  /* 0x0007b00001007387 */ /* 0x000fe80000100800 */
[----:B------:R-:W-:Y:S04]  /*32640*/  STL [R1+0x7b4], R3 ;  /* 0x0007b40301007387 */ /* 0x000fe80000100800 */
[----:B------:R-:W-:Y:S01]  /*32650*/  STL [R1+0x7b8], R6 ;  /* 0x0007b80601007387 */ /* 0x000fe20000100800 */
[----:B------:R-:W-:-:S03]  /*32660*/  FADD R46, R47, R46 ;  /* 0x0000002e2f2e7221 */ /* 0x000fc60000000000 */
[----:B------:R-:W-:Y:S01]  /*32670*/  STL [R1+0x7bc], R30 ;  /* 0x0007bc1e01007387 */ /* 0x000fe20000100800 */
[----:B------:R-:W-:-:S03]  /*32680*/  FADD R44, R45, R44 ;  /* 0x0000002c2d2c7221 */ /* 0x000fc60000000000 */
        /* <DEDUP_REMOVED lines=10> */
[----:B----4-:R-:W-:-:S03]  /*32730*/  FADD R10, R9, R10 ;  /* 0x0000000a090a7221 */ /* 0x010fc60000000000 */
[----:B------:R-:W-:Y:S04]  /*32740*/  STL [R1+0x7dc], R46 ;  /* 0x0007dc2e01007387 */ /* 0x000fe80000100800 */
[----:B------:R-:W-:Y:S04]  /*32750*/  STL [R1+0x7e0], R44 ;  /* 0x0007e02c01007387 */ /* 0x000fe80000100800 */
[----:B------:R1:W-:Y:S04]  /*32760*/  STL [R1+0x7e4], R42 ;  /* 0x0007e42a01007387 */ /* 0x0003e80000100800 */
[----:B------:R-:W4:Y:S04]  /*32770*/  LDL.LU R41, [R1+0x20] ;  /* 0x0000200001297983 */ /* 0x000f280000300800 */
[----:B------:R2:W-:Y:S04]  /*32780*/  STL [R1+0x7e8], R7 ;  /* 0x0007e80701007387 */ /* 0x0005e80000100800 */
[----:B0-----:R-:W4:Y:S04]  /*32790*/  LDL.LU R28, [R1+0x7f4] ;  /* 0x0007f400011c7983 */ /* 0x001f280000300800 */
[----:B------:R0:W-:Y:S04]  /*327a0*/  STL [R1+0x7ec], R8 ;  /* 0x0007ec0801007387 */ /* 0x0001e80000100800 */
[----:B-1----:R-:W3:Y:S04]  /*327b0*/  LDL.LU R42, [R1+0x24] ;  /* 0x00002400012a7983 */ /* 0x002ee80000300800 */
        /* <DEDUP_REMOVED lines=9> */
[----:B--2---:R-:W2:Y:S04]  /*32850*/  LDL.LU R7, [R1+0x808] ;  /* 0x0008080001077983 */ /* 0x004ea80000300800 */
[----:B------:R-:W2:Y:S04]  /*32860*/  LDL.LU R5, [R1+0x38] ;  /* 0x0000380001057983 */ /* 0x000ea80000300800 */
[----:B0-----:R-:W2:Y:S04]  /*32870*/  LDL.LU R8, [R1+0x80c] ;  /* 0x00080c0001087983 */ /* 0x001ea80000300800 */
[----:B------:R-:W2:Y:S04]  /*32880*/  LDL.LU R43, [R1+0x3c] ;  /* 0x00003c00012b7983 */ /* 0x000ea80000300800 */
[----:B------:R-:W2:Y:S04]  /*32890*/  LDL.LU R9, [R1+0x810] ;  /* 0x0008100001097983 */ /* 0x000ea80000300800 */
[----:B------:R-:W2:Y:S04]  /*328a0*/  LDL.LU R44, [R1] ;  /* 0x00000000012c7983 */ /* 0x000ea80000300800 */
        /* <DEDUP_REMOVED lines=16> */
[----:B----4-:R-:W-:-:S03]  /*329b0*/  FADD R28, R41, R28 ;  /* 0x0000001c291c7221 */ /* 0x010fc60000000000 */
[----:B------:R-:W4:Y:S04]  /*329c0*/  LDL.LU R41, [R1+0xc28] ;  /* 0x000c280001297983 */ /* 0x000f280000300800 */
[----:B------:R0:W-:Y:S01]  /*329d0*/  STL [R1+0x7f4], R28 ;  /* 0x0007f41c01007387 */ /* 0x0001e20000100800 */
[----:B---3--:R-:W-:-:S03]  /*329e0*/  FADD R29, R42, R29 ;  /* 0x0000001d2a1d7221 */ /* 0x008fc60000000000 */
[----:B0-----:R-:W3:Y:S04]  /*329f0*/  LDL.LU R28, [R1+0x838] ;  /* 0x00083800011c7983 */ /* 0x001ee80000300800 */
[----:B------:R-:W4:Y:S01]  /*32a00*/  LDL.LU R42, [R1+0xc24] ;  /* 0x000c2400012a7983 */ /* 0x000f220000300800 */
[----:B------:R-:W-:-:S03]  /*32a10*/  FADD R30, R0, R30 ;  /* 0x0000001e001e7221 */ /* 0x000fc60000000000 */
[----:B------:R0:W-:Y:S01]  /*32a20*/  STL [R1+0x7f8], R29 ;  /* 0x0007f81d01007387 */ /* 0x0001e20000100800 */
[----:B------:R-:W-:-:S03]  /*32a30*/  FADD R31, R2, R31 ;  /* 0x0000001f021f7221 */ /* 0x000fc60000000000 */
[----:B0-----:R-:W4:Y:S04]  /*32a40*/  LDL.LU R29, [R1+0x83c] ;  /* 0x00083c00011d7983 */ /* 0x001f280000300800 */
[----:B------:R0:W-:Y:S01]  /*32a50*/  STL [R1+0x7fc], R30 ;  /* 0x0007fc1e01007387 */ /* 0x0001e20000100800 */
[----:B------:R-:W-:-:S03]  /*32a60*/  FADD R6, R3, R6 ;  /* 0x0000000603067221 */ /* 0x000fc60000000000 */
[----:B0-----:R-:W4:Y:S04]  /*32a70*/  LDL.LU R30, [R1+0x840] ;  /* 0x00084000011e7983 */ /* 0x001f280000300800 */
[----:B------:R0:W-:Y:S01]  /*32a80*/  STL [R1+0x800], R31 ;  /* 0x0008001f01007387 */ /* 0x0001e20000100800 */
[----:B--2---:R-:W-:-:S03]  /*32a90*/  FADD R7, R4, R7 ;  /* 0x0000000704077221 */ /* 0x004fc60000000000 */
[----:B0-----:R-:W2:Y:S04]  /*32aa0*/  LDL.LU R31, [R1+0x844] ;  /* 0x00084400011f7983 */ /* 0x001ea80000300800 */
[----:B------:R0:W-:Y:S04]  /*32ab0*/  STL [R1+0x804], R6 ;  /* 0x0008040601007387 */ /* 0x0001e80000100800 */
[----:B0-----:R-:W2:Y:S04]  /*32ac0*/  LDL.LU R6, [R1+0x848] ;  /* 0x0008480001067983 */ /* 0x001ea80000300800 */
[----:B------:R-:W2:Y:S01]  /*32ad0*/  LDL.LU R4, [R1+0x84c] ;  /* 0x00084c0001047983 */ /* 0x000ea20000300800 */
[----:B------:R-:W-:-:S03]  /*32ae0*/  FADD R8, R5, R8 ;  /* 0x0000000805087221 */ /* 0x000fc60000000000 */
[----:B------:R-:W2:Y:S01]  /*32af0*/  LDL.LU R3, [R1+0x850] ;  /* 0x0008500001037983 */ /* 0x000ea20000300800 */
[----:B------:R-:W-:-:S03]  /*32b00*/  FADD R9, R43, R9 ;  /* 0x000000092b097221 */ /* 0x000fc60000000000 */
[----:B------:R0:W-:Y:S04]  /*32b10*/  STL [R1+0x808], R7 ;  /* 0x0008080701007387 */ /* 0x0001e80000100800 */
[----:B------:R-:W2:Y:S04]  /*32b20*/  LDL.LU R0, [R1+0x870] ;  /* 0x0008700001007983 */ /* 0x000ea80000300800 */
[----:B------:R-:W2:Y:S01]  /*32b30*/  LDL.LU R2, [R1+0x874] ;  /* 0x0008740001027983 */ /* 0x000ea20000300800 */
[----:B------:R-:W-:-:S03]  /*32b40*/  FADD R10, R44, R10 ;  /* 0x0000000a2c0a7221 */ /* 0x000fc60000000000 */
[----:B------:R1:W-:Y:S04]  /*32b50*/  STL [R1+0x80c], R8 ;  /* 0x00080c0801007387 */ /* 0x0003e80000100800 */
[----:B0-----:R-:W2:Y:S04]  /*32b60*/  LDL.LU R7, [R1+0x878] ;  /* 0x0008780001077983 */ /* 0x001ea80000300800 */
[----:B------:R-:W2:Y:S01]  /*32b70*/  LDL.LU R5, [R1+0x87c] ;  /* 0x00087c0001057983 */ /* 0x000ea20000300800 */
[----:B------:R-:W-:-:S03]  /*32b80*/  FADD R46, R45, R46 ;  /* 0x0000002e2d2e7221 */ /* 0x000fc60000000000 */
[----:B-1----:R-:W2:Y:S04]  /*32b90*/  LDL.LU R8, [R1+0x880] ;  /* 0x0008800001087983 */ /* 0x002ea80000300800 */
[----:B------:R-:W2:Y:S04]  /*32ba0*/  LDL.LU R43, [R1+0xc20] ;  /* 0x000c2000012b7983 */ /* 0x000ea80000300800 */
[----:B------:R0:W-:Y:S01]  /*32bb0*/  STL [R1+0x810], R9 ;  /* 0x0008100901007387 */ /* 0x0001e20000100800 */
[----:B------:R-:W-:Y:S01]  /*32bc0*/  FADD R32, R47, R32 ;  /* 0x000000202f207221 */ /* 0x000fe20000000000 */
[----:B------:R-:W-:-:S02]  /*32bd0*/  FADD R34, R33, R34 ;  /* 0x0000002221227221 */ /* 0x000fc40000000000 */
[----:B0-----:R-:W2:Y:S04]  /*32be0*/  LDL.LU R9, [R1+0x884] ;  /* 0x0008840001097983 */ /* 0x001ea80000300800 */
[----:B------:R-:W2:Y:S04]  /*32bf0*/  LDL.LU R44, [R1+0xc1c] ;  /* 0x000c1c00012c7983 */ /* 0x000ea80000300800 */
[----:B------:R0:W-:Y:S01]  /*32c00*/  STL [R1+0x814], R10 ;  /* 0x0008140a01007387 */ /* 0x0001e20000100800 */
[----:B------:R-:W-:-:S03]  /*32c10*/  FADD R36, R35, R36 ;  /* 0x0000002423247221 */ /* 0x000fc60000000000 */
        /* <DEDUP_REMOVED lines=11> */
[----:B------:R-:W-:Y:S01]  /*32cd0*/  FADD R26, R25, R26 ;  /* 0x0000001a191a7221 */ /* 0x000fe20000000000 */
[----:B------:R-:W-:-:S02]  /*32ce0*/  FADD R27, R224, R27 ;  /* 0x0000001be01b7221 */ /* 0x000fc40000000000 */
[----:B0-----:R-:W2:Y:S04]  /*32cf0*/  LDL.LU R34, [R1+0xc04] ;  /* 0x000c040001227983 */ /* 0x001ea80000300800 */
[----:B------:R-:W2:Y:S04]  /*32d00*/  LDL.LU R35, [R1+0xc00] ;  /* 0x000c000001237983 */ /* 0x000ea80000300800 */
[----:B------:R0:W-:Y:S04]  /*32d10*/  STL [R1+0x824], R36 ;  /* 0x0008242401007387 */ /* 0x0001e80000100800 */
        /* <DEDUP_REMOVED lines=10> */
[----:B------:R0:W-:Y:S04]  /*32dc0*/  STL [R1+0x834], R27 ;  /* 0x0008341b01007387 */ /* 0x0001e80000100800 */
[----:B0-----:R-:W2:Y:S04]  /*32dd0*/  LDL.LU R27, [R1+0xbe0] ;  /* 0x000be000011b7983 */ /* 0x001ea80000300800 */
[----:B------:R-:W2:Y:S01]  /*32de0*/  LDL.LU R224, [R1+0x86c] ;  /* 0x00086c0001e07983 */ /* 0x000ea20000300800 */
[----:B---3--:R-:W-:-:S05]  /*32df0*/  FADD R28, R225, R28 ;  /* 0x0000001ce11c7221 */ /* 0x008fca0000000000 */
[----:B------:R0:W-:Y:S04]  /*32e00*/  STL [R1+0x838], R28 ;  /* 0x0008381c01007387 */ /* 0x0001e80000100800 */
[----:B0-----:R-:W3:Y:S01]  /*32e10*/  LDL.LU R28, [R1+0xbdc] ;  /* 0x000bdc00011c7983 */ /* 0x001ee20000300800 */
[----:B----4-:R-:W-:-:S03]  /*32e20*/  FADD R29, R226, R29 ;  /* 0x0000001de21d7221 */ /* 0x010fc60000000000 */
[----:B------:R-:W4:Y:S04]  /*32e30*/  LDL.LU R225, [R1+0x868] ;  /* 0x0008680001e17983 */ /* 0x000f280000300800 */
[----:B------:R0:W-:Y:S01]  /*32e40*/  STL [R1+0x83c], R29 ;  /* 0x00083c1d01007387 */ /* 0x0001e20000100800 */
[----:B------:R-:W-:-:S03]  /*32e50*/  FADD R30, R227, R30 ;  /* 0x0000001ee31e7221 */ /* 0x000fc60000000000 */
[----:B0-----:R-:W3:Y:S04]  /*32e60*/  LDL.LU R29, [R1+0xbd8] ;  /* 0x000bd800011d7983 */ /* 0x001ee80000300800 */
[----:B------:R-:W3:Y:S04]  /*32e70*/  LDL.LU R226, [R1+0x864] ;  /* 0x0008640001e27983 */ /* 0x000ee80000300800 */
[----:B------:R0:W-:Y:S01]  /*32e80*/  STL [R1+0x840], R30 ;  /* 0x0008401e01007387 */ /* 0x0001e20000100800 */
[----:B--2---:R-:W-:-:S03]  /*32e90*/  FADD R31, R228, R31 ;  /* 0x0000001fe41f7221 */ /* 0x004fc60000000000 */
[----:B0-----:R-:W2:Y:S04]  /*32ea0*/  LDL.LU R30, [R1+0xbd4] ;  /* 0x000bd400011e7983 */ /* 0x001ea80000300800 */
[----:B------:R-:W2:Y:S01]  /*32eb0*/  LDL.LU R227, [R1+0x860] ;  /* 0x0008600001e37983 */ /* 0x000ea20000300800 */
[----:B------:R-:W-:-:S03]  /*32ec0*/  FADD R6, R229, R6 ;  /* 0x00000006e5067221 */ /* 0x000fc60000000000 */
[----:B------:R0:W-:Y:S01]  /*32ed0*/  STL [R1+0x844], R31 ;  /* 0x0008441f01007387 */ /* 0x0001e20000100800 */
[----:B------:R-:W-:-:S03]  /*32ee0*/  FADD R4, R230, R4 ;  /* 0x00000004e6047221 */ /* 0x000fc60000000000 */
[----:B0-----:R-:W2:Y:S04]  /*32ef0*/  LDL.LU R31, [R1+0xbd0] ;  /* 0x000bd000011f7983 */ /* 0x001ea80000300800 */
[----:B------:R-:W2:Y:S04]  /*32f00*/  LDL.LU R228, [R1+0x85c] ;  /* 0x00085c0001e47983 */ /* 0x000ea80000300800 */
[----:B------:R0:W-:Y:S04]  /*32f10*/  STL [R1+0x848], R6 ;  /* 0x0008480601007387 */ /* 0x0001e80000100800 */
[----:B0-----:R0:W5:Y:S04]  /*32f20*/  LDL.LU R6, [R1+0xbcc] ;  /* 0x000bcc0001067983 */ /* 0x0011680000300800 */
[----:B------:R-:W2:Y:S04]  /*32f30*/  LDL.LU R229, [R1+0x858] ;  /* 0x0008580001e57983 */ /* 0x000ea80000300800 */
[----:B------:R1:W-:Y:S04]  /*32f40*/  STL [R1+0x84c], R4 ;  /* 0x00084c0401007387 */ /* 0x0003e80000100800 */
[----:B-1----:R0:W5:Y:S04]  /*32f50*/  LDL.LU R4, [R1+0xbc8] ;  /* 0x000bc80001047983 */ /* 0x0021680000300800 */
[----:B------:R-:W2:Y:S01]  /*32f60*/  LDL.LU R230, [R1+0x854] ;  /* 0x0008540001e67983 */ /* 0x000ea20000300800 */
[----:B------:R-:W-:Y:S01]  /*32f70*/  FADD R3, R231, R3 ;  /* 0x00000003e7037221 */ /* 0x000fe20000000000 */
[----:B------:R-:W-:-:S04]  /*32f80*/  FADD R0, R223, R0 ;  /* 0x00000000df007221 */ /* 0x000fc80000000000 */
[----:B------:R1:W-:Y:S01]  /*32f90*/  STL [R1+0x850], R3 ;  /* 0x0008500301007387 */ /* 0x0003e20000100800 */
[----:B------:R-:W-:Y:S01]  /*32fa0*/  FADD R2, R208, R2 ;  /* 0x00000002d0027221 */ /* 0x000fe20000000000 */
[----:B------:R-:W-:Y:S01]  /*32fb0*/  FADD R7, R209, R7 ;  /* 0x00000007d1077221 */ /* 0x000fe20000000000 */
[----:B------:R-:W-:Y:S01]  /*32fc0*/  FADD R5, R210, R5 ;  /* 0x00000005d2057221 */ /* 0x000fe20000000000 */
[----:B-1----:R0:W5:Y:S01]  /*32fd0*/  LDL.LU R3, [R1+0xbc4] ;  /* 0x000bc40001037983 */ /* 0x0021620000300800 */
[----:B------:R-:W-:Y:S01]  /*32fe0*/  FADD R224, R222, R224 ;  /* 0x000000e0dee07221 */ /* 0x000fe20000000000 */
[----:B----4-:R-:W-:Y:S01]  /*32ff0*/  FADD R225, R221, R225 ;  /* 0x000000e1dde17221 */ /* 0x010fe20000000000 */
[----:B---3--:R-:W-:Y:S01]  /*33000*/  FADD R226, R220, R226 ;  /* 0x000000e2dce27221 */ /* 0x008fe20000000000 */
[----:B--2---:R-:W-:Y:S01]  /*33010*/  FADD R227, R219, R227 ;  /* 0x000000e3dbe37221 */ /* 0x004fe20000000000 */
[----:B------:R-:W-:Y:S01]  /*33020*/  FADD R228, R218, R228 ;  /* 0x000000e4dae47221 */ /* 0x000fe20000000000 */
[----:B------:R-:W-:Y:S01]  /*33030*/  FADD R229, R217, R229 ;  /* 0x000000e5d9e57221 */ /* 0x000fe20000000000 */
[----:B------:R-:W-:-:S05]  /*33040*/  FADD R230, R216, R230 ;  /* 0x000000e6d8e67221 */ /* 0x000fca0000000000 */
        /* <DEDUP_REMOVED lines=9> */
[----:B-1----:R-:W2:Y:S04]  /*330e0*/  LDL.LU R2, [R1+0x88c] ;  /* 0x00088c0001027983 */ /* 0x002ea80000300800 */
[----:B------:R1:W-:Y:S04]  /*330f0*/  STL [R1+0x878], R7 ;  /* 0x0008780701007387 */ /* 0x0003e80000100800 */
[----:B------:R3:W-:Y:S04]  /*33100*/  STL [R1+0x87c], R5 ;  /* 0x00087c0501007387 */ /* 0x0007e80000100800 */
[----:B------:R-:W4:Y:S01]  /*33110*/  LDL.LU R0, [R1+0x890] ;  /* 0x0008900001007983 */ /* 0x000f220000300800 */
[----:B------:R-:W-:Y:S01]  /*33120*/  FADD R8, R211, R8 ;  /* 0x00000008d3087221 */ /* 0x000fe20000000000 */
[----:B------:R-:W-:Y:S01]  /*33130*/  FADD R9, R212, R9 ;  /* 0x00000009d4097221 */ /* 0x000fe20000000000 */
[----:B------:R-:W-:-:S03]  /*33140*/  FADD R10, R213, R10 ;  /* 0x0000000ad50a7221 */ /* 0x000fc60000000000 */
[----:B------:R0:W-:Y:S04]  /*33150*/  STL [R1+0x880], R8 ;  /* 0x0008800801007387 */ /* 0x0001e80000100800 */
[----:B------:R-:W4:Y:S04]  /*33160*/  LDL.LU R213, [R1+0x89c] ;  /* 0x00089c0001d57983 */ /* 0x000f280000300800 */
[----:B------:R0:W-:Y:S04]  /*33170*/  STL [R1+0x884], R9 ;  /* 0x0008840901007387 */ /* 0x0001e80000100800 */
[----:B------:R-:W4:Y:S04]  /*33180*/  LDL.LU R212, [R1+0x8a0] ;  /* 0x0008a00001d47983 */ /* 0x000f280000300800 */
        /* <DEDUP_REMOVED lines=22> */
[----:B---3--:R-:W3:Y:S04]  /*332f0*/  LDL.LU R5, [R1+0x8f8] ;  /* 0x0008f80001057983 */ /* 0x008ee80000300800 */
[----:B0-----:R-:W3:Y:S04]  /*33300*/  LDL.LU R8, [R1+0x8fc] ;  /* 0x0008fc0001087983 */ /* 0x001ee80000300800 */
[----:B------:R-:W3:Y:S04]  /*33310*/  LDL.LU R9, [R1+0x900] ;  /* 0x0009000001097983 */ /* 0x000ee80000300800 */
[----:B------:R-:W3:Y:S01]  /*33320*/  LDL.LU R10, [R1+0x904] ;  /* 0x00090400010a7983 */ /* 0x000ee20000300800 */
[----:B--2---:R-:W-:-:S05]  /*33330*/  FADD R2, R214, R2 ;  /* 0x00000002d6027221 */ /* 0x004fca0000000000 */
[----:B------:R0:W-:Y:S01]  /*33340*/  STL [R1+0x88c], R2 ;  /* 0x00088c0201007387 */ /* 0x0001e20000100800 */
[----:B----4-:R-:W-:-:S03]  /*33350*/  FADD R0, R215, R0 ;  /* 0x00000000d7007221 */ /* 0x010fc60000000000 */
[----:B0-----:R0:W5:Y:S04]  /*33360*/  LDL.LU R2, [R1+0xbc0] ;  /* 0x000bc00001027983 */ /* 0x0011680000300800 */
[----:B------:R-:W2:Y:S04]  /*33370*/  LDL.LU R214, [R1+0x898] ;  /* 0x0008980001d67983 */ /* 0x000ea80000300800 */
[----:B------:R1:W-:Y:S04]  /*33380*/  STL [R1+0x890], R0 ;  /* 0x0008900001007387 */ /* 0x0003e80000100800 */
[----:B-1----:R0:W5:Y:S04]  /*33390*/  LDL.LU R0, [R1+0xbbc] ;  /* 0x000bbc0001007983 */ /* 0x0021680000300800 */
[----:B------:R-:W4:Y:S01]  /*333a0*/  LDL.LU R215, [R1+0x894] ;  /* 0x0008940001d77983 */ /* 0x000f220000300800 */
[----:B------:R-:W-:Y:S01]  /*333b0*/  FADD R213, R202, R213 ;  /* 0x000000d5cad57221 */ /* 0x000fe20000000000 */
        /* <DEDUP_REMOVED lines=22> */
[----:B---3--:R-:W-:Y:S01]  /*33520*/  FADD R5, R177, R5 ;  /* 0x00000005b1057221 */ /* 0x008fe20000000000 */
[----:B------:R-:W-:Y:S01]  /*33530*/  FADD R8, R178, R8 ;  /* 0x00000008b2087221 */ /* 0x000fe20000000000 */
[----:B------:R-:W-:Y:S01]  /*33540*/  FADD R9, R179, R9 ;  /* 0x00000009b3097221 */ /* 0x000fe20000000000 */
[----:B------:R-:W-:Y:S01]  /*33550*/  FADD R10, R180, R10 ;  /* 0x0000000ab40a7221 */ /* 0x000fe20000000000 */
[----:B--2---:R-:W-:Y:S01]  /*33560*/  FADD R214, R201, R214 ;  /* 0x000000d6c9d67221 */ /* 0x004fe20000000000 */
[----:B----4-:R-:W-:-:S05]  /*33570*/  FADD R215, R200, R215 ;  /* 0x000000d7c8d77221 */ /* 0x010fca0000000000 */
[----:B------:R1:W-:Y:S04]  /*33580*/  STL [R1+0x894], R215 ;  /* 0x000894d701007387 */ /* 0x0003e80000100800 */
        /* <DEDUP_REMOVED lines=25> */
[----:B------:R-:W4:Y:S04]  /*33720*/  LDL.LU R201, [R1+0x908] ;  /* 0x0009080001c97983 */ /* 0x000f280000300800 */
[----:B------:R0:W-:Y:S04]  /*33730*/  STL [R1+0x8fc], R8 ;  /* 0x0008fc0801007387 */ /* 0x0001e80000100800 */
[----:B------:R-:W4:Y:S04]  /*33740*/  LDL.LU R200, [R1+0x90c] ;  /* 0x00090c0001c87983 */ /* 0x000f280000300800 */
[----:B------:R0:W-:Y:S04]  /*33750*/  STL [R1+0x900], R9 ;  /* 0x0009000901007387 */ /* 0x0001e80000100800 */
[----:B-1----:R-:W4:Y:S04]  /*33760*/  LDL.LU R215, [R1+0x910] ;  /* 0x0009100001d77983 */ /* 0x002f280000300800 */
[----:B------:R1:W-:Y:S04]  /*33770*/  STL [R1+0x904], R10 ;  /* 0x0009040a01007387 */ /* 0x0003e80000100800 */
[----:B--2---:R-:W2:Y:S04]  /*33780*/  LDL.LU R214, [R1+0x914] ;  /* 0x0009140001d67983 */ /* 0x004ea80000300800 */
[----:B---3--:R-:W3:Y:S04]  /*33790*/  LDL.LU R213, [R1+0x918] ;  /* 0x0009180001d57983 */ /* 0x008ee80000300800 */
[----:B----4-:R-:W4:Y:S04]  /*337a0*/  LDL.LU R212, [R1+0x91c] ;  /* 0x00091c0001d47983 */ /* 0x010f280000300800 */
        /* <DEDUP_REMOVED lines=24> */
[----:B-1----:R-:W4:Y:S01]  /*33930*/  LDL.LU R10, [R1+0x980] ;  /* 0x00098000010a7983 */ /* 0x002f220000300800 */
[----:B------:R-:W-:Y:S01]  /*33940*/  FADD R201, R181, R201 ;  /* 0x000000c9b5c97221 */ /* 0x000fe20000000000 */
[----:B------:R-:W-:-:S04]  /*33950*/  FADD R200, R182, R200 ;  /* 0x000000c8b6c87221 */ /* 0x000fc80000000000 */
        /* <DEDUP_REMOVED lines=91> */
[----:B------:R-:W-:Y:S01]  /*33f10*/  FADD R201, R148, R201 ;  /* 0x000000c994c97221 */ /* 0x000fe20000000000 */
        /* <DEDUP_REMOVED lines=335> */
[----:B------:R-:W-:Y:S01]  /*35410*/  FADD R9, R30, R9 ;  /* 0x000000091e097221 */ /* 0x000fe20000000000 */
[----:B------:R-:W-:-:S05]  /*35420*/  FADD R10, R10, R31 ;  /* 0x0000001f0a0a7221 */ /* 0x000fca0000000000 */
[----:B------:R0:W-:Y:S04]  /*35430*/  STL [R1+0xb70], R10 ;  /* 0x000b700a01007387 */ /* 0x0001e80000100800 */
[----:B------:R0:W-:Y:S04]  /*35440*/  STL [R1+0xb68], R8 ;  /* 0x000b680801007387 */ /* 0x0001e80000100800 */
[----:B------:R0:W-:Y:S02]  /*35450*/  STL [R1+0xb6c], R9 ;  /* 0x000b6c0901007387 */ /* 0x0001e40000100800 */
.L_x_28:
[----:B0-----:R-:W0:Y:S02]  /*35460*/  LDC R5, c[0x0][0x28c] ;  /* 0x0000a300ff057b82 */ /* 0x001e240000000800 */
[----:B0-----:R-:W-:-:S13]  /*35470*/  ISETP.GE.AND P0, PT, R5, 0x1, PT ;  /* 0x000000010500780c */ /* 0x001fda0003f06270 */
[----:B------:R-:W-:Y:S05]  /*35480*/  @!P0 BRA `(.L_x_29) ;  /* 0x0000000000648947 */ /* 0x000fea0003800000 */
[----:B------:R-:W2:Y:S02]  /*35490*/  LDL R7, [R1+0xb9c] ;  /* 0x000b9c0001077983 */ /* 0x000ea40000100800 */
[----:B--2---:R-:W-:-:S13]  /*354a0*/  R2UR UR4, R7 ;  /* 0x00000000070472ca */ /* 0x004fda00000e0000 */
[----:B------:R-:W-:-:S06]  /*354b0*/  UISETP.NE.AND UP0, UPT, UR4, 0x3, UPT ;  /* 0x000000030400788c */ /* 0x000fcc000bf05270 */
[----:B------:R-:W-:-:S13]  /*354c0*/  PLOP3.LUT P0, PT, PT, PT, UP0, 0x80, 0x0 ;  /* 0x000000000000781c */ /* 0x000fda0003f0f008 */
[----:B------:R-:W-:Y:S05]  /*354d0*/  @!P0 BRA `(.L_x_30) ;  /* 0x0000000000048947 */ /* 0x000fea0003800000 */
[----:B------:R-:W-:Y:S01]  /*354e0*/  BPT.TRAP 0x1 ;  /* 0x000000040000795c */ /* 0x000fe20000300000 */
.L_x_30:
[----:B------:R-:W2:Y:S04]  /*354f0*/  LDL R8, [R1+0xbb8] ;  /* 0x000bb80001087983 */ /* 0x000ea80000100800 */
[----:B------:R-:W3:Y:S04]  /*35500*/  LDL R7, [R1+0xbac] ;  /* 0x000bac0001077983 */ /* 0x000ee80000100800 */
[----:B------:R-:W4:Y:S01]  /*35510*/  LDL R5, [R1+0xba0] ;  /* 0x000ba00001057983 */ /* 0x000f220000100800 */
[----:B-----5:R-:W-:Y:S02]  /*35520*/  R2UR UR6, R6 ;  /* 0x00000000060672ca */ /* 0x020fe400000e0000 */
[----:B--2---:R-:W-:-:S02]  /*35530*/  R2UR UR8, R8 ;  /* 0x00000000080872ca */ /* 0x004fc400000e0000 */
[----:B---3--:R-:W-:Y:S02]  /*35540*/  R2UR UR7, R7 ;  /* 0x00000000070772ca */ /* 0x008fe400000e0000 */
[----:B----4-:R-:W-:-:S09]  /*35550*/  R2UR UR5, R5 ;  /* 0x00000000050572ca */ /* 0x010fd200000e0000 */
[----:B------:R-:W-:-:S04]  /*35560*/  UISETP.LT.AND UP0, UPT, UR8, 0x1, UPT ;  /* 0x000000010800788c */ /* 0x000fc8000bf01270 */
[----:B------:R-:W-:-:S04]  /*35570*/  USEL UR4, UR8, 0x1, UP0 ;  /* 0x0000000108047887 */ /* 0x000fc80008000000 */
[----:B------:R-:W-:Y:S02]  /*35580*/  UIADD3 UR4, UR7, UR8, -UR4 ;  /* 0x0000000807047290 */ /* 0x000fe4000fffe804 */
[----:B------:R-:W-:Y:S02]  /*35590*/  UISETP.GT.U32.AND UP0, UPT, UR5, 0x1, UPT ;  /* 0x000000010500788c */ /* 0x000fe4000bf04070 */
[----:B------:R-:W-:-:S04]  /*355a0*/  USHF.L.U32 UR4, UR4, 0x3, URZ ;  /* 0x0000000304047899 */ /* 0x000fc8000800063f */
[----:B------:R-:W-:Y:S01]  /*355b0*/  ULOP3.LUT UR4, UR4, 0x8, URZ, 0xc0, !UPT ;  /* 0x0000000804047892 */ /* 0x000fe2000f8ec03f */
[----:B------:R-:W-:-:S03]  /*355c0*/  PLOP3.LUT P0, PT, PT, PT, UP0, 0x80, 0x0 ;  /* 0x000000000000781c */ /* 0x000fc60003f0f008 */
[----:B------:R-:W-:-:S04]  /*355d0*/  UIADD3 UR4, UR6, 0x10, UR4 ;  /* 0x0000001006047890 */ /* 0x000fc8000fffe004 */
[----:B------:R-:W-:-:S09]  /*355e0*/  UPRMT UR4, URZ, 0x654, UR4 ;  /* 0x000006543f047896 */ /* 0x000fd20008000004 */
[----:B------:R-:W-:Y:S01]  /*355f0*/  SYNCS.ARRIVE.TRANS64.RED.A1T0 RZ, [UR4], RZ ;  /* 0x000000ffffff79a7 */ /* 0x000fe20008100404 */
[----:B------:R-:W-:Y:S05]  /*35600*/  @P0 BRA `(.L_x_29) ;  /* 0x0000000000040947 */ /* 0x000fea0003800000 */
[----:B------:R-:W-:Y:S01]  /*35610*/  BPT.TRAP 0x1 ;  /* 0x000000040000795c */ /* 0x000fe20000300000 */
.L_x_29:
[----:B------:R-:W2:Y:S01]  /*35620*/  LDL.LU R24, [R1+0xb88] ;  /* 0x000b880001187983 */ /* 0x000ea20000300800 */
[----:B------:R-:W0:Y:S01]  /*35630*/  LDC R8, c[0x0][0x288] ;  /* 0x0000a200ff087b82 */ /* 0x000e220000000800 */
[----:B------:R-:W-:Y:S01]  /*35640*/  ULDC UR4, c[0x0][0x284] ;  /* 0x0000a10000047ab9 */ /* 0x000fe20000000800 */
[----:B------:R-:W-:Y:S01]  /*35650*/  ULDC.64 UR8, c[0x0][0x5d0] ;  /* 0x0001740000087ab9 */ /* 0x000fe20000000a00 */
[----:B------:R-:W3:Y:S04]  /*35660*/  LDL.LU R27, [R1+0xb84] ;  /* 0x000b8400011b7983 */ /* 0x000ee80000300800 */
[----:B------:R-:W4:Y:S01]  /*35670*/  LDL R34, [R1+0xb80] ;  /* 0x000b800001227983 */ /* 0x000f220000100800 */
[----:B------:R-:W1:Y:S02]  /*35680*/  S2R R9, SR_TID.X ;  /* 0x0000000000097919 */ /* 0x000e640000002100 */
[----:B-1----:R-:W-:-:S02]  /*35690*/  SHF.R.U32.HI R7, RZ, 0x2, R9 ;  /* 0x00000002ff077819 */ /* 0x002fc40000011609 */
[----:B------:R-:W-:Y:S02]  /*356a0*/  LOP3.LUT R10, R9, 0x60, RZ, 0xc0, !PT ;  /* 0x00000060090a7812 */ /* 0x000fe400078ec0ff */
[----:B-----5:R-:W-:Y:S02]  /*356b0*/  SHF.R.U32.HI R6, RZ, 0x7, R9 ;  /* 0x00000007ff067819 */ /* 0x020fe40000011609 */
[----:B------:R-:W-:Y:S02]  /*356c0*/  LOP3.LUT R7, R7, 0x7, RZ, 0xc0, !PT ;  /* 0x0000000707077812 */ /* 0x000fe400078ec0ff */
[----:B------:R-:W-:Y:S02]  /*356d0*/  SHF.R.U32.HI R10, RZ, 0x1, R10 ;  /* 0x00000001ff0a7819 */ /* 0x000fe4000001160a */
[----:B------:R-:W-:Y:S02]  /*356e0*/  LOP3.LUT R6, R6, 0x1, RZ, 0xc0, !PT ;  /* 0x0000000106067812 */ /* 0x000fe400078ec0ff */
[----:B------:R-:W-:-:S03]  /*356f0*/  IADD3 R5, RZ, -R10, -R7 ;  /* 0x8000000aff057210 */ /* 0x000fc60007ffe807 */
[C---:B------:R-:W-:Y:S02]  /*35700*/  IMAD.SHL.U32 R29, R6.reuse, 0x40, RZ ;  /* 0x00000040061d7824 */ /* 0x040fe400078e00ff */
[----:B------:R-:W-:Y:S01]  /*35710*/  IMAD R5, R6, -0x40, R5 ;  /* 0xffffffc006057824 */ /* 0x000fe200078e0205 */
[C---:B------:R-:W-:Y:S01]  /*35720*/  LOP3.LUT R26, R9.reuse, 0x3, RZ, 0xc0, !PT ;  /* 0x00000003091a7812 */ /* 0x040fe200078ec0ff */
[----:B------:R-:W-:-:S04]  /*35730*/  IMAD.SHL.U32 R25, R9, 0x2, RZ ;  /* 0x0000000209197824 */ /* 0x000fc800078e00ff */
[----:B0-----:R-:W-:Y:S01]  /*35740*/  IMAD R26, R26, -0x2, R8 ;  /* 0xfffffffe1a1a7824 */ /* 0x001fe200078e0208 */
[----:B------:R-:W-:Y:S01]  /*35750*/  LOP3.LUT R29, R29, 0x40, R7, 0xe2, !PT ;  /* 0x000000401d1d7812 */ /* 0x000fe200078ee207 */
[----:B--2---:R-:W-:Y:S02]  /*35760*/  IMAD R24, R24, 0xf0, RZ ;  /* 0x000000f018187824 */ /* 0x004fe400078e02ff */
[----:B---3--:R-:W-:-:S03]  /*35770*/  IMAD.SHL.U32 R6, R27, 0x200, RZ ;  /* 0x000002001b067824 */ /* 0x008fc600078e00ff */
[----:B------:R-:W-:Y:S02]  /*35780*/  ISETP.GE.AND P0, PT, R24, R8, PT ;  /* 0x000000081800720c */ /* 0x000fe40003f06270 */
[----:B----4-:R-:W-:Y:S02]  /*35790*/  R2UR UR5, R34 ;  /* 0x00000000220572ca */ /* 0x010fe400000e0000 */
[C---:B------:R-:W-:Y:S02]  /*357a0*/  IADD3 R5, -R6.reuse, UR4, R5 ;  /* 0x0000000406057c10 */ /* 0x040fe4000fffe105 */
[----:B------:R-:W-:Y:S01]  /*357b0*/  ISETP.GE.OR P0, PT, R6, UR4, P0 ;  /* 0x0000000406007c0c */ /* 0x000fe20008706670 */
[----:B------:R-:W-:Y:S02]  /*357c0*/  IMAD.MOV.U32 R6, RZ, RZ, -0x1 ;  /* 0xffffffffff067424 */ /* 0x000fe400078e00ff */
[----:B------:R-:W-:-:S03]  /*357d0*/  IMAD.IADD R26, R26, 0x1, -R24 ;  /* 0x000000011a1a7824 */ /* 0x000fc600078e0a18 */
[----:B------:R0:W-:Y:S01]  /*357e0*/  STL [R1+0xa4], R6 ;  /* 0x0000a40601007387 */ /* 0x0001e20000100800 */
[----:B------:R-:W-:Y:S02]  /*357f0*/  LOP3.LUT R24, R24, 0x6, R25, 0xf8, !PT ;  /* 0x0000000618187812 */ /* 0x000fe400078ef819 */
[----:B------:R-:W-:Y:S01]  /*35800*/  USHF.R.S32.HI UR6, URZ, 0x1f, UR5 ;  /* 0x0000001f3f067899 */ /* 0x000fe20008011405 */
[----:B------:R-:W-:Y:S01]  /*35810*/  IMAD.U32 R8, RZ, RZ, UR8 ;  /* 0x00000008ff087e24 */ /* 0x000fe2000f8e00ff */
[----:B------:R-:W-:Y:S02]  /*35820*/  SHF.R.S32.HI R25, RZ, 0x1f, R24 ;  /* 0x0000001fff197819 */ /* 0x000fe40000011418 */
[----:B------:R-:W-:-:S04]  /*35830*/  UIMAD UR4, UR6, UR8, URZ ;  /* 0x00000008060472a4 */ /* 0x000fc8000f8e023f */
[----:B------:R-:W-:Y:S02]  /*35840*/  UIMAD UR4, UR5, UR9, UR4 ;  /* 0x00000009050472a4 */ /* 0x000fe4000f8e0204 */
[----:B------:R-:W-:-:S04]  /*35850*/  IMAD.WIDE.U32 R8, R8, UR5, R24 ;  /* 0x0000000508087c25 */ /* 0x000fc8000f8e0018 */
[----:B------:R-:W-:-:S04]  /*35860*/  IMAD.WIDE R30, R27, 0x200, RZ ;  /* 0x000002001b1e7825 */ /* 0x000fc800078e02ff */
[----:B------:R-:W-:Y:S01]  /*35870*/  VIADD R9, R9, UR4 ;  /* 0x0000000409097c36 */ /* 0x000fe20008000000 */
[----:B------:R-:W-:Y:S01]  /*35880*/  LOP3.LUT R29, R30, R29, R10, 0xfe, !PT ;  /* 0x0000001d1e1d7212 */ /* 0x000fe200078efe0a */
[----:B0-----:R-:W-:Y:S06]  /*35890*/  @P0 BRA `(.L_x_31) ;  /* 0x000003b800d00947 */ /* 0x001fec0003800000 */
[----:B------:R-:W2:Y:S01]  /*358a0*/  LDL R33, [R1+0xbb4] ;  /* 0x000bb40001217983 */ /* 0x000ea20000100800 */
[----:B------:R-:W0:Y:S01]  /*358b0*/  LDC.64 R6, c[0x0][0x5c8] ;  /* 0x00017200ff067b82 */ /* 0x000e220000000a00 */
[----:B------:R-:W-:Y:S01]  /*358c0*/  BSSY B0, `(.L_x_31) ;  /* 0x0003bb1000007945 */ /* 0x000fe20003800000 */
[-C--:B0-----:R-:W-:Y:S02]  /*358d0*/  IMAD R27, R31, R6.reuse, RZ ;  /* 0x000000061f1b7224 */ /* 0x081fe400078e02ff */
[----:B------:R-:W-:-:S04]  /*358e0*/  IMAD.WIDE.U32 R8, R29, R6, R8 ;  /* 0x000000061d087225 */ /* 0x000fc800078e0008 */
[----:B------:R-:W-:-:S04]  /*358f0*/  IMAD R27, R29, R7, R27 ;  /* 0x000000071d1b7224 */ /* 0x000fc800078e021b */
[----:B------:R-:W-:Y:S01]  /*35900*/  IMAD.IADD R27, R9, 0x1, R27 ;  /* 0x00000001091b7824 */ /* 0x000fe200078e021b */
[----:B--2---:R-:W-:-:S13]  /*35910*/  R2UR UR4, R33 ;  /* 0x00000000210472ca */ /* 0x004fda00000e0000 */
[----:B------:R-:W-:-:S13]  /*35920*/  FSETP.NEU.AND P0, PT, RZ, UR4, PT ;  /* 0x00000004ff007c0b */ /* 0x000fda000bf0d000 */
[----:B------:R-:W-:Y:S05]  /*35930*/  @!P0 BRA `(.L_x_32) ;  /* 0x0000022400288947 */ /* 0x000fea0003800000 */
[----:B------:R-:W-:Y:S01]  /*35940*/  ISETP.GE.AND P0, PT, R5, 0x189, PT ;  /* 0x000001890500780c */ /* 0x000fe20003f06270 */
[----:B------:R-:W-:Y:S01]  /*35950*/  ULDC.64 UR4, c[0x0][0x5b8] ;  /* 0x00016e0000047ab9 */ /* 0x000fe20000000a00 */
[----:B------:R-:W-:Y:S01]  /*35960*/  R2UR UR7, R34 ;  /* 0x00000000220772ca */ /* 0x000fe200000e0000 */
[----:B------:R-:W2:Y:S01]  /*35970*/  LDL R50, [R1+0xb90] ;  /* 0x000b900001327983 */ /* 0x000ea20000100800 */
[C---:B------:R-:W-:Y:S02]  /*35980*/  ISETP.LT.OR P4, PT, R26.reuse, 0x1, !P0 ;  /* 0x000000011a00780c */ /* 0x040fe40004781670 */
[----:B------:R-:W-:Y:S01]  /*35990*/  ISETP.LT.OR P1, PT, R26, 0x2, !P0 ;  /* 0x000000021a00780c */ /* 0x000fe20004721670 */
[----:B------:R-:W3:Y:S01]  /*359a0*/  LDL R41, [R1+0xb8c] ;  /* 0x000b8c0001297983 */ /* 0x000ee20000100800 */
[----:B------:R-:W-:Y:S02]  /*359b0*/  R2UR UR12, R33 ;  /* 0x00000000210c72ca */ /* 0x000fe400000e0000 */
[----:B------:R-:W-:Y:S01]  /*359c0*/  R2UR UR11, R4 ;  /* 0x00000000040b72ca */ /* 0x000fe200000e0000 */
[----:B------:R-:W4:Y:S01]  /*359d0*/  LDL R40, [R1+0xb98] ;  /* 0x000b980001287983 */ /* 0x000f220000100800 */
[----:B------:R-:W-:-:S02]  /*359e0*/  ISETP.LT.OR P3, PT, R26, 0x9, !P0 ;  /* 0x000000091a00780c */ /* 0x000fc40004761670 */
[----:B------:R-:W-:Y:S02]  /*359f0*/  R2UR UR10, R3 ;  /* 0x00000000030a72ca */ /* 0x000fe400000e0000 */
[----:B------:R-:W-:Y:S01]  /*35a00*/  LOP3.LUT R0, R0, 0xfffffffd, RZ, 0xc0, !PT ;  /* 0xfffffffd00007812 */ /* 0x000fe200078ec0ff */
[----:B------:R-:W0:Y:S01]  /*35a10*/  @!P4 LDC.64 R34, c[0x0][0x5c0] ;  /* 0x00017000ff22cb82 */ /* 0x000e220000000a00 */
[----:B------:R-:W-:Y:S01]  /*35a20*/  @!P4 IMAD.MOV.U32 R36, RZ, RZ, R8 ;  /* 0x000000ffff24c224 */ /* 0x000fe200078e0008 */
[----:B------:R-:W-:Y:S01]  /*35a30*/  LOP3.LUT R28, R28, 0xffefffff, RZ, 0xc0, !PT ;  /* 0xffefffff1c1c7812 */ /* 0x000fe200078ec0ff */
[----:B------:R-:W-:Y:S01]  /*35a40*/  @!P4 IMAD.MOV.U32 R37, RZ, RZ, R27 ;  /* 0x000000ffff25c224 */ /* 0x000fe200078e001b */
[----:B------:R-:W-:Y:S01]  /*35a50*/  ISETP.GE.AND P5, PT, R5, 0x1, PT ;  /* 0x000000010500780c */ /* 0x000fe20003fa6270 */
[----:B------:R-:W-:Y:S01]  /*35a60*/  @!P4 IMAD R10, R7, 0x180, RZ ;  /* 0x00000180070ac824 */ /* 0x000fe200078e02ff */
[----:B------:R-:W-:Y:S02]  /*35a70*/  ULDC.64 UR8, c[0x0][0x208] ;  /* 0x0000820000087ab9 */ /* 0x000fe40000000a00 */
[----:B------:R-:W1:Y:S01]  /*35a80*/  @!P1 LDC.64 R38, c[0x0][0x5c0] ;  /* 0x00017000ff269b82 */ /* 0x000e620000000a00 */
[----:B------:R-:W-:Y:S01]  /*35a90*/  @!P4 IMAD.WIDE.U32 R36, R6, 0x180, R36 ;  /* 0x000001800624c825 */ /* 0x000fe200078e0024 */
[----:B------:R-:W2:Y:S03]  /*35aa0*/  LDL R33, [R1+0xb94] ;  /* 0x000b940001217983 */ /* 0x000ea60000100800 */
[----:B------:R-:W-:Y:S01]  /*35ab0*/  @!P4 IMAD.IADD R10, R37, 0x1, R10 ;  /* 0x00000001250ac824 */ /* 0x000fe200078e020a */
[----:B0-----:R-:W-:-:S02]  /*35ac0*/  @!P4 IADD3 R42, P0, P2, R36, UR11, R34 ;  /* 0x0000000b242acc10 */ /* 0x001fc4000fa1e022 */
[----:B------:R-:W0:Y:S01]  /*35ad0*/  @!P3 LDC.64 R36, c[0x0][0x5c0] ;  /* 0x00017000ff24bb82 */ /* 0x000e220000000a00 */
[----:B------:R-:W-:Y:S01]  /*35ae0*/  @!P1 IMAD.MOV.U32 R34, RZ, RZ, R8 ;  /* 0x000000ffff229224 */ /* 0x000fe200078e0008 */
[----:B------:R-:W-:Y:S01]  /*35af0*/  @!P4 IADD3.X R43, R10, UR10, R35, P0, P2 ;  /* 0x0000000a0a2bcc10 */ /* 0x000fe200087e4423 */
[----:B------:R-:W-:Y:S02]  /*35b00*/  @!P1 IMAD.MOV.U32 R35, RZ, RZ, R27 ;  /* 0x000000ffff239224 */ /* 0x000fe400078e001b */
[----:B------:R-:W-:Y:S02]  /*35b10*/  @!P1 IMAD R10, R7, 0x180, RZ ;  /* 0x00000180070a9824 */ /* 0x000fe400078e02ff */
[----:B------:R-:W-:-:S04]  /*35b20*/  @!P1 IMAD.WIDE.U32 R34, R6, 0x180, R34 ;  /* 0x0000018006229825 */ /* 0x000fc800078e0022 */
[----:B------:R-:W-:Y:S01]  /*35b30*/  @!P1 IMAD.IADD R10, R35, 0x1, R10 ;  /* 0x00000001230a9824 */ /* 0x000fe200078e020a */
[----:B-1----:R-:W-:Y:S01]  /*35b40*/  @!P1 IADD3 R44, P0, P2, R34, UR11, R38 ;  /* 0x0000000b222c9c10 */ /* 0x002fe2000fa1e026 */
[----:B------:R-:W-:Y:S02]  /*35b50*/  @!P3 IMAD.MOV.U32 R34, RZ, RZ, R8 ;  /* 0x000000ffff22b224 */ /* 0x000fe400078e0008 */
[----:B------:R-:W-:Y:S01]  /*35b60*/  @!P3 IMAD.MOV.U32 R35, RZ, RZ, R27 ;  /* 0x000000ffff23b224 */ /* 0x000fe200078e001b */
[----:B------:R-:W-:Y:S01]  /*35b70*/  @!P1 IADD3.X R45, R10, UR10, R39, P0, P2 ;  /* 0x0000000a0a2d9c10 */ /* 0x000fe200087e4427 */
[----:B------:R-:W-:Y:S01]  /*35b80*/  @!P3 IMAD R10, R7, 0x180, RZ ;  /* 0x00000180070ab824 */ /* 0x000fe200078e02ff */
[----:B------:R-:W-:Y:S01]  /*35b90*/  @P4 LOP3.LUT R0, R0, 0x2, RZ, 0xfc, !PT ;  /* 0x0000000200004812 */ /* 0x000fe200078efcff */
[----:B------:R-:W-:Y:S01]  /*35ba0*/  @!P3 IMAD.WIDE.U32 R34, R6, 0x180, R34 ;  /* 0x000001800622b825 */ /* 0x000fe200078e0022 */
[----:B------:R-:W-:Y:S02]  /*35bb0*/  @P1 LOP3.LUT R28, R28, 0x100000, RZ, 0xfc, !PT ;  /* 0x001000001c1c1812 */ /* 0x000fe400078efcff */
[----:B------:R-:W-:Y:S01]  /*35bc0*/  LOP3.LUT R0, R0, 0xfffffff7, RZ, 0xc0, !PT ;  /* 0xfffffff700007812 */ /* 0x000fe200078ec0ff */
[----:B------:R-:W-:Y:S01]  /*35bd0*/  @!P3 IMAD.IADD R10, R35, 0x1, R10 ;  /* 0x00000001230ab824 */ /* 0x000fe200078e020a */
[----:B0-----:R-:W-:-:S02]  /*35be0*/  @!P3 IADD3 R46, P0, P2, R34, UR11, R36 ;  /* 0x0000000b222ebc10 */ /* 0x001fc4000fa1e024 */
[----:B------:R-:W-:Y:S02]  /*35bf0*/  ISETP.GE.AND P1, PT, R5, 0x189, PT ;  /* 0x000001890500780c */ /* 0x000fe40003f26270 */
[----:B------:R-:W-:Y:S02]  /*35c00*/  @P3 LOP3.LUT R0, R0, 0x8, RZ, 0xfc, !PT ;  /* 0x0000000800003812 */ /* 0x000fe400078efcff */
[----:B------:R-:W-:Y:S02]  /*35c10*/  @!P3 IADD3.X R47, R10, UR10, R37, P0, P2 ;  /* 0x0000000a0a2fbc10 */ /* 0x000fe400087e4425 */
[----:B------:R-:W-:-:S13]  /*35c20*/  ISETP.LT.OR P3, PT, R26, 0xa, !P1 ;  /* 0x0000000a1a00780c */ /* 0x000fda0004f61670 */
[----:B------:R-:W0:Y:S01]  /*35c30*/  @!P3 LDC.64 R34, c[0x0][0x5c0] ;  /* 0x00017000ff22bb82 */ /* 0x000e220000000a00 */
[----:B------:R-:W-:Y:S02]  /*35c40*/  @!P3 IMAD.MOV.U32 R36, RZ, RZ, R8 ;  /* 0x000000ffff24b224 */ /* 0x000fe400078e0008 */
[----:B------:R-:W-:Y:S02]  /*35c50*/  @!P3 IMAD.MOV.U32 R37, RZ, RZ, R27 ;  /* 0x000000ffff25b224 */ /* 0x000fe400078e001b */
[----:B------:R-:W-:Y:S02]  /*35c60*/  @!P3 IMAD R10, R7, 0x180, RZ ;  /* 0x00000180070ab824 */ /* 0x000fe400078e02ff */
[----:B------:R-:W-:-:S04]  /*35c70*/  @!P3 IMAD.WIDE.U32 R36, R6, 0x180, R36 ;  /* 0x000001800624b825 */ /* 0x000fc800078e0024 */
[----:B------:R-:W-:Y:S01]  /*35c80*/  @!P3 IMAD.IADD R10, R37, 0x1, R10 ;  /* 0x00000001250ab824 */ /* 0x000fe200078e020a */
[----:B0-----:R-:W-:-:S04]  /*35c90*/  @!P3 IADD3 R48, P0, P2, R36, UR11, R34 ;  /* 0x0000000b2430bc10 */ /* 0x001fc8000fa1e022 */
[----:B------:R-:W-:Y:S01]  /*35ca0*/  @!P3 IADD3.X R49, R10, UR10, R35, P0, P2 ;  /* 0x0000000a0a31bc10 */ /* 0x000fe200087e4423 */
[----:B------:R-:W-:Y:S01]  /*35cb0*/  IMAD.U32 R10, RZ, RZ, UR4 ;  /* 0x00000004ff0a7e24 */ /* 0x000fe2000f8e00ff */
[----:B------:R-:W-:-:S04]  /*35cc0*/  UIMAD UR4, UR6, UR4, URZ ;  /* 0x00000004060472a4 */ /* 0x000fc8000f8e023f */
[----:B------:R-:W-:Y:S02]  /*35cd0*/  UIMAD UR4, UR7, UR5, UR4 ;  /* 0x00000005070472a4 */ /* 0x000fe4000f8e0204 */
[----:B------:R-:W-:Y:S01]  /*35ce0*/  IMAD.WIDE.U32 R24, R10, UR7, R24 ;  /* 0x000000070a187c25 */ /* 0x000fe2000f8e0018 */
[----:B------:R-:W-:-:S03]  /*35cf0*/  ULDC.64 UR6, c[0x0][0x5a8] ;  /* 0x00016a0000067ab9 */ /* 0x000fc60000000a00 */
[----:B------:R-:W-:Y:S02]  /*35d00*/  IMAD.MOV.U32 R34, RZ, RZ, R24 ;  /* 0x000000ffff227224 */ /* 0x000fe400078e0018 */
[----:B------:R-:W-:Y:S01]  /*35d10*/  VIADD R35, R25, UR4 ;  /* 0x0000000419237c36 */ /* 0x000fe20008000000 */
[----:B------:R-:W-:Y:S02]  /*35d20*/  ULDC.64 UR4, c[0x0][0x5b0] ;  /* 0x00016c0000047ab9 */ /* 0x000fe40000000a00 */
[----:B------:R-:W-:Y:S02]  /*35d30*/  IMAD R10, R31, UR4, RZ ;  /* 0x000000041f0a7c24 */ /* 0x000fe4000f8e02ff */
[----:B------:R-:W-:-:S04]  /*35d40*/  IMAD.WIDE.U32 R24, R29, UR4, R34 ;  /* 0x000000041d187c25 */ /* 0x000fc8000f8e0022 */
[----:B------:R-:W-:Y:S01]  /*35d50*/  IMAD R10, R29, UR5, R10 ;  /* 0x000000051d0a7c24 */ /* 0x000fe2000f8e020a */
[----:B------:R-:W-:-:S04]  /*35d60*/  IADD3 R24, P0, R24, UR6, RZ ;  /* 0x0000000618187c10 */ /* 0x000fc8000ff1e0ff */
[--C-:B------:R-:W-:Y:S02]  /*35d70*/  IADD3.X R25, R25, UR7, R10.reuse, P0, !PT ;  /* 0x0000000719197c10 */ /* 0x100fe400087fe40a */
[----:B------:R-:W-:Y:S02]  /*35d80*/  ISETP.LT.OR P0, PT, R26, 0x1, !P5 ;  /* 0x000000011a00780c */ /* 0x000fe40006f01670 */
[----:B------:R-:W-:-:S11]  /*35d90*/  PRMT R10, RZ, 0x7610, R10 ;  /* 0x00007610ff0a7816 */ /* 0x000fd6000000000a */
[----:B------:R-:W3:Y:S01]  /*35da0*/  @!P0 LDG.E.U8 R10, desc[UR8][R24.64] ;  /* 0x00000008180a8981 */ /* 0x000ee2000c1e1100 */
[----:B--2---:R-:W-:Y:S02]  /*35db0*/  R2UR UR13, R33 ;  /* 0x00000000210d72ca */ /* 0x004fe400000e0000 */
[----:B---3--:R-:W-:-:S04]  /*35dc0*/  LOP3.LUT R10, R10, 0xff, RZ, 0xc0, !PT ;  /* 0x000000ff0a0a7812 */ /* 0x008fc800078ec0ff */
[----:B------:R-:W-:-:S05]  /*35dd0*/  F2FP.F16.E4M3.UNPACK_B R10, R10 ;  /* 0x0000000aff0a723e */ /* 0x000fca00020006ff */
[----:B------:R-:W-:-:S05]  /*35de0*/  HADD2.F32 R10, -RZ, R10.H0_H0 ;  /* 0x2000000aff0a7230 */ /* 0x000fca0000004100 */
[----:B------:R-:W-:-:S04]  /*35df0*/  FMUL R10, R10, UR12 ;  /* 0x0000000c0a0a7c20 */ /* 0x000fc80008400000 */
[----:B------:R-:W-:Y:S02]  /*35e00*/  FFMA R33, R11, UR61, R10 ;  /* 0x0000003d0b217c23 */ /* 0x000fe4000800000a */
[----:B------:R-:W0:Y:S03]  /*35e10*/  @!P0 LDC.64 R10, c[0x0][0x5c0] ;  /* 0x00017000ff0a8b82 */ /* 0x000e260000000a00 */
[----:B------:R-:W-:Y:S02]  /*35e20*/  F2FP.SATFINITE.E4M3.F32.PACK_AB_MERGE_C R33, RZ, R33, RZ ;  /* 0x00000021ff21723e */ /* 0x000fe400048070ff */
[----:B0-----:R-:W-:-:S05]  /*35e30*/  @!P0 IADD3 R10, P2, R8, R10, RZ ;  /* 0x0000000a080a8210 */ /* 0x001fca0007f5e0ff */
[----:B------:R-:W-:-:S05]  /*35e40*/  @!P0 IMAD.X R11, R27, 0x1, R11, P2 ;  /* 0x000000011b0b8824 */ /* 0x000fca00010e060b */
[----:B------:R0:W-:Y:S01]  /*35e50*/  @!P0 STG.E.U8 desc[UR8][R10.64], R33 ;  /* 0x000000210a008986 */ /* 0x0001e2000c101108 */
[----:B------:R-:W-:Y:S02]  /*35e60*/  ISETP.LT.OR P0, PT, R26, 0x2, !P5 ;  /* 0x000000021a00780c */ /* 0x000fe40006f01670 */
[----:B0-----:R-:W-:-:S11]  /*35e70*/  PRMT R33, RZ, 0x7610, R33 ;  /* 0x00007610ff217816 */ /* 0x001fd60000000021 */
[----:B------:R-:W0:Y:S01]  /*35e80*/  @!P0 LDC.64 R10, c[0x0][0x5c0] ;  /* 0x00017000ff0a8b82 */ /* 0x000e220000000a00 */
[----:B------:R-:W2:Y:S01]  /*35e90*/  @!P0 LDG.E.U8 R33, desc[UR8][R24.64+0x1] ;  /* 0x0000010818218981 */ /* 0x000ea2000c1e1100 */
[----:B0-----:R-:W-:-:S05]  /*35ea0*/  @!P0 IADD3 R10, P2, R8, R10, RZ ;  /* 0x0000000a080a8210 */ /* 0x001fca0007f5e0ff */
[----:B------:R-:W-:Y:S01]  /*35eb0*/  @!P0 IMAD.X R11, R27, 0x1, R11, P2 ;  /* 0x000000011b0b8824 */ /* 0x000fe200010e060b */
[----:B------:R-:W-:-:S04]  /*35ec0*/  LOP3.LUT R0, R0, 0xfffffffb, RZ, 0xc0, !PT ;  /* 0xfffffffb00007812 */ /* 0x000fc800078ec0ff */
[----:B------:R-:W-:Y:S02]  /*35ed0*/  @P3 LOP3.LUT R0, R0, 0x4, RZ, 0xfc, !PT ;  /* 0x0000000400003812 */ /* 0x000fe400078efcff */
[----:B------:R-:W-:Y:S02]  /*35ee0*/  ISETP.GE.AND P3, PT, R5, 0x9, PT ;  /* 0x000000090500780c */ /* 0x000fe40003f66270 */
[----:B--2---:R-:W-:-:S04]  /*35ef0*/  LOP3.LUT R33, R33, 0xff, RZ, 0xc0, !PT ;  /* 0x000000ff21217812 */ /* 0x004fc800078ec0ff */
[----:B------:R-:W-:-:S05]  /*35f00*/  F2FP.F16.E4M3.UNPACK_B R33, R33 ;  /* 0x00000021ff21723e */ /* 0x000fca00020006ff */
[----:B------:R-:W-:-:S05]  /*35f10*/  HADD2.F32 R33, -RZ, R33.H0_H0 ;  /* 0x20000021ff217230 */ /* 0x000fca0000004100 */
[----:B------:R-:W-:-:S04]  /*35f20*/  FMUL R33, R33, UR12 ;  /* 0x0000000c21217c20 */ /* 0x000fc80008400000 */
[----:B------:R-:W-:-:S05]  /*35f30*/  FFMA R12, R12, UR61, R33 ;  /* 0x0000003d0c0c7c23 */ /* 0x000fca0008000021 */
[----:B------:R-:W-:-:S05]  /*35f40*/  F2FP.SATFINITE.E4M3.F32.PACK_AB_MERGE_C R12, RZ, R12, RZ ;  /* 0x0000000cff0c723e */ /* 0x000fca00048070ff */
[----:B------:R0:W-:Y:S02]  /*35f50*/  @!P0 STG.E.U8 desc[UR8][R10.64+0x1], R12 ;  /* 0x0000010c0a008986 */ /* 0x0001e4000c101108 */
[----:B0-----:R-:W-:-:S05]  /*35f60*/  IADD3 R10, P0, R29, 0x8, RZ ;  /* 0x000000081d0a7810 */ /* 0x001fca0007f1e0ff */
[----:B------:R-:W-:-:S04]  /*35f70*/  IMAD.X R12, RZ, RZ, R31, P0 ;  /* 0x000000ffff0c7224 */ /* 0x000fc800000e061f */
[----:B------:R-:W-:-:S04]  /*35f80*/  IMAD R12, R12, UR4, RZ ;  /* 0x000000040c0c7c24 */ /* 0x000fc8000f8e02ff */
[C---:B------:R-:W-:Y:S02]  /*35f90*/  IMAD R12, R10.reuse, UR5, R12 ;  /* 0x000000050a0c7c24 */ /* 0x040fe4000f8e020c */
[----:B------:R-:W-:-:S03]  /*35fa0*/  IMAD.WIDE.U32 R10, R10, UR4, R34 ;  /* 0x000000040a0a7c25 */ /* 0x000fc6000f8e0022 */
[----:B------:R-:W-:-:S04]  /*35fb0*/  IADD3 R10, P0, R10, UR6, RZ ;  /* 0x000000060a0a7c10 */ /* 0x000fc8000ff1e0ff */
[--C-:B------:R-:W-:Y:S02]  /*35fc0*/  IADD3.X R11, R11, UR7, R12.reuse, P0, !PT ;  /* 0x000000070b0b7c10 */ /* 0x100fe400087fe40c */
[----:B------:R-:W-:Y:S02]  /*35fd0*/  ISETP.LT.OR P0, PT, R26, 0x1, !P3 ;  /* 0x000000011a00780c */ /* 0x000fe40005f01670 */
[----:B------:R-:W-:-:S11]  /*35fe0*/  PRMT R12, RZ, 0x7610, R12 ;  /* 0x00007610ff0c7816 */ /* 0x000fd6000000000c */
[----:B------:R-:W2:Y:S02]  /*35ff0*/  @!P0 LDG.E.U8 R12, desc[UR8][R10.64] ;  /* 0x000000080a0c8981 */ /* 0x000ea4000c1e1100 */
[----:B--2---:R-:W-:-:S04]  /*36000*/  LOP3.LUT R12, R12, 0xff, RZ, 0xc0, !PT ;  /* 0x000000ff0c0c7812 */ /* 0x004fc800078ec0ff */
[----:B------:R-:W-:-:S05]  /*36010*/  F2FP.F16.E4M3.UNPACK_B R12, R12 ;  /* 0x0000000cff0c723e */ /* 0x000fca00020006ff */
[----:B------:R-:W-:-:S05]  /*36020*/  HADD2.F32 R12, -RZ, R12.H0_H0 ;  /* 0x2000000cff0c7230 */ /* 0x000fca0000004100 */
[----:B------:R-:W-:-:S04]  /*36030*/  FMUL R12, R12, UR12 ;  /* 0x0000000c0c0c7c20 */ /* 0x000fc80008400000 */
[----:B------:R-:W-:Y:S02]  /*36040*/  FFMA R33, R13, UR61, R12 ;  /* 0x0000003d0d217c23 */ /* 0x000fe4000800000c */
[----:B------:R-:W0:Y:S03]  /*36050*/  @!P0 LDC.64 R12, c[0x0][0x5c0] ;  /* 0x00017000ff0c8b82 */ /* 0x000e260000000a00 */
[----:B------:R-:W-:Y:S02]  /*36060*/  F2FP.SATFINITE.E4M3.F32.PACK_AB_MERGE_C R33, RZ, R33, RZ ;  /* 0x00000021ff21723e */ /* 0x000fe400048070ff */
[----:B0-----:R-:W-:-:S04]  /*36070*/  @!P0 IADD3 R12, P2, P4, R8, UR11, R12 ;  /* 0x0000000b080c8c10 */ /* 0x001fc8000fc5e00c */
[----:B------:R-:W-:-:S05]  /*36080*/  @!P0 IADD3.X R13, R27, UR10, R13, P2, P4 ;  /* 0x0000000a1b0d8c10 */ /* 0x000fca00097e840d */
[----:B------:R0:W-:Y:S01]  /*36090*/  @!P0 STG.E.U8 desc[UR8][R12.64], R33 ;  /* 0x000000210c008986 */ /* 0x0001e2000c101108 */
[----:B------:R-:W-:Y:S02]  /*360a0*/  ISETP.LT.OR P0, PT, R26, 0x2, !P3 ;  /* 0x000000021a00780c */ /* 0x000fe40005f01670 */
[----:B0-----:R-:W-:-:S11]  /*360b0*/  PRMT R33, RZ, 0x7610, R33 ;  /* 0x00007610ff217816 */ /* 0x001fd60000000021 */
[----:B------:R-:W0:Y:S01]  /*360c0*/  @!P0 LDC.64 R12, c[0x0][0x5c0] ;  /* 0x00017000ff0c8b82 */ /* 0x000e220000000a00 */
[----:B------:R-:W2:Y:S01]  /*360d0*/  @!P0 LDG.E.U8 R33, desc[UR8][R10.64+0x1] ;  /* 0x000001080a218981 */ /* 0x000ea2000c1e1100 */
[----:B------:R-:W-:Y:S02]  /*360e0*/  ISETP.LT.OR P6, PT, R26, 0x11, !P1 ;  /* 0x000000111a00780c */ /* 0x000fe40004fc1670 */
[----:B0-----:R-:W-:-:S04]  /*360f0*/  @!P0 IADD3 R12, P2, P4, R8, UR11, R12 ;  /* 0x0000000b080c8c10 */ /* 0x001fc8000fc5e00c */
[----:B------:R-:W-:-:S07]  /*36100*/  @!P0 IADD3.X R13, R27, UR10, R13, P2, P4 ;  /* 0x0000000a1b0d8c10 */ /* 0x000fce00097e840d */
[----:B------:R-:W-:Y:S02]  /*36110*/  @!P6 IMAD.MOV.U32 R36, RZ, RZ, R8 ;  /* 0x000000ffff24e224 */ /* 0x000fe400078e0008 */
[----:B------:R-:W-:Y:S02]  /*36120*/  @!P6 IMAD.MOV.U32 R37, RZ, RZ, R27 ;  /* 0x000000ffff25e224 */ /* 0x000fe400078e001b */
[----:B------:R-:W-:Y:S01]  /*36130*/  @!P6 IMAD.WIDE.U32 R36, R6, 0x180, R36 ;  /* 0x000001800624e825 */ /* 0x000fe200078e0024 */
[----:B--2---:R-:W-:-:S04]  /*36140*/  LOP3.LUT R33, R33, 0xff, RZ, 0xc0, !PT ;  /* 0x000000ff21217812 */ /* 0x004fc800078ec0ff */
[----:B------:R-:W-:-:S05]  /*36150*/  F2FP.F16.E4M3.UNPACK_B R33, R33 ;  /* 0x00000021ff21723e */ /* 0x000fca00020006ff */
[----:B------:R-:W-:-:S05]  /*36160*/  HADD2.F32 R33, -RZ, R33.H0_H0 ;  /* 0x20000021ff217230 */ /* 0x000fca0000004100 */
[----:B------:R-:W-:-:S04]  /*36170*/  FMUL R33, R33, UR12 ;  /* 0x0000000c21217c20 */ /* 0x000fc80008400000 */
[----:B------:R-:W-:-:S05]  /*36180*/  FFMA R14, R14, UR61, R33 ;  /* 0x0000003d0e0e7c23 */ /* 0x000fca0008000021 */
[----:B------:R-:W-:-:S05]  /*36190*/  F2FP.SATFINITE.E4M3.F32.PACK_AB_MERGE_C R14, RZ, R14, RZ ;  /* 0x0000000eff0e723e */ /* 0x000fca00048070ff */
[----:B------:R0:W-:Y:S02]  /*361a0*/  @!P0 STG.E.U8 desc[UR8][R12.64+0x1], R14 ;  /* 0x0000010e0c008986 */ /* 0x0001e4000c101108 */
[----:B0-----:R-:W0:Y:S01]  /*361b0*/  @!P6 LDC.64 R12, c[0x0][0x5c0] ;  /* 0x00017000ff0ceb82 */ /* 0x001e220000000a00 */
[----:B------:R-:W-:-:S04]  /*361c0*/  @!P6 IMAD R14, R7, 0x180, RZ ;  /* 0x00000180070ee824 */ /* 0x000fc800078e02ff */
[----:B------:R-:W-:Y:S01]  /*361d0*/  @!P6 IMAD.IADD R14, R37, 0x1, R14 ;  /* 0x00000001250ee824 */ /* 0x000fe200078e020e */
[----:B0-----:R-:W-:-:S04]  /*361e0*/  @!P6 IADD3 R56, P0, P2, R36, UR11, R12 ;  /* 0x0000000b2438ec10 */ /* 0x001fc8000fa1e00c */
[----:B------:R-:W-:Y:S02]  /*361f0*/  @!P6 IADD3.X R57, R14, UR10, R13, P0, P2 ;  /* 0x0000000a0e39ec10 */ /* 0x000fe400087e440d */
[----:B------:R-:W-:Y:S02]  /*36200*/  ISETP.LT.OR P0, PT, R26, 0x9, !P5 ;  /* 0x000000091a00780c */ /* 0x000fe40006f01670 */
[----:B------:R-:W-:-:S11]  /*36210*/  PRMT R12, RZ, 0x7610, R12 ;  /* 0x00007610ff0c7816 */ /* 0x000fd6000000000c */
[----:B------:R-:W2:Y:S01]  /*36220*/  @!P0 LDG.E.U8 R12, desc[UR8][R24.64+0x8] ;  /* 0x00000808180c8981 */ /* 0x000ea2000c1e1100 */
[----:B------:R-:W-:Y:S02]  /*36230*/  PRMT R14, RZ, 0x7610, R14 ;  /* 0x00007610ff0e7816 */ /* 0x000fe4000000000e */
[----:B--2---:R-:W-:-:S04]  /*36240*/  LOP3.LUT R12, R12, 0xff, RZ, 0xc0, !PT ;  /* 0x000000ff0c0c7812 */ /* 0x004fc800078ec0ff */
        /* <DEDUP_REMOVED lines=9> */
[----:B------:R-:W-:-:S13]  /*362e0*/  ISETP.LT.OR P0, PT, R26, 0xa, !P5 ;  /* 0x0000000a1a00780c */ /* 0x000fda0006f01670 */
[----:B------:R-:W2:Y:S01]  /*362f0*/  @!P0 LDG.E.U8 R14, desc[UR8][R24.64+0x9] ;  /* 0x00000908180e8981 */ /* 0x000ea2000c1e1100 */
[----:B0-----:R-:W0:Y:S02]  /*36300*/  @!P0 LDC.64 R12, c[0x0][0x5c0] ;  /* 0x00017000ff0c8b82 */ /* 0x001e240000000a00 */
[----:B0-----:R-:W-:-:S05]  /*36310*/  @!P0 IADD3 R12, P2, R8, R12, RZ ;  /* 0x0000000c080c8210 */ /* 0x001fca0007f5e0ff */
[----:B------:R-:W-:Y:S01]  /*36320*/  @!P0 IMAD.X R13, R27, 0x1, R13, P2 ;  /* 0x000000011b0d8824 */ /* 0x000fe200010e060d */
[----:B--2---:R-:W-:-:S04]  /*36330*/  LOP3.LUT R14, R14, 0xff, RZ, 0xc0, !PT ;  /* 0x000000ff0e0e7812 */ /* 0x004fc800078ec0ff */
[----:B------:R-:W-:-:S05]  /*36340*/  F2FP.F16.E4M3.UNPACK_B R14, R14 ;  /* 0x0000000eff0e723e */ /* 0x000fca00020006ff */
[----:B------:R-:W-:-:S05]  /*36350*/  HADD2.F32 R14, -RZ, R14.H0_H0 ;  /* 0x2000000eff0e7230 */ /* 0x000fca0000004100 */
[----:B------:R-:W-:-:S04]  /*36360*/  FMUL R14, R14, UR12 ;  /* 0x0000000c0e0e7c20 */ /* 0x000fc80008400000 */
[----:B------:R-:W-:-:S05]  /*36370*/  FFMA R16, R16, UR61, R14 ;  /* 0x0000003d10107c23 */ /* 0x000fca000800000e */
[----:B------:R-:W-:-:S05]  /*36380*/  F2FP.SATFINITE.E4M3.F32.PACK_AB_MERGE_C R16, RZ, R16, RZ ;  /* 0x00000010ff10723e */ /* 0x000fca00048070ff */
[----:B------:R0:W-:Y:S01]  /*36390*/  @!P0 STG.E.U8 desc[UR8][R12.64+0x9], R16 ;  /* 0x000009100c008986 */ /* 0x0001e2000c101108 */
[----:B------:R-:W-:-:S13]  /*363a0*/  ISETP.LT.OR P0, PT, R26, 0x9, !P3 ;  /* 0x000000091a00780c */ /* 0x000fda0005f01670 */
[----:B0-----:R-:W0:Y:S02]  /*363b0*/  @!P0 LDC.64 R12, c[0x0][0x5c0] ;  /* 0x00017000ff0c8b82 */ /* 0x001e240000000a00 */
[--C-:B0-----:R-:W-:Y:S02]  /*363c0*/  @!P0 IADD3 R36, P2, P4, R8, UR11, R12.reuse ;  /* 0x0000000b08248c10 */ /* 0x101fe4000fc5e00c */
[----:B------:R-:W-:-:S06]  /*363d0*/  PRMT R12, RZ, 0x7610, R12 ;  /* 0x00007610ff0c7816 */ /* 0x000fcc000000000c */
[----:B------:R-:W2:Y:S01]  /*363e0*/  @!P0 LDG.E.U8 R12, desc[UR8][R10.64+0x8] ;  /* 0x000008080a0c8981 */ /* 0x000ea2000c1e1100 */
[----:B------:R-:W-:Y:S02]  /*363f0*/  @!P0 IADD3.X R37, R27, UR10, R13, P2, P4 ;  /* 0x0000000a1b258c10 */ /* 0x000fe400097e840d */
[----:B------:R-:W-:Y:S02]  /*36400*/  ISETP.LT.OR P4, PT, R26, 0xa, !P3 ;  /* 0x0000000a1a00780c */ /* 0x000fe40005f81670 */
[----:B------:R-:W-:Y:S02]  /*36410*/  R2UR UR16, R50 ;  /* 0x00000000321072ca */ /* 0x000fe400000e0000 */
[----:B------:R-:W-:-:S04]  /*36420*/  LOP3.LUT R0, R0, 0xffffff7f, RZ, 0xc0, !PT ;  /* 0xffffff7f00007812 */ /* 0x000fc800078ec0ff */
[----:B------:R-:W-:Y:S02]  /*36430*/  @P6 LOP3.LUT R0, R0, 0x80, RZ, 0xfc, !PT ;  /* 0x0000008000006812 */ /* 0x000fe400078efcff */
[----:B--2---:R-:W-:-:S04]  /*36440*/  LOP3.LUT R12, R12, 0xff, RZ, 0xc0, !PT ;  /* 0x000000ff0c0c7812 */ /* 0x004fc800078ec0ff */
[----:B------:R-:W-:-:S05]  /*36450*/  F2FP.F16.E4M3.UNPACK_B R12, R12 ;  /* 0x0000000cff0c723e */ /* 0x000fca00020006ff */
[----:B------:R-:W-:-:S05]  /*36460*/  HADD2.F32 R12, -RZ, R12.H0_H0 ;  /* 0x2000000cff0c7230 */ /* 0x000fca0000004100 */
[----:B------:R-:W-:-:S04]  /*36470*/  FMUL R12, R12, UR12 ;  /* 0x0000000c0c0c7c20 */ /* 0x000fc80008400000 */
[----:B------:R-:W-:Y:S02]  /*36480*/  FFMA R17, R17, UR61, R12 ;  /* 0x0000003d11117c23 */ /* 0x000fe4000800000c */
[----:B------:R-:W0:Y:S03]  /*36490*/  @!P4 LDC.64 R12, c[0x0][0x5c0] ;  /* 0x00017000ff0ccb82 */ /* 0x000e260000000a00 */
[----:B------:R-:W-:-:S05]  /*364a0*/  F2FP.SATFINITE.E4M3.F32.PACK_AB_MERGE_C R17, RZ, R17, RZ ;  /* 0x00000011ff11723e */ /* 0x000fca00048070ff */
[----:B------:R1:W-:Y:S01]  /*364b0*/  @!P0 STG.E.U8 desc[UR8][R36.64+0x8], R17 ;  /* 0x0000081124008986 */ /* 0x0003e2000c101108 */
[----:B0-----:R-:W-:-:S04]  /*364c0*/  @!P4 IADD3 R14, P2, P5, R8, UR11, R12 ;  /* 0x0000000b080ecc10 */ /* 0x001fc8000fd5e00c */
[----:B------:R-:W-:Y:S02]  /*364d0*/  @!P4 IADD3.X R15, R27, UR10, R13, P2, P5 ;  /* 0x0000000a1b0fcc10 */ /* 0x000fe400097ea40d */
[----:B------:R-:W-:-:S04]  /*364e0*/  ISETP.GE.AND P2, PT, R5, 0x81, PT ;  /* 0x000000810500780c */ /* 0x000fc80003f46270 */
[----:B------:R-:W-:-:S13]  /*364f0*/  ISETP.LT.OR P0, PT, R26, 0x1, !P2 ;  /* 0x000000011a00780c */ /* 0x000fda0005701670 */
[----:B------:R-:W0:Y:S02]  /*36500*/  @!P0 LDC.64 R12, c[0x0][0x5c0] ;  /* 0x00017000ff0c8b82 */ /* 0x000e240000000a00 */
[--C-:B0-----:R-:W-:Y:S02]  /*36510*/  @!P0 IADD3 R16, P5, P6, R8, UR16, R12.reuse ;  /* 0x0000001008108c10 */ /* 0x101fe4000febe00c */
[----:B------:R-:W-:-:S06]  /*36520*/  PRMT R12, RZ, 0x7610, R12 ;  /* 0x00007610ff0c7816 */ /* 0x000fcc000000000c */
[----:B------:R-:W2:Y:S01]  /*36530*/  @!P4 LDG.E.U8 R12, desc[UR8][R10.64+0x9] ;  /* 0x000009080a0cc981 */ /* 0x000ea2000c1e1100 */
[----:B------:R-:W-:-:S13]  /*36540*/  R2UR UR15, R41 ;  /* 0x00000000290f72ca */ /* 0x000fda00000e0000 */
[----:B-1----:R-:W-:Y:S02]  /*36550*/  @!P0 IADD3.X R17, R27, UR15, R13, P5, P6 ;  /* 0x0000000f1b118c10 */ /* 0x002fe4000afec40d */
[----:B--2---:R-:W-:-:S04]  /*36560*/  LOP3.LUT R12, R12, 0xff, RZ, 0xc0, !PT ;  /* 0x000000ff0c0c7812 */ /* 0x004fc800078ec0ff */
[----:B------:R-:W-:-:S05]  /*36570*/  F2FP.F16.E4M3.UNPACK_B R12, R12 ;  /* 0x0000000cff0c723e */ /* 0x000fca00020006ff */
[----:B------:R-:W-:-:S05]  /*36580*/  HADD2.F32 R12, -RZ, R12.H0_H0 ;  /* 0x2000000cff0c7230 */ /* 0x000fca0000004100 */
[----:B------:R-:W-:-:S04]  /*36590*/  FMUL R12, R12, UR12 ;  /* 0x0000000c0c0c7c20 */ /* 0x000fc80008400000 */
[----:B------:R-:W-:-:S05]  /*365a0*/  FFMA R18, R18, UR61, R12 ;  /* 0x0000003d12127c23 */ /* 0x000fca000800000c */
[----:B------:R-:W-:-:S05]  /*365b0*/  F2FP.SATFINITE.E4M3.F32.PACK_AB_MERGE_C R18, RZ, R18, RZ ;  /* 0x00000012ff12723e */ /* 0x000fca00048070ff */
[----:B------:R0:W-:Y:S01]  /*365c0*/  @!P4 STG.E.U8 desc[UR8][R14.64+0x9], R18 ;  /* 0x000009120e00c986 */ /* 0x0001e2000c101108 */
[----:B------:R-:W-:-:S05]  /*365d0*/  IADD3 R12, P4, R29, 0x80, RZ ;  /* 0x000000801d0c7810 */ /* 0x000fca0007f9e0ff */
[----:B0-----:R-:W-:-:S04]  /*365e0*/  IMAD.X R14, RZ, RZ, R31, P4 ;  /* 0x000000ffff0e7224 */ /* 0x001fc800020e061f */
[----:B------:R-:W-:-:S04]  /*365f0*/  IMAD R14, R14, UR4, RZ ;  /* 0x000000040e0e7c24 */ /* 0x000fc8000f8e02ff */
[C---:B------:R-:W-:Y:S02]  /*36600*/  IMAD R14, R12.reuse, UR5, R14 ;  /* 0x000000050c0e7c24 */ /* 0x040fe4000f8e020e */
[----:B------:R-:W-:-:S03]  /*36610*/  IMAD.WIDE.U32 R12, R12, UR4, R34 ;  /* 0x000000040c0c7c25 */ /* 0x000fc6000f8e0022 */
[----:B------:R-:W-:-:S04]  /*36620*/  IADD3 R12, P4, R12, UR6, RZ ;  /* 0x000000060c0c7c10 */ /* 0x000fc8000ff9e0ff */
[--C-:B------:R-:W-:Y:S02]  /*36630*/  IADD3.X R13, R13, UR7, R14.reuse, P4, !PT ;  /* 0x000000070d0d7c10 */ /* 0x100fe4000a7fe40e */
[----:B------:R-:W-:-:S06]  /*36640*/  PRMT R14, RZ, 0x7610, R14 ;  /* 0x00007610ff0e7816 */ /* 0x000fcc000000000e */
[----:B------:R-:W2:Y:S01]  /*36650*/  @!P0 LDG.E.U8 R14, desc[UR8][R12.64] ;  /* 0x000000080c0e8981 */ /* 0x000ea2000c1e1100 */
[----:B------:R-:W-:Y:S02]  /*36660*/  ISETP.LT.OR P4, PT, R26, 0x2, !P2 ;  /* 0x000000021a00780c */ /* 0x000fe40005781670 */
[----:B------:R-:W-:-:S04]  /*36670*/  LOP3.LUT R28, R28, 0xfff7ffff, RZ, 0xc0, !PT ;  /* 0xfff7ffff1c1c7812 */ /* 0x000fc800078ec0ff */
[----:B------:R-:W-:Y:S02]  /*36680*/  @P3 LOP3.LUT R28, R28, 0x80000, RZ, 0xfc, !PT ;  /* 0x000800001c1c3812 */ /* 0x000fe400078efcff */
[----:B------:R-:W-:Y:S02]  /*36690*/  ISETP.GE.AND P3, PT, R5, 0x89, PT ;  /* 0x000000890500780c */ /* 0x000fe40003f66270 */
        /* <DEDUP_REMOVED lines=8> */
[----:B------:R-:W-:Y:S01]  /*36720*/  ISETP.LT.OR P0, PT, R26, 0x1, !P3 ;  /* 0x000000011a00780c */ /* 0x000fe20005f01670 */
[----:B-1----:R-:W-:Y:S01]  /*36730*/  IMAD.U32 R17, RZ, RZ, UR11 ;  /* 0x0000000bff117e24 */ /* 0x002fe2000f8e00ff */
[----:B0-----:R-:W-:Y:S01]  /*36740*/  @!P4 IADD3 R14, P5, P6, R8, UR16, R14 ;  /* 0x00000010080ecc10 */ /* 0x001fe2000febe00e */
[----:B------:R-:W-:-:S03]  /*36750*/  IMAD.U32 R16, RZ, RZ, UR10 ;  /* 0x0000000aff107e24 */ /* 0x000fc6000f8e00ff */
[----:B------:R-:W-:-:S07]  /*36760*/  @!P4 IADD3.X R15, R27, UR15, R15, P5, P6 ;  /* 0x0000000f1b0fcc10 */ /* 0x000fce000afec40f */
[----:B------:R-:W-:-:S04]  /*36770*/  @!P0 IADD3 R18, P5, P6, R17, UR16, R8 ;  /* 0x0000001011128c10 */ /* 0x000fc8000febe008 */
[----:B------:R-:W-:Y:S02]  /*36780*/  @!P0 IADD3.X R19, R16, UR15, R27, P5, P6 ;  /* 0x0000000f10138c10 */ /* 0x000fe4000afec41b */
[----:B------:R-:W-:-:S06]  /*36790*/  PRMT R16, RZ, 0x7610, R16 ;  /* 0x00007610ff107816 */ /* 0x000fcc0000000010 */
[----:B------:R-:W2:Y:S02]  /*367a0*/  @!P4 LDG.E.U8 R16, desc[UR8][R12.64+0x1] ;  /* 0x000001080c10c981 */ /* 0x000ea4000c1e1100 */
        /* <DEDUP_REMOVED lines=13> */
[----:B------:R-:W-:Y:S02]  /*36880*/  IADD3.X R15, R15, UR7, R16, P4, !PT ;  /* 0x000000070f0f7c10 */ /* 0x000fe4000a7fe410 */
[----:B------:R-:W0:Y:S02]  /*36890*/  @!P0 LDC.64 R16, c[0x0][0x5c0] ;  /* 0x00017000ff108b82 */ /* 0x000e240000000a00 */
[----:B0-----:R-:W-:Y:S02]  /*368a0*/  @!P0 IADD3 R16, P4, R18, R16, RZ ;  /* 0x0000001012108210 */ /* 0x001fe40007f9e0ff */
[----:B------:R-:W-:-:S06]  /*368b0*/  PRMT R18, RZ, 0x7610, R18 ;  /* 0x00007610ff127816 */ /* 0x000fcc0000000012 */
[----:B------:R-:W2:Y:S01]  /*368c0*/  @!P0 LDG.E.U8 R18, desc[UR8][R14.64] ;  /* 0x000000080e128981 */ /* 0x000ea2000c1e1100 */
[----:B------:R-:W-:Y:S01]  /*368d0*/  @!P0 IMAD.X R17, R19, 0x1, R17, P4 ;  /* 0x0000000113118824 */ /* 0x000fe200020e0611 */
[----:B------:R-:W-:Y:S02]  /*368e0*/  ISETP.LT.OR P4, PT, R26, 0x2, !P3 ;  /* 0x000000021a00780c */ /* 0x000fe40005f81670 */
[----:B------:R-:W-:-:S04]  /*368f0*/  LOP3.LUT R28, R28, 0xffbfffff, RZ, 0xc0, !PT ;  /* 0xffbfffff1c1c7812 */ /* 0x000fc800078ec0ff */
[----:B------:R-:W-:Y:S02]  /*36900*/  @P2 LOP3.LUT R28, R28, 0x400000, RZ, 0xfc, !PT ;  /* 0x004000001c1c2812 */ /* 0x000fe400078efcff */
[----:B------:R-:W-:Y:S01]  /*36910*/  ISETP.LT.OR P2, PT, R26, 0x12, !P1 ;  /* 0x000000121a00780c */ /* 0x000fe20004f41670 */
[----:B------:R-:W-:-:S05]  /*36920*/  IMAD.U32 R19, RZ, RZ, UR11 ;  /* 0x0000000bff137e24 */ /* 0x000fca000f8e00ff */
[----:B------:R-:W-:Y:S02]  /*36930*/  @!P4 IADD3 R19, P5, P6, R19, UR16, R8 ;  /* 0x000000101313cc10 */ /* 0x000fe4000febe008 */
[----:B--2---:R-:W-:-:S04]  /*36940*/  LOP3.LUT R18, R18, 0xff, RZ, 0xc0, !PT ;  /* 0x000000ff12127812 */ /* 0x004fc800078ec0ff */
[----:B------:R-:W-:-:S05]  /*36950*/  F2FP.F16.E4M3.UNPACK_B R18, R18 ;  /* 0x00000012ff12723e */ /* 0x000fca00020006ff */
[----:B------:R-:W-:-:S05]  /*36960*/  HADD2.F32 R18, -RZ, R18.H0_H0 ;  /* 0x20000012ff127230 */ /* 0x000fca0000004100 */
[----:B------:R-:W-:-:S04]  /*36970*/  FMUL R18, R18, UR12 ;  /* 0x0000000c12127c20 */ /* 0x000fc80008400000 */
[----:B------:R-:W-:-:S05]  /*36980*/  FFMA R21, R21, UR61, R18 ;  /* 0x0000003d15157c23 */ /* 0x000fca0008000012 */
[----:B------:R-:W-:-:S05]  /*36990*/  F2FP.SATFINITE.E4M3.F32.PACK_AB_MERGE_C R21, RZ, R21, RZ ;  /* 0x00000015ff15723e */ /* 0x000fca00048070ff */
[----:B------:R0:W-:Y:S02]  /*369a0*/  @!P0 STG.E.U8 desc[UR8][R16.64], R21 ;  /* 0x0000001510008986 */ /* 0x0001e4000c101108 */
[----:B0-----:R-:W0:Y:S08]  /*369b0*/  @!P4 LDC.64 R20, c[0x0][0x5c0] ;  /* 0x00017000ff14cb82 */ /* 0x001e300000000a00 */
[----:B------:R-:W1:Y:S01]  /*369c0*/  @!P2 LDC.64 R16, c[0x0][0x5c0] ;  /* 0x00017000ff10ab82 */ /* 0x000e620000000a00 */
[----:B------:R-:W-:-:S05]  /*369d0*/  IMAD.U32 R18, RZ, RZ, UR10 ;  /* 0x0000000aff127e24 */ /* 0x000fca000f8e00ff */
[--C-:B------:R-:W-:Y:S01]  /*369e0*/  @!P4 IADD3.X R36, R18, UR15, R27.reuse, P5, P6 ;  /* 0x0000000f1224cc10 */ /* 0x100fe2000afec41b */
[----:B------:R-:W-:Y:S01]  /*369f0*/  @!P2 IMAD.MOV.U32 R18, RZ, RZ, R8 ;  /* 0x000000ffff12a224 */ /* 0x000fe200078e0008 */
[----:B0-----:R-:W-:Y:S01]  /*36a00*/  @!P4 IADD3 R20, P0, R19, R20, RZ ;  /* 0x000000141314c210 */ /* 0x001fe20007f1e0ff */
[----:B------:R-:W-:Y:S02]  /*36a10*/  @!P2 IMAD.MOV.U32 R19, RZ, RZ, R27 ;  /* 0x000000ffff13a224 */ /* 0x000fe400078e001b */
[----:B------:R-:W-:-:S03]  /*36a20*/  @!P2 IMAD.WIDE.U32 R18, R6, 0x180, R18 ;  /* 0x000001800612a825 */ /* 0x000fc600078e0012 */
[--C-:B-1----:R-:W-:Y:S02]  /*36a30*/  @!P2 IADD3 R52, P5, P6, R18, UR11, R16.reuse ;  /* 0x0000000b1234ac10 */ /* 0x102fe4000febe010 */
[----:B------:R-:W-:-:S06]  /*36a40*/  PRMT R16, RZ, 0x7610, R16 ;  /* 0x00007610ff107816 */ /* 0x000fcc0000000010 */
[----:B------:R-:W2:Y:S01]  /*36a50*/  @!P4 LDG.E.U8 R16, desc[UR8][R14.64+0x1] ;  /* 0x000001080e10c981 */ /* 0x000ea2000c1e1100 */
[----:B------:R-:W-:-:S04]  /*36a60*/  @!P2 IMAD R33, R7, 0x180, RZ ;  /* 0x000001800721a824 */ /* 0x000fc800078e02ff */
[----:B------:R-:W-:-:S05]  /*36a70*/  @!P2 IMAD.IADD R19, R19, 0x1, R33 ;  /* 0x000000011313a824 */ /* 0x000fca00078e0221 */
[----:B------:R-:W-:Y:S02]  /*36a80*/  @!P2 IADD3.X R53, R19, UR10, R17, P5, P6 ;  /* 0x0000000a1335ac10 */ /* 0x000fe4000afec411 */
[----:B------:R-:W-:Y:S01]  /*36a90*/  ISETP.LT.OR P6, PT, R26, 0x19, !P1 ;  /* 0x000000191a00780c */ /* 0x000fe20004fc1670 */
[----:B------:R-:W-:Y:S01]  /*36aa0*/  @!P4 IMAD.X R21, R36, 0x1, R21, P0 ;  /* 0x000000012415c824 */ /* 0x000fe200000e0615 */
[----:B------:R-:W-:-:S11]  /*36ab0*/  LOP3.LUT R0, R0, 0xffffffef, RZ, 0xc0, !PT ;  /* 0xffffffef00007812 */ /* 0x000fd600078ec0ff */
[----:B------:R-:W-:Y:S02]  /*36ac0*/  @!P6 IMAD.MOV.U32 R18, RZ, RZ, R8 ;  /* 0x000000ffff12e224 */ /* 0x000fe400078e0008 */
[----:B------:R-:W-:Y:S02]  /*36ad0*/  @!P6 IMAD.MOV.U32 R19, RZ, RZ, R27 ;  /* 0x000000ffff13e224 */ /* 0x000fe400078e001b */
[----:B------:R-:W-:Y:S01]  /*36ae0*/  @!P6 IMAD.WIDE.U32 R18, R6, 0x180, R18 ;  /* 0x000001800612e825 */ /* 0x000fe200078e0012 */
[----:B------:R-:W-:Y:S02]  /*36af0*/  @P2 LOP3.LUT R0, R0, 0x10, RZ, 0xfc, !PT ;  /* 0x0000001000002812 */ /* 0x000fe400078efcff */
[----:B------:R-:W-:Y:S02]  /*36b00*/  LOP3.LUT P2, RZ, R28, 0x400000, RZ, 0xc0, !PT ;  /* 0x004000001cff7812 */ /* 0x000fe4000784c0ff */
[----:B--2---:R-:W-:-:S04]  /*36b10*/  LOP3.LUT R16, R16, 0xff, RZ, 0xc0, !PT ;  /* 0x000000ff10107812 */ /* 0x004fc800078ec0ff */
[----:B------:R-:W-:-:S05]  /*36b20*/  F2FP.F16.E4M3.UNPACK_B R16, R16 ;  /* 0x00000010ff10723e */ /* 0x000fca00020006ff */
[----:B------:R-:W-:-:S05]  /*36b30*/  HADD2.F32 R16, -RZ, R16.H0_H0 ;  /* 0x20000010ff107230 */ /* 0x000fca0000004100 */
[----:B------:R-:W-:-:S04]  /*36b40*/  FMUL R16, R16, UR12 ;  /* 0x0000000c10107c20 */ /* 0x000fc80008400000 */
[----:B------:R-:W-:Y:S02]  /*36b50*/  FFMA R22, R22, UR61, R16 ;  /* 0x0000003d16167c23 */ /* 0x000fe40008000010 */
[----:B------:R-:W0:Y:S03]  /*36b60*/  @!P6 LDC.64 R16, c[0x0][0x5c0] ;  /* 0x00017000ff10eb82 */ /* 0x000e260000000a00 */
[----:B------:R-:W-:-:S05]  /*36b70*/  F2FP.SATFINITE.E4M3.F32.PACK_AB_MERGE_C R22, RZ, R22, RZ ;  /* 0x00000016ff16723e */ /* 0x000fca00048070ff */
[----:B------:R1:W-:Y:S02]  /*36b80*/  @!P4 STG.E.U8 desc[UR8][R20.64+0x1], R22 ;  /* 0x000001161400c986 */ /* 0x0003e4000c101108 */
[----:B-1----:R-:W-:-:S04]  /*36b90*/  @!P6 IMAD R20, R7, 0x180, RZ ;  /* 0x000001800714e824 */ /* 0x002fc800078e02ff */
        /* <DEDUP_REMOVED lines=17> */
[----:B------:R-:W-:-:S13]  /*36cb0*/  ISETP.LT.OR P0, PT, R26, 0xa, !P2 ;  /* 0x0000000a1a00780c */ /* 0x000fda0005701670 */
[----:B------:R-:W2:Y:S01]  /*36cc0*/  @!P0 LDG.E.U8 R18, desc[UR8][R12.64+0x9] ;  /* 0x000009080c128981 */ /* 0x000ea2000c1e1100 */
[----:B0-----:R-:W0:Y:S02]  /*36cd0*/  @!P0 LDC.64 R16, c[0x0][0x5c0] ;  /* 0x00017000ff108b82 */ /* 0x001e240000000a00 */
[----:B0-----:R-:W-:-:S04]  /*36ce0*/  @!P0 IADD3 R16, P4, P5, R8, UR16, R16 ;  /* 0x0000001008108c10 */ /* 0x001fc8000fd9e010 */
[----:B------:R-:W-:Y:S02]  /*36cf0*/  @!P0 IADD3.X R17, R27, UR15, R17, P4, P5 ;  /* 0x0000000f1b118c10 */ /* 0x000fe4000a7ea411 */
[----:B--2---:R-:W-:-:S04]  /*36d00*/  LOP3.LUT R18, R18, 0xff, RZ, 0xc0, !PT ;  /* 0x000000ff12127812 */ /* 0x004fc800078ec0ff */
[----:B------:R-:W-:-:S05]  /*36d10*/  F2FP.F16.E4M3.UNPACK_B R18, R18 ;  /* 0x00000012ff12723e */ /* 0x000fca00020006ff */
[----:B------:R-:W-:-:S05]  /*36d20*/  HADD2.F32 R18, -RZ, R18.H0_H0 ;  /* 0x20000012ff127230 */ /* 0x000fca0000004100 */
[----:B------:R-:W-:-:S04]  /*36d30*/  FMUL R18, R18, UR12 ;  /* 0x0000000c12127c20 */ /* 0x000fc80008400000 */
[----:B------:R-:W-:-:S05]  /*36d40*/  FFMA R232, R232, UR61, R18 ;  /* 0x0000003de8e87c23 */ /* 0x000fca0008000012 */
[----:B------:R-:W-:-:S05]  /*36d50*/  F2FP.SATFINITE.E4M3.F32.PACK_AB_MERGE_C R232, RZ, R232, RZ ;  /* 0x000000e8ffe8723e */ /* 0x000fca00048070ff */
[----:B------:R0:W-:Y:S01]  /*36d60*/  @!P0 STG.E.U8 desc[UR8][R16.64+0x9], R232 ;  /* 0x000009e810008986 */ /* 0x0001e2000c101108 */
[----:B------:R-:W-:Y:S01]  /*36d70*/  ISETP.LT.OR P0, PT, R26, 0x9, !P3 ;  /* 0x000000091a00780c */ /* 0x000fe20005f01670 */
[----:B0-----:R-:W-:Y:S02]  /*36d80*/  IMAD.U32 R17, RZ, RZ, UR11 ;  /* 0x0000000bff117e24 */ /* 0x001fe4000f8e00ff */
[----:B------:R-:W-:-:S10]  /*36d90*/  IMAD.U32 R16, RZ, RZ, UR10 ;  /* 0x0000000aff107e24 */ /* 0x000fd4000f8e00ff */
[----:B------:R-:W-:-:S04]  /*36da0*/  @!P0 IADD3 R18, P4, P5, R17, UR16, R8 ;  /* 0x0000001011128c10 */ /* 0x000fc8000fd9e008 */
[----:B------:R-:W-:Y:S02]  /*36db0*/  @!P0 IADD3.X R19, R16, UR15, R27, P4, P5 ;  /* 0x0000000f10138c10 */ /* 0x000fe4000a7ea41b */
[----:B------:R-:W0:Y:S02]  /*36dc0*/  @!P0 LDC.64 R16, c[0x0][0x5c0] ;  /* 0x00017000ff108b82 */ /* 0x000e240000000a00 */
[----:B0-----:R-:W-:Y:S02]  /*36dd0*/  @!P0 IADD3 R16, P4, R18, R16, RZ ;  /* 0x0000001012108210 */ /* 0x001fe40007f9e0ff */
[----:B------:R-:W-:-:S06]  /*36de0*/  PRMT R18, RZ, 0x7610, R18 ;  /* 0x00007610ff127816 */ /* 0x000fcc0000000012 */
[----:B------:R-:W2:Y:S01]  /*36df0*/  @!P0 LDG.E.U8 R18, desc[UR8][R14.64+0x8] ;  /* 0x000008080e128981 */ /* 0x000ea2000c1e1100 */
[----:B------:R-:W-:Y:S01]  /*36e00*/  LOP3.LUT R28, R28, 0xffdfffff, RZ, 0xc0, !PT ;  /* 0xffdfffff1c1c7812 */ /* 0x000fe200078ec0ff */
[----:B------:R-:W-:Y:S01]  /*36e10*/  @!P0 IMAD.X R17, R19, 0x1, R17, P4 ;  /* 0x0000000113118824 */ /* 0x000fe200020e0611 */
[----:B------:R-:W-:Y:S02]  /*36e20*/  ISETP.LT.OR P4, PT, R26, 0xa, !P3 ;  /* 0x0000000a1a00780c */ /* 0x000fe40005f81670 */
[----:B------:R-:W-:Y:S02]  /*36e30*/  @P2 LOP3.LUT R28, R28, 0x200000, RZ, 0xfc, !PT ;  /* 0x002000001c1c2812 */ /* 0x000fe400078efcff */
[----:B------:R-:W-:Y:S01]  /*36e40*/  ISETP.GE.AND P2, PT, R5, 0x101, PT ;  /* 0x000001010500780c */ /* 0x000fe20003f46270 */
[----:B------:R-:W-:Y:S01]  /*36e50*/  IMAD.U32 R19, RZ, RZ, UR11 ;  /* 0x0000000bff137e24 */ /* 0x000fe2000f8e00ff */
[----:B------:R-:W-:-:S04]  /*36e60*/  LOP3.LUT R0, R0, 0xffffffbf, RZ, 0xc0, !PT ;  /* 0xffffffbf00007812 */ /* 0x000fc800078ec0ff */
[----:B------:R-:W-:-:S03]  /*36e70*/  @P6 LOP3.LUT R0, R0, 0x40, RZ, 0xfc, !PT ;  /* 0x0000004000006812 */ /* 0x000fc600078efcff */
[----:B------:R-:W-:Y:S02]  /*36e80*/  @!P4 IADD3 R20, P5, P6, R19, UR16, R8 ;  /* 0x000000101314cc10 */ /* 0x000fe4000febe008 */
[----:B----4-:R-:W-:Y:S02]  /*36e90*/  R2UR UR14, R40 ;  /* 0x00000000280e72ca */ /* 0x010fe400000e0000 */
        /* <DEDUP_REMOVED lines=8> */
[----:B------:R-:W-:-:S05]  /*36f20*/  IMAD.U32 R18, RZ, RZ, UR10 ;  /* 0x0000000aff127e24 */ /* 0x000fca000f8e00ff */
[----:B------:R-:W-:Y:S02]  /*36f30*/  @!P4 IADD3.X R22, R18, UR15, R27, P5, P6 ;  /* 0x0000000f1216cc10 */ /* 0x000fe4000afec41b */
[----:B------:R-:W1:Y:S08]  /*36f40*/  @!P4 LDC.64 R18, c[0x0][0x5c0] ;  /* 0x00017000ff12cb82 */ /* 0x000e700000000a00 */
[----:B0-----:R-:W0:Y:S01]  /*36f50*/  @!P0 LDC.64 R16, c[0x0][0x5c0] ;  /* 0x00017000ff108b82 */ /* 0x001e220000000a00 */
[----:B-1----:R-:W-:-:S02]  /*36f60*/  @!P4 IADD3 R18, P5, R20, R18, RZ ;  /* 0x000000121412c210 */ /* 0x002fc40007fbe0ff */
[--C-:B0-----:R-:W-:Y:S02]  /*36f70*/  @!P0 IADD3 R20, P3, P6, R8, UR14, R16.reuse ;  /* 0x0000000e08148c10 */ /* 0x101fe4000fe7e010 */
[----:B------:R-:W-:-:S06]  /*36f80*/  PRMT R16, RZ, 0x7610, R16 ;  /* 0x00007610ff107816 */ /* 0x000fcc0000000010 */
[----:B------:R-:W2:Y:S01]  /*36f90*/  @!P4 LDG.E.U8 R16, desc[UR8][R14.64+0x9] ;  /* 0x000009080e10c981 */ /* 0x000ea2000c1e1100 */
[----:B------:R-:W-:Y:S01]  /*36fa0*/  @!P4 IMAD.X R19, R22, 0x1, R19, P5 ;  /* 0x000000011613c824 */ /* 0x000fe200028e0613 */
        /* <DEDUP_REMOVED lines=55> */
[C---:B------:R-:W-:Y:S02]  /*37320*/  ISETP.LT.OR P4, PT, R26.reuse, 0x2, !P3 ;  /* 0x000000021a00780c */ /* 0x040fe40005f81670 */
[----:B------:R-:W-:-:S11]  /*37330*/  ISETP.LT.OR P2, PT, R26, 0x1a, !P1 ;  /* 0x0000001a1a00780c */ /* 0x000fd60004f41670 */
[----:B------:R-:W0:Y:S01]  /*37340*/  @!P4 LDC.64 R36, c[0x0][0x5c0] ;  /* 0x00017000ff24cb82 */ /* 0x000e220000000a00 */
[----:B------:R-:W-:-:S05]  /*37350*/  IMAD.U32 R23, RZ, RZ, UR11 ;  /* 0x0000000bff177e24 */ /* 0x000fca000f8e00ff */
[----:B------:R-:W-:Y:S01]  /*37360*/  @!P4 IADD3 R23, P5, P6, R23, UR14, R8 ;  /* 0x0000000e1717cc10 */ /* 0x000fe2000febe008 */
[----:B------:R-:W-:Y:S04]  /*37370*/  STL [R1+0xbbc], R4 ;  /* 0x000bbc0401007387 */ /* 0x000fe80000100800 */
[----:B------:R-:W-:Y:S04]  /*37380*/  STL [R1+0xbc0], R3 ;  /* 0x000bc00301007387 */ /* 0x000fe80000100800 */
[----:B------:R-:W3:Y:S01]  /*37390*/  LDL.LU R40, [R1+0x440] ;  /* 0x0004400001287983 */ /* 0x000ee20000300800 */
[----:B--2---:R-:W-:Y:S01]  /*373a0*/  LOP3.LUT R22, R22, 0xff, RZ, 0xc0, !PT ;  /* 0x000000ff16167812 */ /* 0x004fe200078ec0ff */
[----:B------:R-:W-:-:S02]  /*373b0*/  @!P2 IMAD R33, R7, 0x180, RZ ;  /* 0x000001800721a824 */ /* 0x000fc400078e02ff */
[----:B------:R-:W2:Y:S01]  /*373c0*/  LDL.LU R41, [R1+0x444] ;  /* 0x0004440001297983 */ /* 0x000ea20000300800 */
[----:B------:R-:W-:-:S05]  /*373d0*/  F2FP.F16.E4M3.UNPACK_B R22, R22 ;  /* 0x00000016ff16723e */ /* 0x000fca00020006ff */
[----:B------:R-:W-:-:S05]  /*373e0*/  HADD2.F32 R22, -RZ, R22.H0_H0 ;  /* 0x20000016ff167230 */ /* 0x000fca0000004100 */
[----:B------:R-:W-:-:S04]  /*373f0*/  FMUL R22, R22, UR12 ;  /* 0x0000000c16167c20 */ /* 0x000fc80008400000 */
[----:B------:R-:W-:-:S05]  /*37400*/  FFMA R237, R237, UR61, R22 ;  /* 0x0000003deded7c23 */ /* 0x000fca0008000016 */
[----:B------:R-:W-:-:S05]  /*37410*/  F2FP.SATFINITE.E4M3.F32.PACK_AB_MERGE_C R237, RZ, R237, RZ ;  /* 0x000000edffed723e */ /* 0x000fca00048070ff */
[----:B------:R1:W-:Y:S01]  /*37420*/  @!P0 STG.E.U8 desc[UR8][R20.64], R237 ;  /* 0x000000ed14008986 */ /* 0x0003e2000c101108 */
[----:B------:R-:W-:Y:S01]  /*37430*/  IMAD.U32 R22, RZ, RZ, UR10 ;  /* 0x0000000aff167e24 */ /* 0x000fe2000f8e00ff */
[----:B-1----:R-:W1:Y:S04]  /*37440*/  @!P2 LDC.64 R20, c[0x0][0x5c0] ;  /* 0x00017000ff14ab82 */ /* 0x002e680000000a00 */
[--C-:B------:R-:W-:Y:S01]  /*37450*/  @!P4 IADD3.X R38, R22, UR13, R27.reuse, P5, P6 ;  /* 0x0000000d1626cc10 */ /* 0x100fe2000afec41b */
[----:B------:R-:W-:Y:S01]  /*37460*/  @!P2 IMAD.MOV.U32 R22, RZ, RZ, R8 ;  /* 0x000000ffff16a224 */ /* 0x000fe200078e0008 */
[----:B0-----:R-:W-:Y:S01]  /*37470*/  @!P4 IADD3 R36, P0, R23, R36, RZ ;  /* 0x000000241724c210 */ /* 0x001fe20007f1e0ff */
[----:B------:R-:W-:Y:S02]  /*37480*/  @!P2 IMAD.MOV.U32 R23, RZ, RZ, R27 ;  /* 0x000000ffff17a224 */ /* 0x000fe400078e001b */
[----:B------:R-:W-:-:S03]  /*37490*/  @!P2 IMAD.WIDE.U32 R22, R6, 0x180, R22 ;  /* 0x000001800616a825 */ /* 0x000fc600078e0016 */
[--C-:B-1----:R-:W-:Y:S02]  /*374a0*/  @!P2 IADD3 R50, P5, P6, R22, UR11, R20.reuse ;  /* 0x0000000b1632ac10 */ /* 0x102fe4000febe014 */
[----:B------:R-:W-:-:S06]  /*374b0*/  PRMT R20, RZ, 0x7610, R20 ;  /* 0x00007610ff147816 */ /* 0x000fcc0000000014 */
[----:B------:R-:W4:Y:S01]  /*374c0*/  @!P4 LDG.E.U8 R20, desc[UR8][R18.64+0x1] ;  /* 0x000001081214c981 */ /* 0x000f22000c1e1100 */
[----:B------:R-:W-:-:S05]  /*374d0*/  @!P2 IMAD.IADD R23, R23, 0x1, R33 ;  /* 0x000000011717a824 */ /* 0x000fca00078e0221 */
[----:B------:R-:W-:Y:S02]  /*374e0*/  @!P2 IADD3.X R51, R23, UR10, R21, P5, P6 ;  /* 0x0000000a1733ac10 */ /* 0x000fe4000afec415 */
[----:B------:R-:W-:Y:S01]  /*374f0*/  ISETP.LT.OR P5, PT, R26, 0x21, !P1 ;  /* 0x000000211a00780c */ /* 0x000fe20004fa1670 */
[----:B------:R-:W-:Y:S01]  /*37500*/  @!P4 IMAD.X R37, R38, 0x1, R37, P0 ;  /* 0x000000012625c824 */ /* 0x000fe200000e0625 */
[----:B------:R-:W-:-:S11]  /*37510*/  ISETP.GE.AND P6, PT, R5, 0x101, PT ;  /* 0x000001010500780c */ /* 0x000fd60003fc6270 */
[----:B------:R-:W-:Y:S02]  /*37520*/  @!P5 IMAD.MOV.U32 R22, RZ, RZ, R8 ;  /* 0x000000ffff16d224 */ /* 0x000fe400078e0008 */
[----:B------:R-:W-:Y:S02]  /*37530*/  @!P5 IMAD.MOV.U32 R23, RZ, RZ, R27 ;  /* 0x000000ffff17d224 */ /* 0x000fe400078e001b */
[----:B------:R-:W-:Y:S02]  /*37540*/  @!P5 IMAD R33, R7, 0x180, RZ ;  /* 0x000001800721d824 */ /* 0x000fe400078e02ff */
[----:B------:R-:W-:-:S04]  /*37550*/  @!P5 IMAD.WIDE.U32 R22, R6, 0x180, R22 ;  /* 0x000001800616d825 */ /* 0x000fc800078e0016 */
[----:B------:R-:W-:Y:S01]  /*37560*/  @!P5 IMAD.IADD R23, R23, 0x1, R33 ;  /* 0x000000011717d824 */ /* 0x000fe200078e0221 */
[----:B----4-:R-:W-:-:S04]  /*37570*/  LOP3.LUT R20, R20, 0xff, RZ, 0xc0, !PT ;  /* 0x000000ff14147812 */ /* 0x010fc800078ec0ff */
[----:B------:R-:W-:-:S05]  /*37580*/  F2FP.F16.E4M3.UNPACK_B R20, R20 ;  /* 0x00000014ff14723e */ /* 0x000fca00020006ff */
[----:B------:R-:W-:-:S05]  /*37590*/  HADD2.F32 R20, -RZ, R20.H0_H0 ;  /* 0x20000014ff147230 */ /* 0x000fca0000004100 */
[----:B------:R-:W-:-:S04]  /*375a0*/  FMUL R20, R20, UR12 ;  /* 0x0000000c14147c20 */ /* 0x000fc80008400000 */
[----:B---3--:R-:W-:Y:S01]  /*375b0*/  FFMA R20, R40, UR61, R20 ;  /* 0x0000003d28147c23 */ /* 0x008fe20008000014 */
[----:B------:R-:W-:Y:S01]  /*375c0*/  LOP3.LUT R0, R0, 0xfffffffe, RZ, 0xc0, !PT ;  /* 0xfffffffe00007812 */ /* 0x000fe200078ec0ff */
[----:B------:R-:W3:Y:S03]  /*375d0*/  LDL.LU R40, [R1+0x448] ;  /* 0x0004480001287983 */ /* 0x000ee60000300800 */
[----:B------:R-:W-:-:S05]  /*375e0*/  F2FP.SATFINITE.E4M3.F32.PACK_AB_MERGE_C R20, RZ, R20, RZ ;  /* 0x00000014ff14723e */ /* 0x000fca00048070ff */
[----:B------:R0:W-:Y:S02]  /*375f0*/  @!P4 STG.E.U8 desc[UR8][R36.64+0x1], R20 ;  /* 0x000001142400c986 */ /* 0x0001e4000c101108 */
[----:B0-----:R-:W0:Y:S02]  /*37600*/  @!P5 LDC.64 R20, c[0x0][0x5c0] ;  /* 0x00017000ff14db82 */ /* 0x001e240000000a00 */
[----:B0-----:R-:W-:-:S04]  /*37610*/  @!P5 IADD3 R64, P0, P4, R22, UR11, R20 ;  /* 0x0000000b1640dc10 */ /* 0x001fc8000fc1e014 */
[----:B------:R-:W-:Y:S02]  /*37620*/  @!P5 IADD3.X R65, R23, UR10, R21, P0, P4 ;  /* 0x0000000a1741dc10 */ /* 0x000fe400087e8415 */
[----:B------:R-:W-:Y:S02]  /*37630*/  ISETP.LT.OR P0, PT, R26, 0x9, !P6 ;  /* 0x000000091a00780c */ /* 0x000fe40007701670 */
[----:B------:R-:W-:-:S11]  /*37640*/  PRMT R20, RZ, 0x7610, R20 ;  /* 0x00007610ff147816 */ /* 0x000fd60000000014 */
[----:B------:R-:W4:Y:S01]  /*37650*/  @!P0 LDG.E.U8 R20, desc[UR8][R16.64+0x8] ;  /* 0x0000080810148981 */ /* 0x000f22000c1e1100 */
[----:B------:R-:W-:-:S04]  /*37660*/  @P2 LOP3.LUT R0, R0, 0x1, RZ, 0xfc, !PT ;  /* 0x0000000100002812 */ /* 0x000fc800078efcff */
[----:B------:R-:W-:-:S04]  /*37670*/  LOP3.LUT R0, R0, 0xfffff7ff, RZ, 0xc0, !PT ;  /* 0xfffff7ff00007812 */ /* 0x000fc800078ec0ff */
[----:B------:R-:W-:Y:S02]  /*37680*/  @P5 LOP3.LUT R0, R0, 0x800, RZ, 0xfc, !PT ;  /* 0x0000080000005812 */ /* 0x000fe400078efcff */
[----:B----4-:R-:W-:-:S04]  /*37690*/  LOP3.LUT R20, R20, 0xff, RZ, 0xc0, !PT ;  /* 0x000000ff14147812 */ /* 0x010fc800078ec0ff */
[----:B------:R-:W-:-:S05]  /*376a0*/  F2FP.F16.E4M3.UNPACK_B R20, R20 ;  /* 0x00000014ff14723e */ /* 0x000fca00020006ff */
[----:B------:R-:W-:-:S05]  /*376b0*/  HADD2.F32 R20, -RZ, R20.H0_H0 ;  /* 0x20000014ff147230 */ /* 0x000fca0000004100 */
[----:B------:R-:W-:-:S04]  /*376c0*/  FMUL R20, R20, UR12 ;  /* 0x0000000c14147c20 */ /* 0x000fc80008400000 */
[----:B--2---:R-:W-:Y:S02]  /*376d0*/  FFMA R22, R41, UR61, R20 ;  /* 0x0000003d29167c23 */ /* 0x004fe40008000014 */
[----:B------:R-:W0:Y:S01]  /*376e0*/  @!P0 LDC.64 R20, c[0x0][0x5c0] ;  /* 0x00017000ff148b82 */ /* 0x000e220000000a00 */
[----:B------:R-:W2:Y:S02]  /*376f0*/  LDL.LU R41, [R1+0x44c] ;  /* 0x00044c0001297983 */ /* 0x000ea40000300800 */
[----:B------:R-:W-:Y:S02]  /*37700*/  F2FP.SATFINITE.E4M3.F32.PACK_AB_MERGE_C R22, RZ, R22, RZ ;  /* 0x00000016ff16723e */ /* 0x000fe400048070ff */
[----:B0-----:R-:W-:-:S04]  /*37710*/  @!P0 IADD3 R20, P4, P5, R8, UR14, R20 ;  /* 0x0000000e08148c10 */ /* 0x001fc8000fd9e014 */
[----:B------:R-:W-:-:S05]  /*37720*/  @!P0 IADD3.X R21, R27, UR13, R21, P4, P5 ;  /* 0x0000000d1b158c10 */ /* 0x000fca000a7ea415 */
[----:B------:R0:W-:Y:S01]  /*37730*/  @!P0 STG.E.U8 desc[UR8][R20.64+0x8], R22 ;  /* 0x0000081614008986 */ /* 0x0001e2000c101108 */
[----:B------:R-:W-:Y:S02]  /*37740*/  ISETP.LT.OR P0, PT, R26, 0xa, !P6 ;  /* 0x0000000a1a00780c */ /* 0x000fe40007701670 */
[----:B0-----:R-:W-:-:S11]  /*37750*/  PRMT R22, RZ, 0x7610, R22 ;  /* 0x00007610ff167816 */ /* 0x001fd60000000016 */
[----:B------:R-:W0:Y:S01]  /*37760*/  @!P0 LDC.64 R20, c[0x0][0x5c0] ;  /* 0x00017000ff148b82 */ /* 0x000e220000000a00 */
[----:B------:R-:W4:Y:S01]  /*37770*/  @!P0 LDG.E.U8 R22, desc[UR8][R16.64+0x9] ;  /* 0x0000090810168981 */ /* 0x000f22000c1e1100 */
[----:B0-----:R-:W-:-:S04]  /*37780*/  @!P0 IADD3 R20, P4, P5, R8, UR14, R20 ;  /* 0x0000000e08148c10 */ /* 0x001fc8000fd9e014 */
[----:B------:R-:W-:Y:S02]  /*37790*/  @!P0 IADD3.X R21, R27, UR13, R21, P4, P5 ;  /* 0x0000000d1b158c10 */ /* 0x000fe4000a7ea415 */
[----:B----4-:R-:W-:-:S04]  /*377a0*/  LOP3.LUT R22, R22, 0xff, RZ, 0xc0, !PT ;  /* 0x000000ff16167812 */ /* 0x010fc800078ec0ff */
[----:B------:R-:W-:-:S05]  /*377b0*/  F2FP.F16.E4M3.UNPACK_B R22, R22 ;  /* 0x00000016ff16723e */ /* 0x000fca00020006ff */
[----:B------:R-:W-:-:S05]  /*377c0*/  HADD2.F32 R22, -RZ, R22.H0_H0 ;  /* 0x20000016ff167230 */ /* 0x000fca0000004100 */
[----:B------:R-:W-:-:S04]  /*377d0*/  FMUL R22, R22, UR12 ;  /* 0x0000000c16167c20 */ /* 0x000fc80008400000 */
[----:B---3--:R-:W-:Y:S02]  /*377e0*/  FFMA R22, R40, UR61, R22 ;  /* 0x0000003d28167c23 */ /* 0x008fe40008000016 */
[----:B------:R-:W3:Y:S03]  /*377f0*/  LDL.LU R40, [R1+0x450] ;  /* 0x0004500001287983 */ /* 0x000ee60000300800 */
        /* <DEDUP_REMOVED lines=10> */
[----:B------:R-:W4:Y:S01]  /*378a0*/  @!P0 LDG.E.U8 R22, desc[UR8][R18.64+0x8] ;  /* 0x0000080812168981 */ /* 0x000f22000c1e1100 */
[----:B------:R-:W-:Y:S01]  /*378b0*/  @!P0 IMAD.X R21, R23, 0x1, R21, P4 ;  /* 0x0000000117158824 */ /* 0x000fe200020e0615 */
[----:B------:R-:W-:Y:S01]  /*378c0*/  ISETP.LT.OR P4, PT, R26, 0xa, !P3 ;  /* 0x0000000a1a00780c */ /* 0x000fe20005f81670 */
[----:B------:R-:W-:-:S12]  /*378d0*/  IMAD.U32 R23, RZ, RZ, UR11 ;  /* 0x0000000bff177e24 */ /* 0x000fd8000f8e00ff */
[----:B------:R-:W-:Y:S02]  /*378e0*/  @!P4 IADD3 R23, P5, P6, R23, UR14, R8 ;  /* 0x0000000e1717cc10 */ /* 0x000fe4000febe008 */
[----:B----4-:R-:W-:-:S04]  /*378f0*/  LOP3.LUT R22, R22, 0xff, RZ, 0xc0, !PT ;  /* 0x000000ff16167812 */ /* 0x010fc800078ec0ff */
[----:B------:R-:W-:-:S05]  /*37900*/  F2FP.F16.E4M3.UNPACK_B R22, R22 ;  /* 0x00000016ff16723e */ /* 0x000fca00020006ff */
[----:B------:R-:W-:-:S05]  /*37910*/  HADD2.F32 R22, -RZ, R22.H0_H0 ;  /* 0x20000016ff167230 */ /* 0x000fca0000004100 */
[----:B------:R-:W-:-:S04]  /*37920*/  FMUL R22, R22, UR12 ;  /* 0x0000000c16167c20 */ /* 0x000fc80008400000 */
[----:B--2---:R-:W-:Y:S02]  /*37930*/  FFMA R33, R41, UR61, R22 ;  /* 0x0000003d29217c23 */ /* 0x004fe40008000016 */
[----:B------:R-:W2:Y:S03]  /*37940*/  LDL.LU R41, [R1+0x454] ;  /* 0x0004540001297983 */ /* 0x000ea60000300800 */
[----:B------:R-:W-:-:S05]  /*37950*/  F2FP.SATFINITE.E4M3.F32.PACK_AB_MERGE_C R33, RZ, R33, RZ ;  /* 0x00000021ff21723e */ /* 0x000fca00048070ff */
[----:B------:R0:W-:Y:S02]  /*37960*/  @!P0 STG.E.U8 desc[UR8][R20.64+0x8], R33 ;  /* 0x0000082114008986 */ /* 0x0001e4000c101108 */
[----:B0-----:R-:W0:Y:S01]  /*37970*/  @!P4 LDC.64 R20, c[0x0][0x5c0] ;  /* 0x00017000ff14cb82 */ /* 0x001e220000000a00 */
[----:B------:R-:W-:-:S05]  /*37980*/  IMAD.U32 R22, RZ, RZ, UR10 ;  /* 0x0000000aff167e24 */ /* 0x000fca000f8e00ff */
[----:B------:R-:W-:Y:S02]  /*37990*/  @!P4 IADD3.X R22, R22, UR13, R27, P5, P6 ;  /* 0x0000000d1616cc10 */ /* 0x000fe4000afec41b */
[----:B0-----:R-:W-:-:S05]  /*379a0*/  @!P4 IADD3 R20, P0, R23, R20, RZ ;  /* 0x000000141714c210 */ /* 0x001fca0007f1e0ff */
[----:B------:R-:W-:Y:S01]  /*379b0*/  @!P4 IMAD.X R21, R22, 0x1, R21, P0 ;  /* 0x000000011615c824 */ /* 0x000fe200000e0615 */
[----:B------:R-:W-:-:S06]  /*379c0*/  PRMT R22, RZ, 0x7610, R22 ;  /* 0x00007610ff167816 */ /* 0x000fcc0000000016 */
[----:B------:R-:W4:Y:S01]  /*379d0*/  @!P4 LDG.E.U8 R22, desc[UR8][R18.64+0x9] ;  /* 0x000009081216c981 */ /* 0x000f22000c1e1100 */
[----:B------:R-:W-:Y:S02]  /*379e0*/  ISETP.GE.AND P0, PT, R5, 0x181, PT ;  /* 0x000001810500780c */ /* 0x000fe40003f06270 */
[----:B----4-:R-:W-:-:S04]  /*379f0*/  LOP3.LUT R22, R22, 0xff, RZ, 0xc0, !PT ;  /* 0x000000ff16167812 */ /* 0x010fc800078ec0ff */
[----:B------:R-:W-:-:S05]  /*37a00*/  F2FP.F16.E4M3.UNPACK_B R22, R22 ;  /* 0x00000016ff16723e */ /* 0x000fca00020006ff */
[----:B------:R-:W-:-:S05]  /*37a10*/  HADD2.F32 R22, -RZ, R22.H0_H0 ;  /* 0x20000016ff167230 */ /* 0x000fca0000004100 */
[----:B------:R-:W-:-:S04]  /*37a20*/  FMUL R22, R22, UR12 ;  /* 0x0000000c16167c20 */ /* 0x000fc80008400000 */
[----:B---3--:R-:W-:Y:S01]  /*37a30*/  FFMA R22, R40, UR61, R22 ;  /* 0x0000003d28167c23 */ /* 0x008fe20008000016 */
[----:B------:R-:W-:Y:S01]  /*37a40*/  ISETP.LT.OR P3, PT, R26, 0x22, !P1 ;  /* 0x000000221a00780c */ /* 0x000fe20004f61670 */
[----:B------:R-:W3:Y:S03]  /*37a50*/  LDL.LU R40, [R1+0x458] ;  /* 0x0004580001287983 */ /* 0x000ee60000300800 */
[----:B------:R-:W-:-:S05]  /*37a60*/  F2FP.SATFINITE.E4M3.F32.PACK_AB_MERGE_C R22, RZ, R22, RZ ;  /* 0x00000016ff16723e */ /* 0x000fca00048070ff */
[----:B------:R0:W-:Y:S01]  /*37a70*/  @!P4 STG.E.U8 desc[UR8][R20.64+0x9], R22 ;  /* 0x000009161400c986 */ /* 0x0001e2000c101108 */
[----:B------:R-:W-:-:S13]  /*37a80*/  ISETP.LT.OR P4, PT, R26, 0x1, !P0 ;  /* 0x000000011a00780c */ /* 0x000fda0004781670 */
[----:B0-----:R-:W0:Y:S01]  /*37a90*/  @!P4 LDC.64 R20, c[0x0][0x5c0] ;  /* 0x00017000ff14cb82 */ /* 0x001e220000000a00 */
[----:B------:R-:W-:Y:S02]  /*37aa0*/  @!P4 IMAD.MOV.U32 R22, RZ, RZ, R8 ;  /* 0x000000ffff16c224 */ /* 0x000fe400078e0008 */
[----:B------:R-:W-:Y:S02]  /*37ab0*/  @!P4 IMAD.MOV.U32 R23, RZ, RZ, R27 ;  /* 0x000000ffff17c224 */ /* 0x000fe400078e001b */
[----:B------:R-:W-:-:S04]  /*37ac0*/  @!P4 IMAD.WIDE.U32 R22, R6, 0x180, R22 ;  /* 0x000001800616c825 */ /* 0x000fc800078e0016 */
[----:B------:R-:W-:Y:S01]  /*37ad0*/  @!P4 IMAD R33, R7, 0x180, RZ ;  /* 0x000001800721c824 */ /* 0x000fe200078e02ff */
[----:B0-----:R-:W-:-:S04]  /*37ae0*/  @!P4 IADD3 R22, P5, R22, R20, RZ ;  /* 0x000000141616c210 */ /* 0x001fc80007fbe0ff */
[----:B------:R-:W-:Y:S02]  /*37af0*/  @!P4 IADD3.X R23, R21, R23, R33, P5, !PT ;  /* 0x000000171517c210 */ /* 0x000fe40002ffe421 */
[----:B------:R-:W-:-:S05]  /*37b00*/  IADD3 R20, P5, R29, 0x180, RZ ;  /* 0x000001801d147810 */ /* 0x000fca0007fbe0ff */
[----:B------:R-:W-:-:S04]  /*37b10*/  IMAD.X R33, RZ, RZ, R31, P5 ;  /* 0x000000ffff217224 */ /* 0x000fc800028e061f */
[----:B------:R-:W-:-:S04]  /*37b20*/  IMAD R33, R33, UR4, RZ ;  /* 0x0000000421217c24 */ /* 0x000fc8000f8e02ff */
[C---:B------:R-:W-:Y:S02]  /*37b30*/  IMAD R33, R20.reuse, UR5, R33 ;  /* 0x0000000514217c24 */ /* 0x040fe4000f8e0221 */
[----:B------:R-:W-:-:S03]  /*37b40*/  IMAD.WIDE.U32 R20, R20, UR4, R34 ;  /* 0x0000000414147c25 */ /* 0x000fc6000f8e0022 */
[----:B------:R-:W-:-:S04]  /*37b50*/  IADD3 R20, P5, R20, UR6, RZ ;  /* 0x0000000614147c10 */ /* 0x000fc8000ffbe0ff */
[--C-:B------:R-:W-:Y:S02]  /*37b60*/  IADD3.X R21, R21, UR7, R33.reuse, P5, !PT ;  /* 0x0000000715157c10 */ /* 0x100fe4000affe421 */
[----:B------:R-:W-:-:S06]  /*37b70*/  PRMT R33, RZ, 0x7610, R33 ;  /* 0x00007610ff217816 */ /* 0x000fcc0000000021 */
[----:B------:R-:W4:Y:S02]  /*37b80*/  @!P4 LDG.E.U8 R33, desc[UR8][R20.64] ;  /* 0x000000081421c981 */ /* 0x000f24000c1e1100 */
[----:B----4-:R-:W-:-:S04]  /*37b90*/  LOP3.LUT R33, R33, 0xff, RZ, 0xc0, !PT ;  /* 0x000000ff21217812 */ /* 0x010fc800078ec0ff */
[----:B------:R-:W-:-:S05]  /*37ba0*/  F2FP.F16.E4M3.UNPACK_B R33, R33 ;  /* 0x00000021ff21723e */ /* 0x000fca00020006ff */
[----:B------:R-:W-:-:S05]  /*37bb0*/  HADD2.F32 R33, -RZ, R33.H0_H0 ;  /* 0x20000021ff217230 */ /* 0x000fca0000004100 */
[----:B------:R-:W-:-:S04]  /*37bc0*/  FMUL R33, R33, UR12 ;  /* 0x0000000c21217c20 */ /* 0x000fc80008400000 */
[----:B--2---:R-:W-:Y:S01]  /*37bd0*/  FFMA R33, R41, UR61, R33 ;  /* 0x0000003d29217c23 */ /* 0x004fe20008000021 */
[C---:B------:R-:W-:Y:S01]  /*37be0*/  ISETP.LT.OR P1, PT, R26.reuse, 0x29, !P1 ;  /* 0x000000291a00780c */ /* 0x040fe20004f21670 */
[----:B------:R-:W2:Y:S03]  /*37bf0*/  LDL.LU R41, [R1+0x45c] ;  /* 0x00045c0001297983 */ /* 0x000ea60000300800 */
[----:B------:R-:W-:Y:S01]  /*37c00*/  F2FP.SATFINITE.E4M3.F32.PACK_AB_MERGE_C R33, RZ, R33, RZ ;  /* 0x00000021ff21723e */ /* 0x000fe200048070ff */
[----:B------:R-:W4:Y:S04]  /*37c10*/  LDL.LU R66, [R1+0x460] ;  /* 0x0004600001427983 */ /* 0x000f280000300800 */
        /* <DEDUP_REMOVED lines=9> */
[----:B------:R-:W0:Y:S01]  /*37cb0*/  @!P3 LDC.64 R22, c[0x0][0x5c0] ;  /* 0x00017000ff16bb82 */ /* 0x000e220000000a00 */
[----:B------:R-:W-:Y:S02]  /*37cc0*/  @!P3 IMAD.MOV.U32 R36, RZ, RZ, R8 ;  /* 0x000000ffff24b224 */ /* 0x000fe400078e0008 */
[----:B------:R-:W-:Y:S02]  /*37cd0*/  @!P3 IMAD.MOV.U32 R37, RZ, RZ, R27 ;  /* 0x000000ffff25b224 */ /* 0x000fe400078e001b */
[----:B------:R-:W-:-:S03]  /*37ce0*/  @!P3 IMAD.WIDE.U32 R36, R6, 0x180, R36 ;  /* 0x000001800624b825 */ /* 0x000fc600078e0024 */
[--C-:B0-----:R-:W-:Y:S02]  /*37cf0*/  @!P3 IADD3 R58, P5, P6, R36, UR11, R22.reuse ;  /* 0x0000000b243abc10 */ /* 0x101fe4000febe016 */
[----:B------:R-:W-:-:S06]  /*37d00*/  PRMT R22, RZ, 0x7610, R22 ;  /* 0x00007610ff167816 */ /* 0x000fcc0000000016 */
[----:B------:R-:W3:Y:S01]  /*37d10*/  @!P4 LDG.E.U8 R22, desc[UR8][R20.64+0x1] ;  /* 0x000001081416c981 */ /* 0x000ee2000c1e1100 */
[----:B------:R-:W-:-:S04]  /*37d20*/  @!P3 IMAD R33, R7, 0x180, RZ ;  /* 0x000001800721b824 */ /* 0x000fc800078e02ff */
[----:B------:R-:W-:-:S05]  /*37d30*/  @!P3 IMAD.IADD R33, R37, 0x1, R33 ;  /* 0x000000012521b824 */ /* 0x000fca00078e0221 */
[----:B------:R-:W-:Y:S01]  /*37d40*/  @!P3 IADD3.X R59, R33, UR10, R23, P5, P6 ;  /* 0x0000000a213bbc10 */ /* 0x000fe2000afec417 */
[----:B------:R-:W-:Y:S02]  /*37d50*/  @!P1 IMAD.MOV.U32 R36, RZ, RZ, R8 ;  /* 0x000000ffff249224 */ /* 0x000fe400078e0008 */
[----:B------:R-:W-:Y:S01]  /*37d60*/  @!P1 IMAD.MOV.U32 R37, RZ, RZ, R27 ;  /* 0x000000ffff259224 */ /* 0x000fe200078e001b */
[----:B------:R-:W-:Y:S01]  /*37d70*/  LOP3.LUT R0, R0, 0xfffffeff, RZ, 0xc0, !PT ;  /* 0xfffffeff00007812 */ /* 0x000fe200078ec0ff */
[----:B------:R-:W-:Y:S02]  /*37d80*/  @!P1 IMAD R33, R7, 0x180, RZ ;  /* 0x0000018007219824 */ /* 0x000fe400078e02ff */
[----:B------:R-:W-:Y:S01]  /*37d90*/  @!P1 IMAD.WIDE.U32 R36, R6, 0x180, R36 ;  /* 0x0000018006249825 */ /* 0x000fe200078e0024 */
[----:B------:R-:W-:-:S03]  /*37da0*/  @P3 LOP3.LUT R0, R0, 0x100, RZ, 0xfc, !PT ;  /* 0x0000010000003812 */ /* 0x000fc600078efcff */
[----:B------:R-:W-:Y:S01]  /*37db0*/  @!P1 IMAD.IADD R33, R37, 0x1, R33 ;  /* 0x0000000125219824 */ /* 0x000fe200078e0221 */
[C---:B------:R-:W-:Y:S02]  /*37dc0*/  LOP3.LUT P3, RZ, R0.reuse, 0x2, RZ, 0xc0, !PT ;  /* 0x0000000200ff7812 */ /* 0x040fe4000786c0ff */
[----:B------:R-:W-:-:S04]  /*37dd0*/  LOP3.LUT R0, R0, 0xfffffbff, RZ, 0xc0, !PT ;  /* 0xfffffbff00007812 */ /* 0x000fc800078ec0ff */
[----:B------:R-:W-:-:S04]  /*37de0*/  @P1 LOP3.LUT R0, R0, 0x400, RZ, 0xfc, !PT ;  /* 0x0000040000001812 */ /* 0x000fc800078efcff */
[----:B------:R-:W-:Y:S02]  /*37df0*/  LOP3.LUT R0, R0, 0xfffffdff, RZ, 0xc0, !PT ;  /* 0xfffffdff00007812 */ /* 0x000fe400078ec0ff */
[----:B---3--:R-:W-:-:S04]  /*37e00*/  LOP3.LUT R22, R22, 0xff, RZ, 0xc0, !PT ;  /* 0x000000ff16167812 */ /* 0x008fc800078ec0ff */
[----:B------:R-:W-:-:S05]  /*37e10*/  F2FP.F16.E4M3.UNPACK_B R22, R22 ;  /* 0x00000016ff16723e */ /* 0x000fca00020006ff */
[----:B------:R-:W-:-:S05]  /*37e20*/  HADD2.F32 R22, -RZ, R22.H0_H0 ;  /* 0x20000016ff167230 */ /* 0x000fca0000004100 */
[----:B------:R-:W-:-:S04]  /*37e30*/  FMUL R22, R22, UR12 ;  /* 0x0000000c16167c20 */ /* 0x000fc80008400000 */
[----:B------:R-:W-:Y:S02]  /*37e40*/  FFMA R40, R40, UR61, R22 ;  /* 0x0000003d28287c23 */ /* 0x000fe40008000016 */
[----:B------:R-:W0:Y:S02]  /*37e50*/  @!P1 LDC.64 R22, c[0x0][0x5c0] ;  /* 0x00017000ff169b82 */ /* 0x000e240000000a00 */
[----:B0-----:R-:W-:-:S04]  /*37e60*/  @!P1 IADD3 R60, P5, P6, R36, UR11, R22 ;  /* 0x0000000b243c9c10 */ /* 0x001fc8000febe016 */
[----:B------:R-:W-:Y:S02]  /*37e70*/  @!P1 IADD3.X R61, R33, UR10, R23, P5, P6 ;  /* 0x0000000a213d9c10 */ /* 0x000fe4000afec417 */
[----:B------:R-:W-:-:S04]  /*37e80*/  ISETP.GE.AND P6, PT, R5, 0x189, PT ;  /* 0x000001890500780c */ /* 0x000fc80003fc6270 */
[----:B------:R-:W-:-:S13]  /*37e90*/  ISETP.LT.OR P1, PT, R26, 0x2a, !P6 ;  /* 0x0000002a1a00780c */ /* 0x000fda0007721670 */
[----:B------:R-:W0:Y:S01]  /*37ea0*/  @!P1 LDC.64 R22, c[0x0][0x5c0] ;  /* 0x00017000ff169b82 */ /* 0x000e220000000a00 */
[----:B------:R-:W-:Y:S02]  /*37eb0*/  @!P1 IMAD.MOV.U32 R36, RZ, RZ, R8 ;  /* 0x000000ffff249224 */ /* 0x000fe400078e0008 */
[----:B------:R-:W-:Y:S01]  /*37ec0*/  @!P1 IMAD.MOV.U32 R37, RZ, RZ, R27 ;  /* 0x000000ffff259224 */ /* 0x000fe200078e001b */
[----:B------:R-:W-:Y:S01]  /*37ed0*/  F2FP.SATFINITE.E4M3.F32.PACK_AB_MERGE_C R40, RZ, R40, RZ ;  /* 0x00000028ff28723e */ /* 0x000fe200048070ff */
[----:B------:R-:W-:Y:S02]  /*37ee0*/  @!P1 IMAD R33, R7, 0x180, RZ ;  /* 0x0000018007219824 */ /* 0x000fe400078e02ff */
[----:B------:R-:W-:Y:S02]  /*37ef0*/  @!P1 IMAD.WIDE.U32 R36, R6, 0x180, R36 ;  /* 0x0000018006249825 */ /* 0x000fe400078e0024 */
[----:B------:R1:W-:Y:S02]  /*37f00*/  @!P4 STG.E.U8 desc[UR8][R38.64+0x1], R40 ;  /* 0x000001282600c986 */ /* 0x0003e4000c101108 */
[----:B------:R-:W-:Y:S01]  /*37f10*/  @!P1 IMAD.IADD R33, R37, 0x1, R33 ;  /* 0x0000000125219824 */ /* 0x000fe200078e0221 */
[----:B------:R-:W-:-:S02]  /*37f20*/  @P1 LOP3.LUT R0, R0, 0x200, RZ, 0xfc, !PT ;  /* 0x0000020000001812 */ /* 0x000fc400078efcff */
[----:B0-----:R-:W-:-:S04]  /*37f30*/  @!P1 IADD3 R62, P4, P5, R36, UR11, R22 ;  /* 0x0000000b243e9c10 */ /* 0x001fc8000fd9e016 */
[----:B------:R-:W-:Y:S02]  /*37f40*/  @!P1 IADD3.X R63, R33, UR10, R23, P4, P5 ;  /* 0x0000000a213f9c10 */ /* 0x000fe4000a7ea417 */
[----:B------:R-:W-:-:S13]  /*37f50*/  ISETP.LT.OR P1, PT, R26, 0x31, !P6 ;  /* 0x000000311a00780c */ /* 0x000fda0007721670 */
[----:B------:R-:W0:Y:S01]  /*37f60*/  @!P1 LDC.64 R22, c[0x0][0x5c0] ;  /* 0x00017000ff169b82 */ /* 0x000e220000000a00 */
[----:B------:R-:W-:Y:S01]  /*37f70*/  @!P1 IMAD.MOV.U32 R36, RZ, RZ, R8 ;  /* 0x000000ffff249224 */ /* 0x000fe200078e0008 */
[----:B------:R-:W-:Y:S01]  /*37f80*/  IADD3 R33, P4, R29, 0x188, RZ ;  /* 0x000001881d217810 */ /* 0x000fe20007f9e0ff */
[----:B------:R-:W-:Y:S02]  /*37f90*/  @!P1 IMAD.MOV.U32 R37, RZ, RZ, R27 ;  /* 0x000000ffff259224 */ /* 0x000fe400078e001b */
[----:B-1----:R-:W-:Y:S02]  /*37fa0*/  @!P1 IMAD R38, R7, 0x180, RZ ;  /* 0x0000018007269824 */ /* 0x002fe400078e02ff */
[----:B------:R-:W-:-:S04]  /*37fb0*/  @!P1 IMAD.WIDE.U32 R36, R6, 0x180, R36 ;  /* 0x0000018006249825 */ /* 0x000fc800078e0024 */
[----:B------:R-:W-:Y:S02]  /*37fc0*/  IMAD.X R39, RZ, RZ, R31, P4 ;  /* 0x000000ffff277224 */ /* 0x000fe400020e061f */
[----:B------:R-:W-:Y:S02]  /*37fd0*/  @!P1 IMAD.IADD R37, R37, 0x1, R38 ;  /* 0x0000000125259824 */ /* 0x000fe400078e0226 */
[----:B------:R-:W-:Y:S01]  /*37fe0*/  IMAD.WIDE.U32 R34, R33, UR4, R34 ;  /* 0x0000000421227c25 */ /* 0x000fe2000f8e0022 */
[----:B0-----:R-:W-:-:S03]  /*37ff0*/  @!P1 IADD3 R74, P4, P5, R36, UR11, R22 ;  /* 0x0000000b244a9c10 */ /* 0x001fc6000fd9e016 */
[----:B------:R-:W-:Y:S01]  /*38000*/  IMAD R22, R39, UR4, RZ ;  /* 0x0000000427167c24 */ /* 0x000fe2000f8e02ff */
[----:B------:R-:W-:-:S03]  /*38010*/  @!P1 IADD3.X R75, R37, UR10, R23, P4, P5 ;  /* 0x0000000a254b9c10 */ /* 0x000fc6000a7ea417 */
[----:B------:R-:W-:Y:S01]  /*38020*/  IMAD R33, R33, UR5, R22 ;  /* 0x0000000521217c24 */ /* 0x000fe2000f8e0216 */
[----:B------:R-:W-:-:S04]  /*38030*/  IADD3 R22, P4, R34, UR6, RZ ;  /* 0x0000000622167c10 */ /* 0x000fc8000ff9e0ff */
[--C-:B------:R-:W-:Y:S02]  /*38040*/  IADD3.X R23, R35, UR7, R33.reuse, P4, !PT ;  /* 0x0000000723177c10 */ /* 0x100fe4000a7fe421 */
[----:B------:R-:W-:-:S06]  /*38050*/  PRMT R33, RZ, 0x7610, R33 ;  /* 0x00007610ff217816 */ /* 0x000fcc0000000021 */
[----:B------:R-:W3:Y:S01]  /*38060*/  @!P3 LDG.E.U8 R33, desc[UR8][R22.64] ;  /* 0x000000081621b981 */ /* 0x000ee2000c1e1100 */
[----:B------:R-:W-:-:S04]  /*38070*/  LOP3.LUT R0, R0, 0xffefffff, RZ, 0xc0, !PT ;  /* 0xffefffff00007812 */ /* 0x000fc800078ec0ff */
[----:B------:R-:W-:Y:S02]  /*38080*/  @P1 LOP3.LUT R0, R0, 0x100000, RZ, 0xfc, !PT ;  /* 0x0010000000001812 */ /* 0x000fe400078efcff */
[----:B------:R-:W-:-:S13]  /*38090*/  ISETP.LT.OR P1, PT, R26, 0x32, !P6 ;  /* 0x000000321a00780c */ /* 0x000fda0007721670 */
[----:B------:R-:W0:Y:S01]  /*380a0*/  @!P1 LDC.64 R34, c[0x0][0x5c0] ;  /* 0x00017000ff229b82 */ /* 0x000e220000000a00 */
[----:B------:R-:W-:Y:S02]  /*380b0*/  @!P1 IMAD.MOV.U32 R36, RZ, RZ, R8 ;  /* 0x000000ffff249224 */ /* 0x000fe400078e0008 */
[----:B------:R-:W-:Y:S02]  /*380c0*/  @!P1 IMAD.MOV.U32 R37, RZ, RZ, R27 ;  /* 0x000000ffff259224 */ /* 0x000fe400078e001b */
[----:B------:R-:W-:Y:S01]  /*380d0*/  @!P1 IMAD.WIDE.U32 R36, R6, 0x180, R36 ;  /* 0x0000018006249825 */ /* 0x000fe200078e0024 */
[----:B------:R-:W-:-:S04]  /*380e0*/  LOP3.LUT R0, R0, 0xfff7ffff, RZ, 0xc0, !PT ;  /* 0xfff7ffff00007812 */ /* 0x000fc800078ec0ff */
[----:B------:R-:W-:Y:S02]  /*380f0*/  @P1 LOP3.LUT R0, R0, 0x80000, RZ, 0xfc, !PT ;  /* 0x0008000000001812 */ /* 0x000fe400078efcff */
[----:B0-----:R-:W-:Y:S02]  /*38100*/  @!P1 IADD3 R70, P4, P5, R36, UR11, R34 ;  /* 0x0000000b24469c10 */ /* 0x001fe4000fd9e022 */
[----:B---3--:R-:W-:-:S04]  /*38110*/  LOP3.LUT R33, R33, 0xff, RZ, 0xc0, !PT ;  /* 0x000000ff21217812 */ /* 0x008fc800078ec0ff */
[----:B------:R-:W-:-:S05]  /*38120*/  F2FP.F16.E4M3.UNPACK_B R33, R33 ;  /* 0x00000021ff21723e */ /* 0x000fca00020006ff */
[----:B------:R-:W-:-:S05]  /*38130*/  HADD2.F32 R33, -RZ, R33.H0_H0 ;  /* 0x20000021ff217230 */ /* 0x000fca0000004100 */
[----:B------:R-:W-:-:S04]  /*38140*/  FMUL R33, R33, UR12 ;  /* 0x0000000c21217c20 */ /* 0x000fc80008400000 */
[----:B--2---:R-:W-:Y:S01]  /*38150*/  FFMA R38, R41, UR61, R33 ;  /* 0x0000003d29267c23 */ /* 0x004fe20008000021 */
[----:B------:R-:W-:Y:S01]  /*38160*/  @!P1 IMAD R33, R7, 0x180, RZ ;  /* 0x0000018007219824 */ /* 0x000fe200078e02ff */
[----:B------:R-:W2:Y:S03]  /*38170*/  LDL.LU R41, [R1+0x464] ;  /* 0x0004640001297983 */ /* 0x000ea60000300800 */
[----:B------:R-:W-:-:S05]  /*38180*/  @!P1 IMAD.IADD R33, R37, 0x1, R33 ;  /* 0x0000000125219824 */ /* 0x000fca00078e0221 */
[----:B------:R-:W-:Y:S02]  /*38190*/  @!P1 IADD3.X R71, R33, UR10, R35, P4, P5 ;  /* 0x0000000a21479c10 */ /* 0x000fe4000a7ea423 */
[----:B------:R-:W-:Y:S02]  /*381a0*/  LOP3.LUT P1, RZ, R28, 0x100000, RZ, 0xc0, !PT ;  /* 0x001000001cff7812 */ /* 0x000fe4000782c0ff */
[----:B------:R-:W-:Y:S02]  /*381b0*/  F2FP.SATFINITE.E4M3.F32.PACK_AB_MERGE_C R35, RZ, R38, RZ ;  /* 0x00000026ff23723e */ /* 0x000fe400048070ff */
[----:B------:R-:W-:-:S03]  /*381c0*/  PRMT R33, RZ, 0x7610, R33 ;  /* 0x00007610ff217816 */ /* 0x000fc60000000021 */
[----:B------:R0:W-:Y:S06]  /*381d0*/  @!P3 STG.E.U8 desc[UR8][R42.64], R35 ;  /* 0x000000232a00b986 */ /* 0x0001ec000c101108 */
[----:B------:R-:W3:Y:S01]  /*381e0*/  @!P1 LDG.E.U8 R33, desc[UR8][R22.64+0x1] ;  /* 0x0000010816219981 */ /* 0x000ee2000c1e1100 */
[----:B------:R-:W-:Y:S02]  /*381f0*/  ISETP.LT.OR P3, PT, R26, 0x39, !P6 ;  /* 0x000000391a00780c */ /* 0x000fe40007761670 */
[----:B---3--:R-:W-:-:S04]  /*38200*/  LOP3.LUT R33, R33, 0xff, RZ, 0xc0, !PT ;  /* 0x000000ff21217812 */ /* 0x008fc800078ec0ff */
[----:B------:R-:W-:-:S05]  /*38210*/  F2FP.F16.E4M3.UNPACK_B R33, R33 ;  /* 0x00000021ff21723e */ /* 0x000fca00020006ff */
[----:B------:R-:W-:-:S05]  /*38220*/  HADD2.F32 R33, -RZ, R33.H0_H0 ;  /* 0x20000021ff217230 */ /* 0x000fca0000004100 */
[----:B------:R-:W-:-:S04]  /*38230*/  FMUL R33, R33, UR12 ;  /* 0x0000000c21217c20 */ /* 0x000fc80008400000 */
[----:B----4-:R-:W-:Y:S01]  /*38240*/  FFMA R33, R66, UR61, R33 ;  /* 0x0000003d42217c23 */ /* 0x010fe20008000021 */
[----:B------:R-:W-:Y:S01]  /*38250*/  LOP3.LUT R0, R0, 0xfeffffff, RZ, 0xc0, !PT ;  /* 0xfeffffff00007812 */ /* 0x000fe200078ec0ff */
        /* <DEDUP_REMOVED lines=8> */
[----:B-1----:R-:W-:Y:S01]  /*382e0*/  @!P1 IMAD R33, R7, 0x180, RZ ;  /* 0x0000018007219824 */ /* 0x002fe200078e02ff */
[----:B0-----:R-:W-:-:S04]  /*382f0*/  @!P1 IADD3 R38, P4, R36, R34, RZ ;  /* 0x0000002224269210 */ /* 0x001fc80007f9e0ff */
[----:B------:R-:W-:Y:S02]  /*38300*/  @!P1 IADD3.X R39, R35, R37, R33, P4, !PT ;  /* 0x0000002523279210 */ /* 0x000fe400027fe421 */
[----:B------:R-:W0:Y:S01]  /*38310*/  @!P3 LDC.64 R34, c[0x0][0x5c0] ;  /* 0x00017000ff22bb82 */ /* 0x000e220000000a00 */
[----:B------:R-:W-:Y:S02]  /*38320*/  @!P3 IMAD.MOV.U32 R36, RZ, RZ, R8 ;  /* 0x000000ffff24b224 */ /* 0x000fe400078e0008 */
[----:B------:R-:W-:Y:S02]  /*38330*/  @!P3 IMAD.MOV.U32 R37, RZ, RZ, R27 ;  /* 0x000000ffff25b224 */ /* 0x000fe400078e001b */
[----:B------:R-:W-:Y:S02]  /*38340*/  @!P3 IMAD R33, R7, 0x180, RZ ;  /* 0x000001800721b824 */ /* 0x000fe400078e02ff */
[----:B------:R-:W-:-:S04]  /*38350*/  @!P3 IMAD.WIDE.U32 R36, R6, 0x180, R36 ;  /* 0x000001800624b825 */ /* 0x000fc800078e0024 */
[----:B------:R-:W-:Y:S01]  /*38360*/  @!P3 IMAD.IADD R33, R37, 0x1, R33 ;  /* 0x000000012521b824 */ /* 0x000fe200078e0221 */
[----:B0-----:R-:W-:-:S04]  /*38370*/  @!P3 IADD3 R84, P4, P5, R36, UR11, R34 ;  /* 0x0000000b2454bc10 */ /* 0x001fc8000fd9e022 */
[----:B------:R-:W-:Y:S02]  /*38380*/  @!P3 IADD3.X R85, R33, UR10, R35, P4, P5 ;  /* 0x0000000a2155bc10 */ /* 0x000fe4000a7ea423 */
[----:B------:R-:W-:-:S06]  /*38390*/  PRMT R33, RZ, 0x7610, R33 ;  /* 0x00007610ff217816 */ /* 0x000fcc0000000021 */
[----:B------:R-:W4:Y:S01]  /*383a0*/  @!P1 LDG.E.U8 R33, desc[UR8][R20.64+0x8] ;  /* 0x0000080814219981 */ /* 0x000f22000c1e1100 */
[----:B------:R-:W-:Y:S02]  /*383b0*/  @P3 LOP3.LUT R0, R0, 0x1000000, RZ, 0xfc, !PT ;  /* 0x0100000000003812 */ /* 0x000fe400078efcff */
[----:B------:R-:W-:Y:S02]  /*383c0*/  ISETP.LT.OR P3, PT, R26, 0x3a, !P6 ;  /* 0x0000003a1a00780c */ /* 0x000fe40007761670 */
[----:B----4-:R-:W-:-:S04]  /*383d0*/  LOP3.LUT R33, R33, 0xff, RZ, 0xc0, !PT ;  /* 0x000000ff21217812 */ /* 0x010fc800078ec0ff */
[----:B------:R-:W-:-:S05]  /*383e0*/  F2FP.F16.E4M3.UNPACK_B R33, R33 ;  /* 0x00000021ff21723e */ /* 0x000fca00020006ff */
[----:B------:R-:W-:-:S05]  /*383f0*/  HADD2.F32 R33, -RZ, R33.H0_H0 ;  /* 0x20000021ff217230 */ /* 0x000fca0000004100 */
[----:B------:R-:W-:-:S04]  /*38400*/  FMUL R33, R33, UR12 ;  /* 0x0000000c21217c20 */ /* 0x000fc80008400000 */
[----:B--2---:R-:W-:Y:S01]  /*38410*/  FFMA R33, R41, UR61, R33 ;  /* 0x0000003d29217c23 */ /* 0x004fe20008000021 */
[----:B------:R-:W-:Y:S01]  /*38420*/  LOP3.LUT R0, R0, 0xff7fffff, RZ, 0xc0, !PT ;  /* 0xff7fffff00007812 */ /* 0x000fe200078ec0ff */
[----:B------:R-:W2:Y:S03]  /*38430*/  LDL.LU R41, [R1+0x46c] ;  /* 0x00046c0001297983 */ /* 0x000ea60000300800 */
[----:B------:R-:W-:-:S05]  /*38440*/  F2FP.SATFINITE.E4M3.F32.PACK_AB_MERGE_C R33, RZ, R33, RZ ;  /* 0x00000021ff21723e */ /* 0x000fca00048070ff */
[----:B------:R0:W-:Y:S01]  /*38450*/  @!P1 STG.E.U8 desc[UR8][R38.64+0x8], R33 ;  /* 0x0000082126009986 */ /* 0x0001e2000c101108 */
[----:B------:R-:W-:-:S13]  /*38460*/  ISETP.LT.OR P1, PT, R26, 0xa, !P0 ;  /* 0x0000000a1a00780c */ /* 0x000fda0004721670 */
[----:B------:R-:W1:Y:S01]  /*38470*/  @!P1 LDC.64 R34, c[0x0][0x5c0] ;  /* 0x00017000ff229b82 */ /* 0x000e620000000a00 */
[----:B------:R-:W-:Y:S02]  /*38480*/  @!P1 IMAD.MOV.U32 R36, RZ, RZ, R8 ;  /* 0x000000ffff249224 */ /* 0x000fe400078e0008 */
[----:B------:R-:W-:Y:S02]  /*38490*/  @!P1 IMAD.MOV.U32 R37, RZ, RZ, R27 ;  /* 0x000000ffff259224 */ /* 0x000fe400078e001b */
[----:B------:R-:W-:-:S04]  /*384a0*/  @!P1 IMAD.WIDE.U32 R36, R6, 0x180, R36 ;  /* 0x0000018006249825 */ /* 0x000fc800078e0024 */
[----:B0-----:R-:W-:Y:S01]  /*384b0*/  @!P1 IMAD R33, R7, 0x180, RZ ;  /* 0x0000018007219824 */ /* 0x001fe200078e02ff */
[----:B-1----:R-:W-:-:S04]  /*384c0*/  @!P1 IADD3 R38, P4, R36, R34, RZ ;  /* 0x0000002224269210 */ /* 0x002fc80007f9e0ff */
        /* <DEDUP_REMOVED lines=12> */
[----:B------:R-:W-:-:S13]  /*38590*/  ISETP.LT.OR P3, PT, R26, 0x41, !P6 ;  /* 0x000000411a00780c */ /* 0x000fda0007761670 */
[----:B------:R-:W0:Y:S01]  /*385a0*/  @!P3 LDC.64 R34, c[0x0][0x5c0] ;  /* 0x00017000ff22bb82 */ /* 0x000e220000000a00 */
[----:B------:R-:W-:Y:S02]  /*385b0*/  @!P3 IMAD.MOV.U32 R36, RZ, RZ, R8 ;  /* 0x000000ffff24b224 */ /* 0x000fe400078e0008 */
[----:B------:R-:W-:Y:S01]  /*385c0*/  @!P3 IMAD.MOV.U32 R37, RZ, RZ, R27 ;  /* 0x000000ffff25b224 */ /* 0x000fe200078e001b */
[----:B------:R-:W-:Y:S01]  /*385d0*/  LOP3.LUT P5, RZ, R0, 0x8, RZ, 0xc0, !PT ;  /* 0x0000000800ff7812 */ /* 0x000fe200078ac0ff */
[----:B------:R-:W-:Y:S01]  /*385e0*/  @!P3 IMAD.WIDE.U32 R36, R6, 0x180, R36 ;  /* 0x000001800624b825 */ /* 0x000fe200078e0024 */
        /* <DEDUP_REMOVED lines=8> */
[----:B------:R1:W-:Y:S01]  /*38670*/  @!P1 STG.E.U8 desc[UR8][R38.64+0x9], R33 ;  /* 0x0000092126009986 */ /* 0x0003e2000c101108 */
[----:B0-----:R-:W-:Y:S01]  /*38680*/  @!P3 IADD3 R116, P1, P4, R36, UR11, R34 ;  /* 0x0000000b2474bc10 */ /* 0x001fe2000fc3e022 */
[----:B-1----:R-:W-:-:S04]  /*38690*/  @!P3 IMAD R33, R7, 0x180, RZ ;  /* 0x000001800721b824 */ /* 0x002fc800078e02ff */
[----:B------:R-:W-:-:S05]  /*386a0*/  @!P3 IMAD.IADD R33, R37, 0x1, R33 ;  /* 0x000000012521b824 */ /* 0x000fca00078e0221 */
[----:B------:R-:W-:Y:S02]  /*386b0*/  @!P3 IADD3.X R117, R33, UR10, R35, P1, P4 ;  /* 0x0000000a2175bc10 */ /* 0x000fe40008fe8423 */
[----:B------:R-:W-:-:S06]  /*386c0*/  PRMT R33, RZ, 0x7610, R33 ;  /* 0x00007610ff217816 */ /* 0x000fcc0000000021 */
[----:B------:R-:W4:Y:S01]  /*386d0*/  @!P5 LDG.E.U8 R33, desc[UR8][R22.64+0x8] ;  /* 0x000008081621d981 */ /* 0x000f22000c1e1100 */
[----:B------:R-:W-:Y:S02]  /*386e0*/  @P3 LOP3.LUT R29, R29, 0x2, RZ, 0xfc, !PT ;  /* 0x000000021d1d3812 */ /* 0x000fe400078efcff */
[----:B------:R-:W-:-:S13]  /*386f0*/  ISETP.LT.OR P3, PT, R26, 0x42, !P6 ;  /* 0x000000421a00780c */ /* 0x000fda0007761670 */
[----:B------:R-:W0:Y:S01]  /*38700*/  @!P3 LDC.64 R34, c[0x0][0x5c0] ;  /* 0x00017000ff22bb82 */ /* 0x000e220000000a00 */
[----:B------:R-:W-:Y:S02]  /*38710*/  @!P3 IMAD.MOV.U32 R36, RZ, RZ, R8 ;  /* 0x000000ffff24b224 */ /* 0x000fe400078e0008 */
[----:B------:R-:W-:Y:S02]  /*38720*/  @!P3 IMAD.MOV.U32 R37, RZ, RZ, R27 ;  /* 0x000000ffff25b224 */ /* 0x000fe400078e001b */
[----:B------:R-:W-:-:S03]  /*38730*/  @!P3 IMAD.WIDE.U32 R36, R6, 0x180, R36 ;  /* 0x000001800624b825 */ /* 0x000fc600078e0024 */
[----:B0-----:R-:W-:Y:S02]  /*38740*/  @!P3 IADD3 R114, P1, P4, R36, UR11, R34 ;  /* 0x0000000b2472bc10 */ /* 0x001fe4000fc3e022 */
[C---:B------:R-:W-:Y:S02]  /*38750*/  LOP3.LUT P2, RZ, R28.reuse, 0x200000, RZ, 0xc0, !PT ;  /* 0x002000001cff7812 */ /* 0x040fe4000784c0ff */
[----:B------:R-:W-:-:S04]  /*38760*/  LOP3.LUT R28, R28, 0xfffdffff, RZ, 0xc0, !PT ;  /* 0xfffdffff1c1c7812 */ /* 0x000fc800078ec0ff */
[----:B------:R-:W-:Y:S02]  /*38770*/  @P0 LOP3.LUT R28, R28, 0x20000, RZ, 0xfc, !PT ;  /* 0x000200001c1c0812 */ /* 0x000fe400078efcff */
[----:B------:R-:W-:Y:S02]  /*38780*/  LOP3.LUT P0, RZ, R0, 0x4, RZ, 0xc0, !PT ;  /* 0x0000000400ff7812 */ /* 0x000fe4000780c0ff */
[----:B----4-:R-:W-:-:S04]  /*38790*/  LOP3.LUT R33, R33, 0xff, RZ, 0xc0, !PT ;  /* 0x000000ff21217812 */ /* 0x010fc800078ec0ff */
[----:B------:R-:W-:-:S05]  /*387a0*/  F2FP.F16.E4M3.UNPACK_B R33, R33 ;  /* 0x00000021ff21723e */ /* 0x000fca00020006ff */
[----:B------:R-:W-:-:S05]  /*387b0*/  HADD2.F32 R33, -RZ, R33.H0_H0 ;  /* 0x20000021ff217230 */ /* 0x000fca0000004100 */
[----:B------:R-:W-:-:S04]  /*387c0*/  FMUL R33, R33, UR12 ;  /* 0x0000000c21217c20 */ /* 0x000fc80008400000 */
[----:B--2---:R-:W-:Y:S01]  /*387d0*/  FFMA R38, R41, UR61, R33 ;  /* 0x0000003d29267c23 */ /* 0x004fe20008000021 */
[----:B------:R-:W-:Y:S01]  /*387e0*/  LOP3.LUT R29, R29, 0xfffffffe, RZ, 0xc0, !PT ;  /* 0xfffffffe1d1d7812 */ /* 0x000fe200078ec0ff */
[----:B------:R-:W2:Y:S03]  /*387f0*/  LDL.LU R41, [R1+0x474] ;  /* 0x0004740001297983 */ /* 0x000ea60000300800 */
[----:B------:R-:W-:Y:S01]  /*38800*/  F2FP.SATFINITE.E4M3.F32.PACK_AB_MERGE_C R38, RZ, R38, RZ ;  /* 0x00000026ff26723e */ /* 0x000fe200048070ff */
[----:B------:R-:W-:-:S04]  /*38810*/  @!P3 IMAD R33, R7, 0x180, RZ ;  /* 0x000001800721b824 */ /* 0x000fc800078e02ff */
[----:B------:R-:W-:Y:S01]  /*38820*/  @!P5 STG.E.U8 desc[UR8][R46.64+0x8], R38 ;  /* 0x000008262e00d986 */ /* 0x000fe2000c101108 */
[----:B------:R-:W-:Y:S01]  /*38830*/  ISETP.LT.OR P5, PT, R26, 0x49, !P6 ;  /* 0x000000491a00780c */ /* 0x000fe200077a1670 */
[----:B------:R-:W-:-:S05]  /*38840*/  @!P3 IMAD.IADD R33, R37, 0x1, R33 ;  /* 0x000000012521b824 */ /* 0x000fca00078e0221 */
[----:B------:R-:W-:-:S07]  /*38850*/  @!P3 IADD3.X R115, R33, UR10, R35, P1, P4 ;  /* 0x0000000a2173bc10 */ /* 0x000fce0008fe8423 */
        /* <DEDUP_REMOVED lines=10> */
[----:B------:R-:W-:-:S04]  /*38900*/  @P3 LOP3.LUT R29, R29, 0x1, RZ, 0xfc, !PT ;  /* 0x000000011d1d3812 */ /* 0x000fc800078efcff */
[----:B------:R-:W-:-:S04]  /*38910*/  LOP3.LUT R29, R29, 0xfffffff7, RZ, 0xc0, !PT ;  /* 0xfffffff71d1d7812 */ /* 0x000fc800078ec0ff */
[----:B------:R-:W-:Y:S02]  /*38920*/  @P5 LOP3.LUT R29, R29, 0x8, RZ, 0xfc, !PT ;  /* 0x000000081d1d5812 */ /* 0x000fe400078efcff */
[----:B------:R-:W-:-:S13]  /*38930*/  ISETP.LT.OR P5, PT, R26, 0x4a, !P6 ;  /* 0x0000004a1a00780c */ /* 0x000fda00077a1670 */
[----:B------:R-:W0:Y:S01]  /*38940*/  @!P5 LDC.64 R34, c[0x0][0x5c0] ;  /* 0x00017000ff22db82 */ /* 0x000e220000000a00 */
[----:B------:R-:W-:Y:S02]  /*38950*/  @!P5 IMAD.MOV.U32 R36, RZ, RZ, R8 ;  /* 0x000000ffff24d224 */ /* 0x000fe400078e0008 */
[----:B------:R-:W-:Y:S02]  /*38960*/  @!P5 IMAD.MOV.U32 R37, RZ, RZ, R27 ;  /* 0x000000ffff25d224 */ /* 0x000fe400078e001b */
[----:B------:R-:W-:-:S03]  /*38970*/  @!P5 IMAD.WIDE.U32 R36, R6, 0x180, R36 ;  /* 0x000001800624d825 */ /* 0x000fc600078e0024 */
[----:B0-----:R-:W-:Y:S02]  /*38980*/  @!P5 IADD3 R118, P1, P4, R36, UR11, R34 ;  /* 0x0000000b2476dc10 */ /* 0x001fe4000fc3e022 */
        /* <DEDUP_REMOVED lines=8> */
[----:B------:R-:W-:Y:S01]  /*38a10*/  ISETP.GE.AND P0, PT, R5, 0x1, PT ;  /* 0x000000010500780c */ /* 0x000fe20003f06270 */
[----:B0-----:R-:W-:-:S04]  /*38a20*/  @!P5 IMAD R33, R7, 0x180, RZ ;  /* 0x000001800721d824 */ /* 0x001fc800078e02ff */
[----:B------:R-:W-:-:S05]  /*38a30*/  @!P5 IMAD.IADD R33, R37, 0x1, R33 ;  /* 0x000000012521d824 */ /* 0x000fca00078e0221 */
[----:B------:R-:W-:Y:S02]  /*38a40*/  @!P5 IADD3.X R119, R33, UR10, R35, P1, P4 ;  /* 0x0000000a2177dc10 */ /* 0x000fe40008fe8423 */
[----:B------:R-:W-:Y:S02]  /*38a50*/  ISETP.LT.OR P1, PT, R26, 0x11, !P0 ;  /* 0x000000111a00780c */ /* 0x000fe40004721670 */
[----:B------:R-:W-:-:S11]  /*38a60*/  PRMT R33, RZ, 0x7610, R33 ;  /* 0x00007610ff217816 */ /* 0x000fd60000000021 */
[----:B------:R-:W4:Y:S01]  /*38a70*/  @!P1 LDG.E.U8 R33, desc[UR8][R24.64+0x10] ;  /* 0x0000100818219981 */ /* 0x000f22000c1e1100 */
[----:B------:R-:W0:Y:S02]  /*38a80*/  @!P1 LDC.64 R34, c[0x0][0x5c0] ;  /* 0x00017000ff229b82 */ /* 0x000e240000000a00 */
[----:B0-----:R-:W-:-:S05]  /*38a90*/  @!P1 IADD3 R34, P4, R8, R34, RZ ;  /* 0x0000002208229210 */ /* 0x001fca0007f9e0ff */
[----:B------:R-:W-:Y:S01]  /*38aa0*/  @!P1 IMAD.X R35, R27, 0x1, R35, P4 ;  /* 0x000000011b239824 */ /* 0x000fe200020e0623 */
        /* <DEDUP_REMOVED lines=9> */
[----:B------:R-:W-:Y:S02]  /*38b40*/  ISETP.LT.OR P1, PT, R26, 0x12, !P0 ;  /* 0x000000121a00780c */ /* 0x000fe40004721670 */
[----:B0-----:R-:W-:-:S11]  /*38b50*/  PRMT R33, RZ, 0x7610, R33 ;  /* 0x00007610ff217816 */ /* 0x001fd60000000021 */
[----:B------:R-:W0:Y:S01]  /*38b60*/  @!P1 LDC.64 R34, c[0x0][0x5c0] ;  /* 0x00017000ff229b82 */ /* 0x000e220000000a00 */
[----:B------:R-:W4:Y:S01]  /*38b70*/  @!P1 LDG.E.U8 R33, desc[UR8][R24.64+0x11] ;  /* 0x0000110818219981 */ /* 0x000f22000c1e1100 */
[----:B------:R-:W-:Y:S02]  /*38b80*/  @P5 LOP3.LUT R29, R29, 0x4, RZ, 0xfc, !PT ;  /* 0x000000041d1d5812 */ /* 0x000fe400078efcff */
[----:B------:R-:W-:Y:S02]  /*38b90*/  ISETP.LT.OR P5, PT, R26, 0x51, !P6 ;  /* 0x000000511a00780c */ /* 0x000fe400077a1670 */
[----:B0-----:R-:W-:-:S05]  /*38ba0*/  @!P1 IADD3 R34, P4, R8, R34, RZ ;  /* 0x0000002208229210 */ /* 0x001fca0007f9e0ff */
[----:B------:R-:W-:-:S06]  /*38bb0*/  @!P1 IMAD.X R35, R27, 0x1, R35, P4 ;  /* 0x000000011b239824 */ /* 0x000fcc00020e0623 */
[----:B------:R-:W-:Y:S02]  /*38bc0*/  @!P5 IMAD.MOV.U32 R36, RZ, RZ, R8 ;  /* 0x000000ffff24d224 */ /* 0x000fe400078e0008 */
[----:B------:R-:W-:Y:S02]  /*38bd0*/  @!P5 IMAD.MOV.U32 R37, RZ, RZ, R27 ;  /* 0x000000ffff25d224 */ /* 0x000fe400078e001b */
[----:B------:R-:W-:Y:S01]  /*38be0*/  @!P5 IMAD.WIDE.U32 R36, R6, 0x180, R36 ;  /* 0x000001800624d825 */ /* 0x000fe200078e0024 */
[----:B------:R-:W-:Y:S02]  /*38bf0*/  LOP3.LUT P3, RZ, R28, 0x80000, RZ, 0xc0, !PT ;  /* 0x000800001cff7812 */ /* 0x000fe4000786c0ff */
        /* <DEDUP_REMOVED lines=16> */
[----:B------:R-:W4:Y:S01]  /*38d00*/  @!P1 LDG.E.U8 R33, desc[UR8][R10.64+0x10] ;  /* 0x000010080a219981 */ /* 0x000f22000c1e1100 */
[----:B------:R-:W0:Y:S01]  /*38d10*/  @!P1 LDC.64 R34, c[0x0][0x5c0] ;  /* 0x00017000ff229b82 */ /* 0x000e220000000a00 */
[----:B------:R-:W-:Y:S02]  /*38d20*/  @P5 LOP3.LUT R29, R29, 0x1000, RZ, 0xfc, !PT ;  /* 0x000010001d1d5812 */ /* 0x000fe400078efcff */
[----:B0-----:R-:W-:-:S04]  /*38d30*/  @!P1 IADD3 R34, P4, P5, R8, UR11, R34 ;  /* 0x0000000b08229c10 */ /* 0x001fc8000fd9e022 */
[----:B------:R-:W-:Y:S02]  /*38d40*/  @!P1 IADD3.X R35, R27, UR10, R35, P4, P5 ;  /* 0x0000000a1b239c10 */ /* 0x000fe4000a7ea423 */
[----:B----4-:R-:W-:-:S04]  /*38d50*/  LOP3.LUT R33, R33, 0xff, RZ, 0xc0, !PT ;  /* 0x000000ff21217812 */ /* 0x010fc800078ec0ff */
[----:B------:R-:W-:-:S05]  /*38d60*/  F2FP.F16.E4M3.UNPACK_B R33, R33 ;  /* 0x00000021ff21723e */ /* 0x000fca00020006ff */
[----:B------:R-:W-:-:S05]  /*38d70*/  HADD2.F32 R33, -RZ, R33.H0_H0 ;  /* 0x20000021ff217230 */ /* 0x000fca0000004100 */
[----:B------:R-:W-:-:S04]  /*38d80*/  FMUL R33, R33, UR12 ;  /* 0x0000000c21217c20 */ /* 0x000fc80008400000 */
[----:B--2---:R-:W-:Y:S02]  /*38d90*/  FFMA R33, R41, UR61, R33 ;  /* 0x0000003d29217c23 */ /* 0x004fe40008000021 */
[----:B------:R-:W2:Y:S03]  /*38da0*/  LDL.LU R41, [R1+0x484] ;  /* 0x0004840001297983 */ /* 0x000ea60000300800 */
[----:B------:R-:W-:-:S05]  /*38db0*/  F2FP.SATFINITE.E4M3.F32.PACK_AB_MERGE_C R33, RZ, R33, RZ ;  /* 0x00000021ff21723e */ /* 0x000fca00048070ff */
[----:B------:R0:W-:Y:S01]  /*38dc0*/  @!P1 STG.E.U8 desc[UR8][R34.64+0x10], R33 ;  /* 0x0000102122009986 */ /* 0x0001e2000c101108 */
[----:B------:R-:W-:Y:S02]  /*38dd0*/  ISETP.LT.OR P1, PT, R26, 0x12, !P3 ;  /* 0x000000121a00780c */ /* 0x000fe40005f21670 */
[----:B0-----:R-:W-:-:S11]  /*38de0*/  PRMT R33, RZ, 0x7610, R33 ;  /* 0x00007610ff217816 */ /* 0x001fd60000000021 */
[----:B------:R-:W0:Y:S01]  /*38df0*/  @!P1 LDC.64 R34, c[0x0][0x5c0] ;  /* 0x00017000ff229b82 */ /* 0x000e220000000a00 */
[----:B------:R-:W4:Y:S01]  /*38e00*/  @!P1 LDG.E.U8 R33, desc[UR8][R10.64+0x11] ;  /* 0x000011080a219981 */ /* 0x000f22000c1e1100 */
[----:B0-----:R-:W-:-:S04]  /*38e10*/  @!P1 IADD3 R34, P4, P5, R8, UR11, R34 ;  /* 0x0000000b08229c10 */ /* 0x001fc8000fd9e022 */
[----:B------:R-:W-:Y:S02]  /*38e20*/  @!P1 IADD3.X R35, R27, UR10, R35, P4, P5 ;  /* 0x0000000a1b239c10 */ /* 0x000fe4000a7ea423 */
[----:B------:R-:W-:-:S13]  /*38e30*/  ISETP.LT.OR P5, PT, R26, 0x52, !P6 ;  /* 0x000000521a00780c */ /* 0x000fda00077a1670 */
[----:B------:R-:W-:Y:S02]  /*38e40*/  @!P5 IMAD.MOV.U32 R36, RZ, RZ, R8 ;  /* 0x000000ffff24d224 */ /* 0x000fe400078e0008 */
[----:B------:R-:W-:Y:S02]  /*38e50*/  @!P5 IMAD.MOV.U32 R37, RZ, RZ, R27 ;  /* 0x000000ffff25d224 */ /* 0x000fe400078e001b */
[----:B------:R-:W-:Y:S01]  /*38e60*/  @!P5 IMAD.WIDE.U32 R36, R6, 0x180, R36 ;  /* 0x000001800624d825 */ /* 0x000fe200078e0024 */
[----:B----4-:R-:W-:-:S04]  /*38e70*/  LOP3.LUT R33, R33, 0xff, RZ, 0xc0, !PT ;  /* 0x000000ff21217812 */ /* 0x010fc800078ec0ff */
[----:B------:R-:W-:-:S05]  /*38e80*/  F2FP.F16.E4M3.UNPACK_B R33, R33 ;  /* 0x00000021ff21723e */ /* 0x000fca00020006ff */
[----:B------:R-:W-:-:S05]  /*38e90*/  HADD2.F32 R33, -RZ, R33.H0_H0 ;  /* 0x20000021ff217230 */ /* 0x000fca0000004100 */
[----:B------:R-:W-:-:S04]  /*38ea0*/  FMUL R33, R33, UR12 ;  /* 0x0000000c21217c20 */ /* 0x000fc80008400000 */
[----:B---3--:R-:W-:Y:S02]  /*38eb0*/  FFMA R33, R66, UR61, R33 ;  /* 0x0000003d42217c23 */ /* 0x008fe40008000021 */
        /* <DEDUP_REMOVED lines=26> */
[----:B------:R-:W-:Y:S02]  /*39060*/  ISETP.LT.OR P0, PT, R26, 0x59, !P6 ;  /* 0x000000591a00780c */ /* 0x000fe40007701670 */
[----:B0-----:R-:W-:-:S05]  /*39070*/  @!P1 IADD3 R34, P4, R8, R34, RZ ;  /* 0x0000002208229210 */ /* 0x001fca0007f9e0ff */
[----:B------:R-:W-:-:S06]  /*39080*/  @!P1 IMAD.X R35, R27, 0x1, R35, P4 ;  /* 0x000000011b239824 */ /* 0x000fcc00020e0623 */
[----:B------:R-:W-:Y:S02]  /*39090*/  @!P0 IMAD.MOV.U32 R36, RZ, RZ, R8 ;  /* 0x000000ffff248224 */ /* 0x000fe400078e0008 */
[----:B------:R-:W-:Y:S02]  /*390a0*/  @!P0 IMAD.MOV.U32 R37, RZ, RZ, R27 ;  /* 0x000000ffff258224 */ /* 0x000fe400078e001b */
        /* <DEDUP_REMOVED lines=35> */
[----:B------:R-:W-:Y:S02]  /*392e0*/  LOP3.LUT R29, R29, 0xfffff7ff, RZ, 0xc0, !PT ;  /* 0xfffff7ff1d1d7812 */ /* 0x000fe400078ec0ff */
[----:B------:R-:W-:Y:S02]  /*392f0*/  @P3 LOP3.LUT R28, R28, 0x8000, RZ, 0xfc, !PT ;  /* 0x000080001c1c3812 */ /* 0x000fe400078efcff */
[----:B------:R-:W-:Y:S02]  /*39300*/  ISETP.GE.AND P3, PT, R5, 0x189, PT ;  /* 0x000001890500780c */ /* 0x000fe40003f66270 */
[----:B------:R-:W-:Y:S02]  /*39310*/  @P0 LOP3.LUT R29, R29, 0x800, RZ, 0xfc, !PT ;  /* 0x000008001d1d0812 */ /* 0x000fe400078efcff */
[----:B------:R-:W-:-:S02]  /*39320*/  ISETP.LT.OR P0, PT, R26, 0x5a, !P3 ;  /* 0x0000005a1a00780c */ /* 0x000fc40005f01670 */
[----:B0-----:R-:W-:-:S04]  /*39330*/  @!P1 IADD3 R34, P4, P5, R8, UR11, R34 ;  /* 0x0000000b08229c10 */ /* 0x001fc8000fd9e022 */
[----:B------:R-:W-:-:S07]  /*39340*/  @!P1 IADD3.X R35, R27, UR10, R35, P4, P5 ;  /* 0x0000000a1b239c10 */ /* 0x000fce000a7ea423 */
        /* <DEDUP_REMOVED lines=36> */
[----:B------:R-:W-:Y:S02]  /*39590*/  ISETP.GE.AND P0, PT, R5, 0x89, PT ;  /* 0x000000890500780c */ /* 0x000fe40003f06270 */
[----:B0-----:R-:W-:-:S04]  /*395a0*/  @!P1 IADD3 R34, P4, P5, R8, UR16, R34 ;  /* 0x0000001008229c10 */ /* 0x001fc8000fd9e022 */
[----:B------:R-:W-:Y:S02]  /*395b0*/  @!P1 IADD3.X R35, R27, UR15, R35, P4, P5 ;  /* 0x0000000f1b239c10 */ /* 0x000fe4000a7ea423 */
[----:B------:R-:W-:Y:S02]  /*395c0*/  ISETP.LT.OR P4, PT, R26, 0x11, !P0 ;  /* 0x000000111a00780c */ /* 0x000fe40004781670 */
        /* <DEDUP_REMOVED lines=9> */
[----:B0-----:R-:W-:-:S05]  /*39660*/  IMAD.U32 R34, RZ, RZ, UR11 ;  /* 0x0000000bff227e24 */ /* 0x001fca000f8e00ff */
[----:B------:R-:W-:Y:S02]  /*39670*/  @!P4 IADD3 R36, P1, P5, R34, UR16, R8 ;  /* 0x000000102224cc10 */ /* 0x000fe4000fd3e008 */
[----:B------:R-:W0:Y:S01]  /*39680*/  @!P4 LDC.64 R34, c[0x0][0x5c0] ;  /* 0x00017000ff22cb82 */ /* 0x000e220000000a00 */
[----:B------:R-:W-:-:S05]  /*39690*/  IMAD.U32 R33, RZ, RZ, UR10 ;  /* 0x0000000aff217e24 */ /* 0x000fca000f8e00ff */
[----:B------:R-:W-:Y:S02]  /*396a0*/  @!P4 IADD3.X R33, R33, UR15, R27, P1, P5 ;  /* 0x0000000f2121cc10 */ /* 0x000fe40008fea41b */
[----:B0-----:R-:W-:-:S05]  /*396b0*/  @!P4 IADD3 R34, P1, R36, R34, RZ ;  /* 0x000000222422c210 */ /* 0x001fca0007f3e0ff */
[----:B------:R-:W-:Y:S01]  /*396c0*/  @!P4 IMAD.X R35, R33, 0x1, R35, P1 ;  /* 0x000000012123c824 */ /* 0x000fe200008e0623 */
[----:B------:R-:W-:-:S06]  /*396d0*/  PRMT R33, RZ, 0x7610, R33 ;  /* 0x00007610ff217816 */ /* 0x000fcc0000000021 */
[----:B------:R-:W4:Y:S01]  /*396e0*/  @!P4 LDG.E.U8 R33, desc[UR8][R14.64+0x10] ;  /* 0x000010080e21c981 */ /* 0x000f22000c1e1100 */
[----:B------:R-:W-:Y:S02]  /*396f0*/  ISETP.LT.OR P1, PT, R26, 0x12, !P0 ;  /* 0x000000121a00780c */ /* 0x000fe40004721670 */
[----:B------:R-:W-:Y:S02]  /*39700*/  @P2 LOP3.LUT R28, R28, 0x40000, RZ, 0xfc, !PT ;  /* 0x000400001c1c2812 */ /* 0x000fe400078efcff */
[----:B------:R-:W-:-:S09]  /*39710*/  ISETP.LT.OR P2, PT, R26, 0x61, !P3 ;  /* 0x000000611a00780c */ /* 0x000fd20005f41670 */
[----:B------:R-:W0:Y:S01]  /*39720*/  @!P1 LDC.64 R38, c[0x0][0x5c0] ;  /* 0x00017000ff269b82 */ /* 0x000e220000000a00 */
[----:B------:R-:W-:-:S05]  /*39730*/  IMAD.U32 R36, RZ, RZ, UR11 ;  /* 0x0000000bff247e24 */ /* 0x000fca000f8e00ff */
[----:B------:R-:W-:Y:S02]  /*39740*/  @!P1 IADD3 R36, P5, P6, R36, UR16, R8 ;  /* 0x0000001024249c10 */ /* 0x000fe4000febe008 */
        /* <DEDUP_REMOVED lines=8> */
[----:B------:R1:W-:Y:S02]  /*397d0*/  @!P4 STG.E.U8 desc[UR8][R34.64+0x10], R37 ;  /* 0x000010252200c986 */ /* 0x0003e4000c101108 */
[----:B-1----:R-:W1:Y:S01]  /*397e0*/  @!P2 LDC.64 R34, c[0x0][0x5c0] ;  /* 0x00017000ff22ab82 */ /* 0x002e620000000a00 */
[----:B------:R-:W-:Y:S01]  /*397f0*/  IMAD.U32 R33, RZ, RZ, UR10 ;  /* 0x0000000aff217e24 */ /* 0x000fe2000f8e00ff */
[----:B0-----:R-:W-:Y:S01]  /*39800*/  @!P1 IADD3 R38, P4, R36, R38, RZ ;  /* 0x0000002624269210 */ /* 0x001fe20007f9e0ff */
[----:B------:R-:W-:Y:S02]  /*39810*/  @!P2 IMAD.MOV.U32 R36, RZ, RZ, R8 ;  /* 0x000000ffff24a224 */ /* 0x000fe400078e0008 */
[--C-:B------:R-:W-:Y:S01]  /*39820*/  @!P2 IMAD.MOV.U32 R37, RZ, RZ, R27.reuse ;  /* 0x000000ffff25a224 */ /* 0x100fe200078e001b */
[----:B------:R-:W-:Y:S01]  /*39830*/  @!P1 IADD3.X R40, R33, UR15, R27, P5, P6 ;  /* 0x0000000f21289c10 */ /* 0x000fe2000afec41b */
[----:B------:R-:W-:Y:S02]  /*39840*/  @!P2 IMAD R33, R7, 0x180, RZ ;  /* 0x000001800721a824 */ /* 0x000fe400078e02ff */
[----:B------:R-:W-:-:S04]  /*39850*/  @!P2 IMAD.WIDE.U32 R36, R6, 0x180, R36 ;  /* 0x000001800624a825 */ /* 0x000fc800078e0024 */
[----:B------:R-:W-:Y:S01]  /*39860*/  @!P2 IMAD.IADD R33, R37, 0x1, R33 ;  /* 0x000000012521a824 */ /* 0x000fe200078e0221 */
[----:B-1----:R-:W-:-:S04]  /*39870*/  @!P2 IADD3 R42, P5, P6, R36, UR11, R34 ;  /* 0x0000000b242aac10 */ /* 0x002fc8000febe022 */
[----:B------:R-:W-:Y:S02]  /*39880*/  @!P2 IADD3.X R43, R33, UR10, R35, P5, P6 ;  /* 0x0000000a212bac10 */ /* 0x000fe4000afec423 */
[----:B------:R-:W-:-:S06]  /*39890*/  PRMT R33, RZ, 0x7610, R33 ;  /* 0x00007610ff217816 */ /* 0x000fcc0000000021 */
[----:B------:R-:W4:Y:S01]  /*398a0*/  @!P1 LDG.E.U8 R33, desc[UR8][R14.64+0x11] ;  /* 0x000011080e219981 */ /* 0x000f22000c1e1100 */
[----:B------:R-:W-:-:S13]  /*398b0*/  ISETP.LT.OR P6, PT, R26, 0x62, !P3 ;  /* 0x000000621a00780c */ /* 0x000fda0005fc1670 */
[----:B------:R-:W0:Y:S01]  /*398c0*/  @!P6 LDC.64 R34, c[0x0][0x5c0] ;  /* 0x00017000ff22eb82 */ /* 0x000e220000000a00 */
[----:B------:R-:W-:Y:S02]  /*398d0*/  @!P1 IMAD.X R39, R40, 0x1, R39, P4 ;  /* 0x0000000128279824 */ /* 0x000fe400020e0627 */
[----:B------:R-:W-:Y:S02]  /*398e0*/  @!P6 IMAD.MOV.U32 R36, RZ, RZ, R8 ;  /* 0x000000ffff24e224 */ /* 0x000fe400078e0008 */
[----:B------:R-:W-:Y:S02]  /*398f0*/  @!P6 IMAD.MOV.U32 R37, RZ, RZ, R27 ;  /* 0x000000ffff25e224 */ /* 0x000fe400078e001b */
[----:B------:R-:W-:Y:S01]  /*39900*/  @!P6 IMAD.WIDE.U32 R36, R6, 0x180, R36 ;  /* 0x000001800624e825 */ /* 0x000fe200078e0024 */
[----:B------:R0:W-:Y:S01]  /*39910*/  @!P2 STL.64 [R1+0x40], R42 ;  /* 0x0000402a0100a387 */ /* 0x0001e20000100a00 */
[----:B------:R-:W-:Y:S02]  /*39920*/  @P2 LOP3.LUT R29, R29, 0x80000, RZ, 0xfc, !PT ;  /* 0x000800001d1d2812 */ /* 0x000fe400078efcff */
[----:B------:R-:W-:-:S02]  /*39930*/  LOP3.LUT P2, RZ, R28, 0x40000, RZ, 0xc0, !PT ;  /* 0x000400001cff7812 */ /* 0x000fc4000784c0ff */
        /* <DEDUP_REMOVED lines=8> */
[----:B0-----:R-:W-:Y:S01]  /*399c0*/  @!P6 IADD3 R42, P1, P4, R36, UR11, R34 ;  /* 0x0000000b242aec10 */ /* 0x001fe2000fc3e022 */
[----:B-1----:R-:W-:-:S04]  /*399d0*/  @!P6 IMAD R33, R7, 0x180, RZ ;  /* 0x000001800721e824 */ /* 0x002fc800078e02ff */
[----:B------:R-:W-:-:S05]  /*399e0*/  @!P6 IMAD.IADD R33, R37, 0x1, R33 ;  /* 0x000000012521e824 */ /* 0x000fca00078e0221 */
        /* <DEDUP_REMOVED lines=11> */
[----:B--2---:R-:W-:-:S05]  /*39aa0*/  FFMA R33, R41, UR61, R33 ;  /* 0x0000003d29217c23 */ /* 0x004fca0008000021 */
[----:B------:R-:W-:-:S05]  /*39ab0*/  F2FP.SATFINITE.E4M3.F32.PACK_AB_MERGE_C R33, RZ, R33, RZ ;  /* 0x00000021ff21723e */ /* 0x000fca00048070ff */
[----:B------:R0:W-:Y:S01]  /*39ac0*/  @!P1 STG.E.U8 desc[UR8][R34.64+0x18], R33 ;  /* 0x0000182122009986 */ /* 0x0001e2000c101108 */
[----:B------:R-:W-:Y:S02]  /*39ad0*/  ISETP.LT.OR P1, PT, R26, 0x1a, !P2 ;  /* 0x0000001a1a00780c */ /* 0x000fe40005721670 */
[----:B0-----:R-:W-:-:S11]  /*39ae0*/  PRMT R33, RZ, 0x7610, R33 ;  /* 0x00007610ff217816 */ /* 0x001fd60000000021 */
[----:B------:R-:W0:Y:S01]  /*39af0*/  @!P1 LDC.64 R34, c[0x0][0x5c0] ;  /* 0x00017000ff229b82 */ /* 0x000e220000000a00 */
[----:B------:R-:W2:Y:S01]  /*39b00*/  @!P1 LDG.E.U8 R33, desc[UR8][R12.64+0x19] ;  /* 0x000019080c219981 */ /* 0x000ea2000c1e1100 */
[----:B0-----:R-:W-:-:S04]  /*39b10*/  @!P1 IADD3 R34, P4, P5, R8, UR16, R34 ;  /* 0x0000001008229c10 */ /* 0x001fc8000fd9e022 */
[----:B------:R-:W-:Y:S02]  /*39b20*/  @!P1 IADD3.X R35, R27, UR15, R35, P4, P5 ;  /* 0x0000000f1b239c10 */ /* 0x000fe4000a7ea423 */
[----:B------:R-:W-:Y:S01]  /*39b30*/  ISETP.LT.OR P4, PT, R26, 0x19, !P0 ;  /* 0x000000191a00780c */ /* 0x000fe20004781670 */
[----:B------:R-:W-:Y:S04]  /*39b40*/  @!P6 STL.64 [R1+0x38], R42 ;  /* 0x0000382a0100e387 */ /* 0x000fe80000100a00 */
[----:B------:R-:W4:Y:S01]  /*39b50*/  LDL.LU R41, [R1+0x4ac] ;  /* 0x0004ac0001297983 */ /* 0x000f220000300800 */
[----:B--2---:R-:W-:-:S04]  /*39b60*/  LOP3.LUT R33, R33, 0xff, RZ, 0xc0, !PT ;  /* 0x000000ff21217812 */ /* 0x004fc800078ec0ff */
[----:B------:R-:W-:-:S05]  /*39b70*/  F2FP.F16.E4M3.UNPACK_B R33, R33 ;  /* 0x00000021ff21723e */ /* 0x000fca00020006ff */
[----:B------:R-:W-:-:S05]  /*39b80*/  HADD2.F32 R33, -RZ, R33.H0_H0 ;  /* 0x20000021ff217230 */ /* 0x000fca0000004100 */
[----:B------:R-:W-:-:S04]  /*39b90*/  FMUL R33, R33, UR12 ;  /* 0x0000000c21217c20 */ /* 0x000fc80008400000 */
[----:B---3--:R-:W-:Y:S01]  /*39ba0*/  FFMA R33, R66, UR61, R33 ;  /* 0x0000003d42217c23 */ /* 0x008fe20008000021 */
[----:B------:R-:W-:Y:S01]  /*39bb0*/  LOP3.LUT R29, R29, 0xfffeffff, RZ, 0xc0, !PT ;  /* 0xfffeffff1d1d7812 */ /* 0x000fe200078ec0ff */
[----:B------:R-:W2:Y:S03]  /*39bc0*/  LDL.LU R66, [R1+0x4b0] ;  /* 0x0004b00001427983 */ /* 0x000ea60000300800 */
        /* <DEDUP_REMOVED lines=10> */
[----:B------:R-:W3:Y:S01]  /*39c70*/  @!P4 LDG.E.U8 R33, desc[UR8][R14.64+0x18] ;  /* 0x000018080e21c981 */ /* 0x000ee2000c1e1100 */
[C---:B------:R-:W-:Y:S02]  /*39c80*/  ISETP.LT.OR P1, PT, R26.reuse, 0x1a, !P0 ;  /* 0x0000001a1a00780c */ /* 0x040fe40004721670 */
[----:B------:R-:W-:-:S11]  /*39c90*/  ISETP.LT.OR P0, PT, R26, 0x69, !P3 ;  /* 0x000000691a00780c */ /* 0x000fd60005f01670 */
[----:B------:R-:W0:Y:S01]  /*39ca0*/  @!P1 LDC.64 R38, c[0x0][0x5c0] ;  /* 0x00017000ff269b82 */ /* 0x000e220000000a00 */
[----:B------:R-:W-:Y:S01]  /*39cb0*/  IMAD.U32 R36, RZ, RZ, UR11 ;  /* 0x0000000bff247e24 */ /* 0x000fe2000f8e00ff */
[----:B------:R-:W-:-:S04]  /*39cc0*/  @P6 LOP3.LUT R29, R29, 0x10000, RZ, 0xfc, !PT ;  /* 0x000100001d1d6812 */ /* 0x000fc800078efcff */
[----:B------:R-:W-:Y:S02]  /*39cd0*/  @!P1 IADD3 R36, P5, P6, R36, UR16, R8 ;  /* 0x0000001024249c10 */ /* 0x000fe4000febe008 */
        /* <DEDUP_REMOVED lines=22> */
[----:B------:R-:W-:Y:S02]  /*39e40*/  @P2 LOP3.LUT R28, R28, 0x10000, RZ, 0xfc, !PT ;  /* 0x000100001c1c2812 */ /* 0x000fe400078efcff */
[----:B------:R-:W-:-:S13]  /*39e50*/  ISETP.LT.OR P2, PT, R26, 0x6a, !P3 ;  /* 0x0000006a1a00780c */ /* 0x000fda0005f41670 */
[----:B------:R-:W0:Y:S01]  /*39e60*/  @!P2 LDC.64 R34, c[0x0][0x5c0] ;  /* 0x00017000ff22ab82 */ /* 0x000e220000000a00 */
[----:B------:R-:W-:Y:S02]  /*39e70*/  @!P1 IMAD.X R39, R40, 0x1, R39, P4 ;  /* 0x0000000128279824 */ /* 0x000fe400020e0627 */
[----:B------:R-:W-:Y:S02]  /*39e80*/  @!P2 IMAD.MOV.U32 R36, RZ, RZ, R8 ;  /* 0x000000ffff24a224 */ /* 0x000fe400078e0008 */
[----:B------:R-:W-:Y:S01]  /*39e90*/  @!P2 IMAD.MOV.U32 R37, RZ, RZ, R27 ;  /* 0x000000ffff25a224 */ /* 0x000fe200078e001b */
[----:B------:R-:W-:Y:S01]  /*39ea0*/  LOP3.LUT R29, R29, 0xfffbffff, RZ, 0xc0, !PT ;  /* 0xfffbffff1d1d7812 */ /* 0x000fe200078ec0ff */
[----:B------:R-:W-:-:S03]  /*39eb0*/  @!P2 IMAD.WIDE.U32 R36, R6, 0x180, R36 ;  /* 0x000001800624a825 */ /* 0x000fc600078e0024 */
[----:B------:R-:W-:Y:S02]  /*39ec0*/  @P0 LOP3.LUT R29, R29, 0x40000, RZ, 0xfc, !PT ;  /* 0x000400001d1d0812 */ /* 0x000fe400078efcff */
[----:B------:R-:W-:Y:S02]  /*39ed0*/  ISETP.GE.AND P0, PT, R5, 0x101, PT ;  /* 0x000001010500780c */ /* 0x000fe40003f06270 */
        /* <DEDUP_REMOVED lines=40> */
[----:B--2---:R-:W-:Y:S01]  /*3a160*/  FFMA R33, R66, UR61, R33 ;  /* 0x0000003d42217c23 */ /* 0x004fe20008000021 */
[----:B------:R-:W-:Y:S01]  /*3a170*/  ISETP.LT.OR P0, PT, R26, 0x71, !P3 ;  /* 0x000000711a00780c */ /* 0x000fe20005f01670 */
        /* <DEDUP_REMOVED lines=12> */
[----:B------:R-:W-:-:S13]  /*3a240*/  ISETP.LT.OR P1, PT, R26, 0x12, !P2 ;  /* 0x000000121a00780c */ /* 0x000fda0005721670 */
[----:B------:R-:W0:Y:S01]  /*3a250*/  @!P1 LDC.64 R38, c[0x0][0x5c0] ;  /* 0x00017000ff269b82 */ /* 0x000e220000000a00 */
[----:B------:R-:W-:-:S05]  /*3a260*/  IMAD.U32 R36, RZ, RZ, UR11 ;  /* 0x0000000bff247e24 */ /* 0x000fca000f8e00ff */
[----:B------:R-:W-:Y:S02]  /*3a270*/  @!P1 IADD3 R36, P5, P6, R36, UR14, R8 ;  /* 0x0000000e24249c10 */ /* 0x000fe4000febe008 */
        /* <DEDUP_REMOVED lines=28> */
[----:B------:R-:W-:Y:S02]  /*3a440*/  ISETP.GE.AND P6, PT, R5, 0x101, PT ;  /* 0x000001010500780c */ /* 0x000fe40003fc6270 */
        /* <DEDUP_REMOVED lines=16> */
[----:B------:R-:W0:Y:S01]  /*3a550*/  @!P1 LDC.64 R34, c[0x0][0x5c0] ;  /* 0x00017000ff229b82 */ /* 0x000e220000000a00 */
[----:B------:R-:W-:-:S04]  /*3a560*/  @P0 LOP3.LUT R30, R30, 0x8000, RZ, 0xfc, !PT ;  /* 0x000080001e1e0812 */ /* 0x000fc800078efcff */
[----:B------:R-:W-:Y:S01]  /*3a570*/  LOP3.LUT R30, R30, 0xffffdfff, RZ, 0xc0, !PT ;  /* 0xffffdfff1e1e7812 */ /* 0x000fe200078ec0ff */
[----:B------:R-:W-:Y:S03]  /*3a580*/  @!P5 STL.64 [R1+0x58], R42 ;  /* 0x0000582a0100d387 */ /* 0x000fe60000100a00 */
[----:B------:R-:W-:Y:S02]  /*3a590*/  @P5 LOP3.LUT R30, R30, 0x2000, RZ, 0xfc, !PT ;  /* 0x000020001e1e5812 */ /* 0x000fe400078efcff */
        /* <DEDUP_REMOVED lines=24> */
[----:B------:R-:W-:Y:S01]  /*3a720*/  ISETP.LT.OR P1, PT, R26, 0x19, !P2 ;  /* 0x000000191a00780c */ /* 0x000fe20005721670 */
[----:B0-----:R-:W-:-:S12]  /*3a730*/  IMAD.U32 R34, RZ, RZ, UR11 ;  /* 0x0000000bff227e24 */ /* 0x001fd8000f8e00ff */
        /* <DEDUP_REMOVED lines=8> */
[----:B------:R-:W-:Y:S01]  /*3a7c0*/  ISETP.LT.OR P4, PT, R26, 0x1a, !P2 ;  /* 0x0000001a1a00780c */ /* 0x000fe20005781670 */
[----:B------:R-:W-:-:S12]  /*3a7d0*/  IMAD.U32 R36, RZ, RZ, UR11 ;  /* 0x0000000bff247e24 */ /* 0x000fd8000f8e00ff */
[----:B------:R-:W-:Y:S02]  /*3a7e0*/  @!P4 IADD3 R36, P5, P6, R36, UR14, R8 ;  /* 0x0000000e2424cc10 */ /* 0x000fe4000febe008 */
[----:B----4-:R-:W-:-:S04]  /*3a7f0*/  LOP3.LUT R33, R33, 0xff, RZ, 0xc0, !PT ;  /* 0x000000ff21217812 */ /* 0x010fc800078ec0ff */
[----:B------:R-:W-:-:S05]  /*3a800*/  F2FP.F16.E4M3.UNPACK_B R33, R33 ;  /* 0x00000021ff21723e */ /* 0x000fca00020006ff */
[----:B------:R-:W-:-:S05]  /*3a810*/  HADD2.F32 R33, -RZ, R33.H0_H0 ;  /* 0x20000021ff217230 */ /* 0x000fca0000004100 */
[----:B------:R-:W-:-:S04]  /*3a820*/  FMUL R33, R33, UR12 ;  /* 0x0000000c21217c20 */ /* 0x000fc80008400000 */
[----:B---3--:R-:W-:Y:S01]  /*3a830*/  FFMA R37, R41, UR61, R33 ;  /* 0x0000003d29257c23 */ /* 0x008fe20008000021 */
[----:B------:R-:W-:Y:S01]  /*3a840*/  LOP3.LUT P0, RZ, R28, 0x20000, RZ, 0xc0, !PT ;  /* 0x000200001cff7812 */ /* 0x000fe2000780c0ff */
[----:B------:R-:W3:Y:S03]  /*3a850*/  LDL.LU R41, [R1+0x4d4] ;  /* 0x0004d40001297983 */ /* 0x000ee60000300800 */
        /* <DEDUP_REMOVED lines=9> */
[C---:B------:R-:W-:Y:S02]  /*3a8f0*/  ISETP.LT.OR P1, PT, R26.reuse, 0x11, !P0 ;  /* 0x000000111a00780c */ /* 0x040fe40004721670 */
[----:B------:R-:W-:-:S11]  /*3a900*/  ISETP.LT.OR P2, PT, R26, 0x79, !P3 ;  /* 0x000000791a00780c */ /* 0x000fd60005f41670 */
[----:B------:R-:W-:Y:S02]  /*3a910*/  @!P1 IMAD.MOV.U32 R36, RZ, RZ, R8 ;  /* 0x000000ffff249224 */ /* 0x000fe400078e0008 */
[----:B------:R-:W-:Y:S02]  /*3a920*/  @!P1 IMAD.MOV.U32 R37, RZ, RZ, R27 ;  /* 0x000000ffff259224 */ /* 0x000fe400078e001b */
[----:B------:R-:W-:Y:S01]  /*3a930*/  @!P1 IMAD.WIDE.U32 R36, R6, 0x180, R36 ;  /* 0x0000018006249825 */ /* 0x000fe200078e0024 */
        /* <DEDUP_REMOVED lines=9> */
[----:B0-----:R-:W0:Y:S01]  /*3a9d0*/  @!P1 LDC.64 R34, c[0x0][0x5c0] ;  /* 0x00017000ff229b82 */ /* 0x001e220000000a00 */
[----:B------:R-:W-:Y:S01]  /*3a9e0*/  @!P1 IMAD R33, R7, 0x180, RZ ;  /* 0x0000018007219824 */ /* 0x000fe200078e02ff */
        /* <DEDUP_REMOVED lines=12> */
[----:B------:R-:W-:-:S03]  /*3aab0*/  @P2 LOP3.LUT R30, R30, 0x1000, RZ, 0xfc, !PT ;  /* 0x000010001e1e2812 */ /* 0x000fc600078efcff */
[----:B------:R-:W-:Y:S01]  /*3aac0*/  @!P2 STL.64 [R1+0x50], R42 ;  /* 0x0000502a0100a387 */ /* 0x000fe20000100a00 */
        /* <DEDUP_REMOVED lines=29> */
[----:B------:R0:W-:Y:S01]  /*3aca0*/  @!P2 STL.64 [R1+0x48], R42 ;  /* 0x0000482a0100a387 */ /* 0x0001e20000100a00 */
        /* <DEDUP_REMOVED lines=21> */
[----:B------:R-:W-:-:S03]  /*3ae00*/  @P2 LOP3.LUT R31, R31, 0x200000, RZ, 0xfc, !PT ;  /* 0x002000001f1f2812 */ /* 0x000fc600078efcff */
[----:B------:R-:W-:Y:S01]  /*3ae10*/  @!P2 STL.64 [R1+0xb8], R42 ;  /* 0x0000b82a0100a387 */ /* 0x000fe20000100a00 */
[----:B------:R-:W-:-:S13]  /*3ae20*/  ISETP.LT.OR P2, PT, R26, 0x82, !P3 ;  /* 0x000000821a00780c */ /* 0x000fda0005f41670 */
[----:B------:R-:W0:Y:S01]  /*3ae30*/  @!P2 LDC.64 R34, c[0x0][0x5c0] ;  /* 0x00017000ff22ab82 */ /* 0x000e220000000a00 */
[----:B------:R-:W-:Y:S02]  /*3ae40*/  @!P2 IMAD.MOV.U32 R36, RZ, RZ, R8 ;  /* 0x000000ffff24a224 */ /* 0x000fe400078e0008 */
[----:B------:R-:W-:Y:S01]  /*3ae50*/  @!P2 IMAD.MOV.U32 R37, RZ, RZ, R27 ;  /* 0x000000ffff25a224 */ /* 0x000fe200078e001b */
[----:B------:R-:W-:Y:S01]  /*3ae60*/  LOP3.LUT P6, RZ, R0, 0x10, RZ, 0xc0, !PT ;  /* 0x0000001000ff7812 */ /* 0x000fe200078cc0ff */
[----:B------:R-:W-:-:S03]  /*3ae70*/  @!P2 IMAD.WIDE.U32 R36, R6, 0x180, R36 ;  /* 0x000001800624a825 */ /* 0x000fc600078e0024 */
[----:B0-----:R-:W-:Y:S02]  /*3ae80*/  @!P2 IADD3 R40, P1, P4, R36, UR11, R34 ;  /* 0x0000000b2428ac10 */ /* 0x001fe4000fc3e022 */
[----:B----4-:R-:W-:-:S04]  /*3ae90*/  LOP3.LUT R33, R33, 0xff, RZ, 0xc0, !PT ;  /* 0x000000ff21217812 */ /* 0x010fc800078ec0ff */
[----:B------:R-:W-:-:S05]  /*3aea0*/  F2FP.F16.E4M3.UNPACK_B R33, R33 ;  /* 0x00000021ff21723e */ /* 0x000fca00020006ff */
[----:B------:R-:W-:-:S05]  /*3aeb0*/  HADD2.F32 R33, -RZ, R33.H0_H0 ;  /* 0x20000021ff217230 */ /* 0x000fca0000004100 */
[----:B------:R-:W-:-:S04]  /*3aec0*/  FMUL R33, R33, UR12 ;  /* 0x0000000c21217c20 */ /* 0x000fc80008400000 */
[----:B---3--:R-:W-:Y:S01]  /*3aed0*/  FFMA R38, R41, UR61, R33 ;  /* 0x0000003d29267c23 */ /* 0x008fe20008000021 */
[----:B------:R-:W-:-:S04]  /*3aee0*/  @!P2 IMAD R33, R7, 0x180, RZ ;  /* 0x000001800721a824 */ /* 0x000fc800078e02ff */
[----:B------:R-:W-:-:S05]  /*3aef0*/  @!P2 IMAD.IADD R33, R37, 0x1, R33 ;  /* 0x000000012521a824 */ /* 0x000fca00078e0221 */
[----:B------:R-:W-:Y:S02]  /*3af00*/  @!P2 IADD3.X R41, R33, UR10, R35, P1, P4 ;  /* 0x0000000a2129ac10 */ /* 0x000fe40008fe8423 */
[----:B------:R-:W-:Y:S02]  /*3af10*/  F2FP.SATFINITE.E4M3.F32.PACK_AB_MERGE_C R35, RZ, R38, RZ ;  /* 0x00000026ff23723e */ /* 0x000fe400048070ff */
[----:B------:R-:W-:-:S03]  /*3af20*/  PRMT R33, RZ, 0x7610, R33 ;  /* 0x00007610ff217816 */ /* 0x000fc60000000021 */
[----:B------:R0:W-:Y:S04]  /*3af30*/  @!P5 STG.E.U8 desc[UR8][R56.64+0x10], R35 ;  /* 0x000010233800d986 */ /* 0x0001e8000c101108 */
[----:B------:R-:W3:Y:S01]  /*3af40*/  @!P6 LDG.E.U8 R33, desc[UR8][R22.64+0x11] ;  /* 0x000011081621e981 */ /* 0x000ee2000c1e1100 */
[----:B------:R-:W-:-:S13]  /*3af50*/  ISETP.LT.OR P1, PT, R26, 0x19, !P0 ;  /* 0x000000191a00780c */ /* 0x000fda0004721670 */
[----:B0-----:R-:W0:Y:S01]  /*3af60*/  @!P1 LDC.64 R34, c[0x0][0x5c0] ;  /* 0x00017000ff229b82 */ /* 0x001e220000000a00 */
[----:B------:R-:W-:Y:S01]  /*3af70*/  @!P1 IMAD.MOV.U32 R36, RZ, RZ, R8 ;  /* 0x000000ffff249224 */ /* 0x000fe200078e0008 */
[----:B------:R-:W-:Y:S01]  /*3af80*/  ISETP.LT.OR P3, PT, R26, 0x89, !P3 ;  /* 0x000000891a00780c */ /* 0x000fe20005f61670 */
[----:B------:R-:W-:Y:S02]  /*3af90*/  @!P1 IMAD.MOV.U32 R37, RZ, RZ, R27 ;  /* 0x000000ffff259224 */ /* 0x000fe400078e001b */
[----:B------:R-:W-:-:S03]  /*3afa0*/  @!P1 IMAD.WIDE.U32 R36, R6, 0x180, R36 ;  /* 0x0000018006249825 */ /* 0x000fc600078e0024 */
[----:B0-----:R-:W-:-:S07]  /*3afb0*/  @!P1 IADD3 R38, P4, R36, R34, RZ ;  /* 0x0000002224269210 */ /* 0x001fce0007f9e0ff */
[----:B------:R-:W-:Y:S01]  /*3afc0*/  @!P3 IMAD.MOV.U32 R36, RZ, RZ, R8 ;  /* 0x000000ffff24b224 */ /* 0x000fe200078e0008 */
[----:B------:R0:W-:Y:S04]  /*3afd0*/  @!P2 STL.64 [R1+0xb0], R40 ;  /* 0x0000b0280100a387 */ /* 0x0001e80000100a00 */
[----:B0-----:R-:W4:Y:S01]  /*3afe0*/  LDL.LU R41, [R1+0x4e4] ;  /* 0x0004e40001297983 */ /* 0x001f220000300800 */
[----:B---3--:R-:W-:-:S04]  /*3aff0*/  LOP3.LUT R33, R33, 0xff, RZ, 0xc0, !PT ;  /* 0x000000ff21217812 */ /* 0x008fc800078ec0ff */
[----:B------:R-:W-:-:S05]  /*3b000*/  F2FP.F16.E4M3.UNPACK_B R33, R33 ;  /* 0x00000021ff21723e */ /* 0x000fca00020006ff */
[----:B------:R-:W-:-:S05]  /*3b010*/  HADD2.F32 R33, -RZ, R33.H0_H0 ;  /* 0x20000021ff217230 */ /* 0x000fca0000004100 */
[----:B------:R-:W-:-:S04]  /*3b020*/  FMUL R33, R33, UR12 ;  /* 0x0000000c21217c20 */ /* 0x000fc80008400000 */
[----:B--2---:R-:W-:-:S05]  /*3b030*/  FFMA R33, R66, UR61, R33 ;  /* 0x0000003d42217c23 */ /* 0x004fca0008000021 */
[----:B------:R-:W-:-:S05]  /*3b040*/  F2FP.SATFINITE.E4M3.F32.PACK_AB_MERGE_C R33, RZ, R33, RZ ;  /* 0x00000021ff21723e */ /* 0x000fca00048070ff */
[----:B------:R0:W-:Y:S02]  /*3b050*/  @!P6 STG.E.U8 desc[UR8][R52.64+0x11], R33 ;  /* 0x000011213400e986 */ /* 0x0001e4000c101108 */
[----:B0-----:R-:W-:-:S05]  /*3b060*/  @!P1 IMAD R33, R7, 0x180, RZ ;  /* 0x0000018007219824 */ /* 0x001fca00078e02ff */
[----:B------:R-:W-:Y:S02]  /*3b070*/  @!P1 IADD3.X R39, R35, R37, R33, P4, !PT ;  /* 0x0000002523279210 */ /* 0x000fe400027fe421 */
[----:B------:R-:W0:Y:S01]  /*3b080*/  @!P3 LDC.64 R34, c[0x0][0x5c0] ;  /* 0x00017000ff22bb82 */ /* 0x000e220000000a00 */
[----:B------:R-:W-:Y:S02]  /*3b090*/  @!P3 IMAD.MOV.U32 R37, RZ, RZ, R27 ;  /* 0x000000ffff25b224 */ /* 0x000fe400078e001b */
[----:B------:R-:W-:Y:S02]  /*3b0a0*/  @!P3 IMAD R33, R7, 0x180, RZ ;  /* 0x000001800721b824 */ /* 0x000fe400078e02ff */
[----:B------:R-:W-:-:S04]  /*3b0b0*/  @!P3 IMAD.WIDE.U32 R36, R6, 0x180, R36 ;  /* 0x000001800624b825 */ /* 0x000fc800078e0024 */
[----:B------:R-:W-:Y:S01]  /*3b0c0*/  @!P3 IMAD.IADD R33, R37, 0x1, R33 ;  /* 0x000000012521b824 */ /* 0x000fe200078e0221 */
[----:B0-----:R-:W-:-:S04]  /*3b0d0*/  @!P3 IADD3 R42, P4, P5, R36, UR11, R34 ;  /* 0x0000000b242abc10 */ /* 0x001fc8000fd9e022 */
[----:B------:R-:W-:Y:S02]  /*3b0e0*/  @!P3 IADD3.X R43, R33, UR10, R35, P4, P5 ;  /* 0x0000000a212bbc10 */ /* 0x000fe4000a7ea423 */
[----:B------:R-:W-:-:S06]  /*3b0f0*/  PRMT R33, RZ, 0x7610, R33 ;  /* 0x00007610ff217816 */ /* 0x000fcc0000000021 */
[----:B------:R-:W2:Y:S01]  /*3b100*/  @!P1 LDG.E.U8 R33, desc[UR8][R20.64+0x18] ;  /* 0x0000180814219981 */ /* 0x000ea2000c1e1100 */
[----:B------:R-:W-:-:S04]  /*3b110*/  LOP3.LUT R31, R31, 0xffefffff, RZ, 0xc0, !PT ;  /* 0xffefffff1f1f7812 */ /* 0x000fc800078ec0ff */
[----:B------:R-:W-:Y:S02]  /*3b120*/  @P2 LOP3.LUT R31, R31, 0x100000, RZ, 0xfc, !PT ;  /* 0x001000001f1f2812 */ /* 0x000fe400078efcff */
[C---:B------:R-:W-:Y:S02]  /*3b130*/  LOP3.LUT P2, RZ, R28.reuse, 0x10000, RZ, 0xc0, !PT ;  /* 0x000100001cff7812 */ /* 0x040fe4000784c0ff */
[----:B------:R-:W-:Y:S02]  /*3b140*/  LOP3.LUT R28, R28, 0xffffdfff, RZ, 0xc0, !PT ;  /* 0xffffdfff1c1c7812 */ /* 0x000fe400078ec0ff */
[----:B------:R-:W-:Y:S02]  /*3b150*/  LOP3.LUT R31, R31, 0xfff7ffff, RZ, 0xc0, !PT ;  /* 0xfff7ffff1f1f7812 */ /* 0x000fe400078ec0ff */
[----:B------:R-:W-:Y:S01]  /*3b160*/  @P0 LOP3.LUT R28, R28, 0x2000, RZ, 0xfc, !PT ;  /* 0x000020001c1c0812 */ /* 0x000fe200078efcff */
[----:B------:R-:W-:Y:S01]  /*3b170*/  @!P3 STL.64 [R1+0xc0], R42 ;  /* 0x0000c02a0100b387 */ /* 0x000fe20000100a00 */
[----:B------:R-:W-:-:S03]  /*3b180*/  @P3 LOP3.LUT R31, R31, 0x80000, RZ, 0xfc, !PT ;  /* 0x000800001f1f3812 */ /* 0x000fc600078efcff */
[----:B------:R-:W3:Y:S01]  /*3b190*/  LDL.LU R66, [R1+0x4e8] ;  /* 0x0004e80001427983 */ /* 0x000ee20000300800 */
[----:B--2---:R-:W-:-:S04]  /*3b1a0*/  LOP3.LUT R33, R33, 0xff, RZ, 0xc0, !PT ;  /* 0x000000ff21217812 */ /* 0x004fc800078ec0ff */
[----:B------:R-:W-:-:S05]  /*3b1b0*/  F2FP.F16.E4M3.UNPACK_B R33, R33 ;  /* 0x00000021ff21723e */ /* 0x000fca00020006ff */
[----:B------:R-:W-:-:S05]  /*3b1c0*/  HADD2.F32 R33, -RZ, R33.H0_H0 ;  /* 0x20000021ff217230 */ /* 0x000fca0000004100 */
[----:B------:R-:W-:-:S04]  /*3b1d0*/  FMUL R33, R33, UR12 ;  /* 0x0000000c21217c20 */ /* 0x000fc80008400000 */
[----:B----4-:R-:W-:Y:S01]  /*3b1e0*/  FFMA R33, R41, UR61, R33 ;  /* 0x0000003d29217c23 */ /* 0x010fe20008000021 */
[----:B------:R-:W-:Y:S01]  /*3b1f0*/  LOP3.LUT R31, R31, 0xfffeffff, RZ, 0xc0, !PT ;  /* 0xfffeffff1f1f7812 */ /* 0x000fe200078ec0ff */
[----:B------:R-:W2:Y:S03]  /*3b200*/  LDL.LU R41, [R1+0x4ec] ;  /* 0x0004ec0001297983 */ /* 0x000ea60000300800 */
[----:B------:R-:W-:-:S05]  /*3b210*/  F2FP.SATFINITE.E4M3.F32.PACK_AB_MERGE_C R33, RZ, R33, RZ ;  /* 0x00000021ff21723e */ /* 0x000fca00048070ff */
[----:B------:R0:W-:Y:S01]  /*3b220*/  @!P1 STG.E.U8 desc[UR8][R38.64+0x18], R33 ;  /* 0x0000182126009986 */ /* 0x0001e2000c101108 */
[----:B------:R-:W-:-:S13]  /*3b230*/  ISETP.LT.OR P1, PT, R26, 0x1a, !P0 ;  /* 0x0000001a1a00780c */ /* 0x000fda0004721670 */
[----:B------:R-:W1:Y:S01]  /*3b240*/  @!P1 LDC.64 R34, c[0x0][0x5c0] ;  /* 0x00017000ff229b82 */ /* 0x000e620000000a00 */
[----:B------:R-:W-:Y:S01]  /*3b250*/  ISETP.GE.AND P0, PT, R5, 0x189, PT ;  /* 0x000001890500780c */ /* 0x000fe20003f06270 */
[----:B------:R-:W-:Y:S02]  /*3b260*/  @!P1 IMAD.MOV.U32 R36, RZ, RZ, R8 ;  /* 0x000000ffff249224 */ /* 0x000fe400078e0008 */
[----:B------:R-:W-:Y:S01]  /*3b270*/  @!P1 IMAD.MOV.U32 R37, RZ, RZ, R27 ;  /* 0x000000ffff259224 */ /* 0x000fe200078e001b */
[----:B------:R-:W-:Y:S01]  /*3b280*/  ISETP.LT.OR P3, PT, R26, 0x8a, !P0 ;  /* 0x0000008a1a00780c */ /* 0x000fe20004761670 */
[----:B------:R-:W-:-:S04]  /*3b290*/  @!P1 IMAD.WIDE.U32 R36, R6, 0x180, R36 ;  /* 0x0000018006249825 */ /* 0x000fc800078e0024 */
[----:B0-----:R-:W-:Y:S01]  /*3b2a0*/  @!P1 IMAD R33, R7, 0x180, RZ ;  /* 0x0000018007219824 */ /* 0x001fe200078e02ff */
[----:B-1----:R-:W-:-:S04]  /*3b2b0*/  @!P1 IADD3 R38, P4, R36, R34, RZ ;  /* 0x0000002224269210 */ /* 0x002fc80007f9e0ff */
[----:B------:R-:W-:-:S03]  /*3b2c0*/  @!P1 IADD3.X R39, R35, R37, R33, P4, !PT ;  /* 0x0000002523279210 */ /* 0x000fc600027fe421 */
        /* <DEDUP_REMOVED lines=22> */
[----:B---3--:R-:W-:-:S05]  /*3b430*/  FFMA R33, R66, UR61, R33 ;  /* 0x0000003d42217c23 */ /* 0x008fca0008000021 */
[----:B------:R-:W-:-:S05]  /*3b440*/  F2FP.SATFINITE.E4M3.F32.PACK_AB_MERGE_C R33, RZ, R33, RZ ;  /* 0x00000021ff21723e */ /* 0x000fca00048070ff */
[----:B------:R1:W-:Y:S01]  /*3b450*/  @!P1 STG.E.U8 desc[UR8][R38.64+0x19], R33 ;  /* 0x0000192126009986 */ /* 0x0003e2000c101108 */
[----:B0-----:R-:W-:Y:S01]  /*3b460*/  @!P3 IADD3 R42, P1, P4, R36, UR11, R34 ;  /* 0x0000000b242abc10 */ /* 0x001fe2000fc3e022 */
[----:B-1----:R-:W-:-:S04]  /*3b470*/  @!P3 IMAD R33, R7, 0x180, RZ ;  /* 0x000001800721b824 */ /* 0x002fc800078e02ff */
[----:B------:R-:W-:-:S05]  /*3b480*/  @!P3 IMAD.IADD R33, R37, 0x1, R33 ;  /* 0x000000012521b824 */ /* 0x000fca00078e0221 */
[----:B------:R-:W-:Y:S02]  /*3b490*/  @!P3 IADD3.X R43, R33, UR10, R35, P1, P4 ;  /* 0x0000000a212bbc10 */ /* 0x000fe40008fe8423 */
[----:B------:R-:W-:-:S06]  /*3b4a0*/  PRMT R33, RZ, 0x7610, R33 ;  /* 0x00007610ff217816 */ /* 0x000fcc0000000021 */
[----:B------:R-:W3:Y:S01]  /*3b4b0*/  @!P5 LDG.E.U8 R33, desc[UR8][R22.64+0x18] ;  /* 0x000018081621d981 */ /* 0x000ee2000c1e1100 */
[----:B------:R-:W-:-:S03]  /*3b4c0*/  LOP3.LUT R31, R31, 0xdfffffff, RZ, 0xc0, !PT ;  /* 0xdfffffff1f1f7812 */ /* 0x000fc600078ec0ff */
[----:B------:R0:W-:Y:S01]  /*3b4d0*/  @!P3 STL.64 [R1+0xd0], R42 ;  /* 0x0000d02a0100b387 */ /* 0x0001e20000100a00 */
[----:B------:R-:W-:Y:S02]  /*3b4e0*/  @P3 LOP3.LUT R31, R31, 0x20000000, RZ, 0xfc, !PT ;  /* 0x200000001f1f3812 */ /* 0x000fe400078efcff */
[----:B------:R-:W-:-:S13]  /*3b4f0*/  ISETP.LT.OR P3, PT, R26, 0x92, !P0 ;  /* 0x000000921a00780c */ /* 0x000fda0004761670 */
[----:B------:R-:W0:Y:S01]  /*3b500*/  @!P3 LDC.64 R34, c[0x0][0x5c0] ;  /* 0x00017000ff22bb82 */ /* 0x000e220000000a00 */
[----:B------:R-:W-:Y:S02]  /*3b510*/  @!P3 IMAD.MOV.U32 R36, RZ, RZ, R8 ;  /* 0x000000ffff24b224 */ /* 0x000fe400078e0008 */
[----:B------:R-:W-:Y:S02]  /*3b520*/  @!P3 IMAD.MOV.U32 R37, RZ, RZ, R27 ;  /* 0x000000ffff25b224 */ /* 0x000fe400078e001b */
[----:B------:R-:W-:-:S03]  /*3b530*/  @!P3 IMAD.WIDE.U32 R36, R6, 0x180, R36 ;  /* 0x000001800624b825 */ /* 0x000fc600078e0024 */
[----:B0-----:R-:W-:Y:S02]  /*3b540*/  @!P3 IADD3 R42, P1, P4, R36, UR11, R34 ;  /* 0x0000000b242abc10 */ /* 0x001fe4000fc3e022 */
[----:B------:R-:W-:Y:S02]  /*3b550*/  LOP3.LUT P6, RZ, R0, 0x1, RZ, 0xc0, !PT ;  /* 0x0000000100ff7812 */ /* 0x000fe400078cc0ff */
[----:B---3--:R-:W-:-:S04]  /*3b560*/  LOP3.LUT R33, R33, 0xff, RZ, 0xc0, !PT ;  /* 0x000000ff21217812 */ /* 0x008fc800078ec0ff */
[----:B------:R-:W-:-:S05]  /*3b570*/  F2FP.F16.E4M3.UNPACK_B R33, R33 ;  /* 0x00000021ff21723e */ /* 0x000fca00020006ff */
[----:B------:R-:W-:-:S05]  /*3b580*/  HADD2.F32 R33, -RZ, R33.H0_H0 ;  /* 0x20000021ff217230 */ /* 0x000fca0000004100 */
[----:B------:R-:W-:-:S04]  /*3b590*/  FMUL R33, R33, UR12 ;  /* 0x0000000c21217c20 */ /* 0x000fc80008400000 */
[----:B--2---:R-:W-:Y:S02]  /*3b5a0*/  FFMA R38, R41, UR61, R33 ;  /* 0x0000003d29267c23 */ /* 0x004fe40008000021 */
[----:B------:R-:W2:Y:S03]  /*3b5b0*/  LDL.LU R41, [R1+0x4f0] ;  /* 0x0004f00001297983 */ /* 0x000ea60000300800 */
[----:B------:R-:W-:Y:S01]  /*3b5c0*/  F2FP.SATFINITE.E4M3.F32.PACK_AB_MERGE_C R38, RZ, R38, RZ ;  /* 0x00000026ff26723e */ /* 0x000fe200048070ff */
[----:B------:R-:W-:Y:S01]  /*3b5d0*/  @!P3 IMAD R33, R7, 0x180, RZ ;  /* 0x000001800721b824 */ /* 0x000fe200078e02ff */
[----:B------:R-:W3:Y:S04]  /*3b5e0*/  LDL.LU R66, [R1+0x4f4] ;  /* 0x0004f40001427983 */ /* 0x000ee80000300800 */
        /* <DEDUP_REMOVED lines=8> */
[----:B------:R-:W-:Y:S01]  /*3b670*/  @!P5 IMAD.WIDE.U32 R36, R6, 0x180, R36 ;  /* 0x000001800624d825 */ /* 0x000fe200078e0024 */
[----:B------:R0:W-:Y:S03]  /*3b680*/  @!P3 STL.64 [R1+0xc8], R42 ;  /* 0x0000c82a0100b387 */ /* 0x0001e60000100a00 */
[----:B------:R-:W-:Y:S01]  /*3b690*/  @!P5 IMAD.IADD R33, R37, 0x1, R33 ;  /* 0x000000012521d824 */ /* 0x000fe200078e0221 */
[----:B0-----:R-:W-:-:S04]  /*3b6a0*/  @!P5 IADD3 R42, P1, P4, R36, UR11, R34 ;  /* 0x0000000b242adc10 */ /* 0x001fc8000fc3e022 */
[----:B------:R-:W-:Y:S02]  /*3b6b0*/  @!P5 IADD3.X R43, R33, UR10, R35, P1, P4 ;  /* 0x0000000a212bdc10 */ /* 0x000fe40008fe8423 */
[----:B------:R-:W-:-:S06]  /*3b6c0*/  PRMT R33, RZ, 0x7610, R33 ;  /* 0x00007610ff217816 */ /* 0x000fcc0000000021 */
[----:B------:R-:W4:Y:S01]  /*3b6d0*/  @!P6 LDG.E.U8 R33, desc[UR8][R22.64+0x19] ;  /* 0x000019081621e981 */ /* 0x000f22000c1e1100 */
[----:B------:R-:W-:-:S04]  /*3b6e0*/  LOP3.LUT R31, R31, 0xfbffffff, RZ, 0xc0, !PT ;  /* 0xfbffffff1f1f7812 */ /* 0x000fc800078ec0ff */
[----:B------:R-:W-:-:S04]  /*3b6f0*/  @P3 LOP3.LUT R31, R31, 0x4000000, RZ, 0xfc, !PT ;  /* 0x040000001f1f3812 */ /* 0x000fc800078efcff */
[----:B------:R-:W-:Y:S01]  /*3b700*/  LOP3.LUT R31, R31, 0xf7ffffff, RZ, 0xc0, !PT ;  /* 0xf7ffffff1f1f7812 */ /* 0x000fe200078ec0ff */
[----:B------:R-:W-:Y:S03]  /*3b710*/  @!P5 STL.64 [R1+0xe0], R42 ;  /* 0x0000e02a0100d387 */ /* 0x000fe60000100a00 */
        /* <DEDUP_REMOVED lines=29> */
[----:B---3--:R-:W-:-:S05]  /*3b8f0*/  FFMA R33, R66, UR61, R33 ;  /* 0x0000003d42217c23 */ /* 0x008fca0008000021 */
[----:B------:R-:W-:-:S05]  /*3b900*/  F2FP.SATFINITE.E4M3.F32.PACK_AB_MERGE_C R33, RZ, R33, RZ ;  /* 0x00000021ff21723e */ /* 0x000fca00048070ff */
[----:B------:R0:W-:Y:S01]  /*3b910*/  @!P1 STG.E.U8 desc[UR8][R34.64+0x20], R33 ;  /* 0x0000202122009986 */ /* 0x0001e2000c101108 */
[----:B------:R-:W-:Y:S02]  /*3b920*/  ISETP.LT.OR P1, PT, R26, 0x22, !P6 ;  /* 0x000000221a00780c */ /* 0x000fe40007721670 */
[----:B0-----:R-:W-:-:S11]  /*3b930*/  PRMT R33, RZ, 0x7610, R33 ;  /* 0x00007610ff217816 */ /* 0x001fd60000000021 */
[----:B------:R-:W0:Y:S01]  /*3b940*/  @!P1 LDC.64 R34, c[0x0][0x5c0] ;  /* 0x00017000ff229b82 */ /* 0x000e220000000a00 */
[----:B------:R-:W3:Y:S01]  /*3b950*/  @!P1 LDG.E.U8 R33, desc[UR8][R24.64+0x21] ;  /* 0x0000210818219981 */ /* 0x000ee2000c1e1100 */
[----:B------:R-:W-:-:S03]  /*3b960*/  LOP3.LUT R31, R31, 0xfeffffff, RZ, 0xc0, !PT ;  /* 0xfeffffff1f1f7812 */ /* 0x000fc600078ec0ff */
[----:B------:R-:W-:Y:S01]  /*3b970*/  @!P5 STL.64 [R1+0xd8], R38 ;  /* 0x0000d8260100d387 */ /* 0x000fe20000100a00 */
[----:B------:R-:W-:Y:S02]  /*3b980*/  @P5 LOP3.LUT R31, R31, 0x1000000, RZ, 0xfc, !PT ;  /* 0x010000001f1f5812 */ /* 0x000fe400078efcff */
[----:B------:R-:W-:Y:S01]  /*3b990*/  ISETP.LT.OR P5, PT, R26, 0xa1, !P0 ;  /* 0x000000a11a00780c */ /* 0x000fe200047a1670 */
[----:B------:R-:W4:Y:S01]  /*3b9a0*/  LDL.LU R66, [R1+0x4fc] ;  /* 0x0004fc0001427983 */ /* 0x000f220000300800 */
[----:B0-----:R-:W-:-:S05]  /*3b9b0*/  @!P1 IADD3 R34, P4, R8, R34, RZ ;  /* 0x0000002208229210 */ /* 0x001fca0007f9e0ff */
[----:B------:R-:W-:-:S06]  /*3b9c0*/  @!P1 IMAD.X R35, R27, 0x1, R35, P4 ;  /* 0x000000011b239824 */ /* 0x000fcc00020e0623 */
[----:B------:R-:W-:Y:S02]  /*3b9d0*/  @!P5 IMAD.MOV.U32 R36, RZ, RZ, R8 ;  /* 0x000000ffff24d224 */ /* 0x000fe400078e0008 */
[----:B------:R-:W-:Y:S02]  /*3b9e0*/  @!P5 IMAD.MOV.U32 R37, RZ, RZ, R27 ;  /* 0x000000ffff25d224 */ /* 0x000fe400078e001b */
[----:B------:R-:W-:Y:S01]  /*3b9f0*/  @!P5 IMAD.WIDE.U32 R36, R6, 0x180, R36 ;  /* 0x000001800624d825 */ /* 0x000fe200078e0024 */
[----:B------:R-:W-:Y:S02]  /*3ba00*/  LOP3.LUT P3, RZ, R28, 0x8000, RZ, 0xc0, !PT ;  /* 0x000080001cff7812 */ /* 0x000fe4000786c0ff */
[----:B---3--:R-:W-:-:S04]  /*3ba10*/  LOP3.LUT R33, R33, 0xff, RZ, 0xc0, !PT ;  /* 0x000000ff21217812 */ /* 0x008fc800078ec0ff */
        /* <DEDUP_REMOVED lines=15> */
[----:B------:R-:W3:Y:S01]  /*3bb10*/  @!P1 LDG.E.U8 R33, desc[UR8][R10.64+0x20] ;  /* 0x000020080a219981 */ /* 0x000ee2000c1e1100 */
[----:B------:R-:W0:Y:S01]  /*3bb20*/  @!P1 LDC.64 R34, c[0x0][0x5c0] ;  /* 0x00017000ff229b82 */ /* 0x000e220000000a00 */
[----:B------:R-:W-:Y:S02]  /*3bb30*/  @P5 LOP3.LUT R31, R31, 0x80000000, RZ, 0xfc, !PT ;  /* 0x800000001f1f5812 */ /* 0x000fe400078efcff */
[----:B------:R-:W-:Y:S01]  /*3bb40*/  @!P5 STL.64 [R1+0x100], R38 ;  /* 0x000100260100d387 */ /* 0x000fe20000100a00 */
[----:B0-----:R-:W-:-:S04]  /*3bb50*/  @!P1 IADD3 R34, P4, P5, R8, UR11, R34 ;  /* 0x0000000b08229c10 */ /* 0x001fc8000fd9e022 */
[----:B------:R-:W-:Y:S02]  /*3bb60*/  @!P1 IADD3.X R35, R27, UR10, R35, P4, P5 ;  /* 0x0000000a1b239c10 */ /* 0x000fe4000a7ea423 */
[----:B---3--:R-:W-:-:S04]  /*3bb70*/  LOP3.LUT R33, R33, 0xff, RZ, 0xc0, !PT ;  /* 0x000000ff21217812 */ /* 0x008fc800078ec0ff */
[----:B------:R-:W-:-:S05]  /*3bb80*/  F2FP.F16.E4M3.UNPACK_B R33, R33 ;  /* 0x00000021ff21723e */ /* 0x000fca00020006ff */
[----:B------:R-:W-:-:S05]  /*3bb90*/  HADD2.F32 R33, -RZ, R33.H0_H0 ;  /* 0x20000021ff217230 */ /* 0x000fca0000004100 */
[----:B------:R-:W-:-:S04]  /*3bba0*/  FMUL R33, R33, UR12 ;  /* 0x0000000c21217c20 */ /* 0x000fc80008400000 */
[----:B----4-:R-:W-:Y:S02]  /*3bbb0*/  FFMA R33, R66, UR61, R33 ;  /* 0x0000003d42217c23 */ /* 0x010fe40008000021 */
        /* <DEDUP_REMOVED lines=79> */
[----:B----4-:R-:W-:Y:S01]  /*3c0b0*/  FFMA R33, R66, UR61, R33 ;  /* 0x0000003d42217c23 */ /* 0x010fe20008000021 */
[----:B------:R-:W-:Y:S01]  /*3c0c0*/  ISETP.LT.OR P6, PT, R26, 0xaa, !P0 ;  /* 0x000000aa1a00780c */ /* 0x000fe200047c1670 */
        /* <DEDUP_REMOVED lines=8> */
[----:B------:R-:W-:Y:S01]  /*3c150*/  @!P1 IADD3.X R35, R27, UR10, R35, P4, P5 ;  /* 0x0000000a1b239c10 */ /* 0x000fe2000a7ea423 */
        /* <DEDUP_REMOVED lines=33> */
[----:B------:R-:W-:-:S04]  /*3c370*/  LOP3.LUT R28, R28, 0xffffefff, RZ, 0xc0, !PT ;  /* 0xffffefff1c1c7812 */ /* 0x000fc800078ec0ff */
[----:B------:R-:W-:Y:S02]  /*3c380*/  @P3 LOP3.LUT R28, R28, 0x1000, RZ, 0xfc, !PT ;  /* 0x000010001c1c3812 */ /* 0x000fe400078efcff */
[----:B------:R-:W-:Y:S02]  /*3c390*/  ISETP.GE.AND P3, PT, R5, 0x89, PT ;  /* 0x000000890500780c */ /* 0x000fe40003f66270 */
[----:B0-----:R-:W-:-:S04]  /*3c3a0*/  @!P1 IADD3 R34, P4, P5, R8, UR16, R34 ;  /* 0x0000001008229c10 */ /* 0x001fc8000fd9e022 */
[----:B------:R-:W-:Y:S02]  /*3c3b0*/  @!P1 IADD3.X R35, R27, UR15, R35, P4, P5 ;  /* 0x0000000f1b239c10 */ /* 0x000fe4000a7ea423 */
[----:B------:R-:W-:Y:S01]  /*3c3c0*/  ISETP.LT.OR P4, PT, R26, 0x21, !P3 ;  /* 0x000000211a00780c */ /* 0x000fe20005f81670 */
[----:B------:R-:W-:Y:S04]  /*3c3d0*/  @!P6 STL.64 [R1+0xe8], R38 ;  /* 0x0000e8260100e387 */ /* 0x000fe80000100a00 */
[----:B------:R-:W4:Y:S01]  /*3c3e0*/  LDL.LU R66, [R1+0x51c] ;  /* 0x00051c0001427983 */ /* 0x000f220000300800 */
        /* <DEDUP_REMOVED lines=18> */
[----:B------:R-:W-:Y:S02]  /*3c510*/  ISETP.LT.OR P1, PT, R26, 0x22, !P3 ;  /* 0x000000221a00780c */ /* 0x000fe40005f21670 */
[----:B------:R-:W-:Y:S02]  /*3c520*/  @P2 LOP3.LUT R28, R28, 0x4000, RZ, 0xfc, !PT ;  /* 0x000040001c1c2812 */ /* 0x000fe400078efcff */
[----:B------:R-:W-:-:S09]  /*3c530*/  ISETP.LT.OR P2, PT, R26, 0xb1, !P0 ;  /* 0x000000b11a00780c */ /* 0x000fd20004741670 */
[----:B------:R-:W0:Y:S01]  /*3c540*/  @!P1 LDC.64 R38, c[0x0][0x5c0] ;  /* 0x00017000ff269b82 */ /* 0x000e220000000a00 */
[----:B------:R-:W-:Y:S01]  /*3c550*/  LOP3.LUT R31, R31, 0xffbfffff, RZ, 0xc0, !PT ;  /* 0xffbfffff1f1f7812 */ /* 0x000fe200078ec0ff */
[----:B------:R-:W-:-:S03]  /*3c560*/  IMAD.U32 R36, RZ, RZ, UR11 ;  /* 0x0000000bff247e24 */ /* 0x000fc6000f8e00ff */
[----:B------:R-:W-:Y:S02]  /*3c570*/  @P6 LOP3.LUT R31, R31, 0x400000, RZ, 0xfc, !PT ;  /* 0x004000001f1f6812 */ /* 0x000fe400078efcff */
        /* <DEDUP_REMOVED lines=112> */
[----:B------:R-:W-:Y:S01]  /*3cc80*/  PRMT R33, RZ, 0x7610, R33 ;  /* 0x00007610ff217816 */ /* 0x000fe20000000021 */
[----:B------:R-:W0:Y:S05]  /*3cc90*/  @!P3 LDC.64 R34, c[0x0][0x5c0] ;  /* 0x00017000ff22bb82 */ /* 0x000e2a0000000a00 */
[----:B------:R-:W4:Y:S01]  /*3cca0*/  @!P1 LDG.E.U8 R33, desc[UR8][R14.64+0x29] ;  /* 0x000029080e219981 */ /* 0x000f22000c1e1100 */
[----:B------:R-:W-:Y:S02]  /*3ccb0*/  @!P1 IMAD.X R39, R40, 0x1, R39, P4 ;  /* 0x0000000128279824 */ /* 0x000fe400020e0627 */
[----:B------:R-:W-:-:S02]  /*3ccc0*/  @!P3 IMAD.MOV.U32 R36, RZ, RZ, R8 ;  /* 0x000000ffff24b224 */ /* 0x000fc400078e0008 */
[----:B------:R-:W-:Y:S01]  /*3ccd0*/  @!P3 IMAD.MOV.U32 R37, RZ, RZ, R27 ;  /* 0x000000ffff25b224 */ /* 0x000fe200078e001b */
[----:B------:R-:W-:Y:S01]  /*3cce0*/  LOP3.LUT R31, R31, 0xfffdffff, RZ, 0xc0, !PT ;  /* 0xfffdffff1f1f7812 */ /* 0x000fe200078ec0ff */
[----:B------:R-:W-:Y:S01]  /*3ccf0*/  @!P3 IMAD.WIDE.U32 R36, R6, 0x180, R36 ;  /* 0x000001800624b825 */ /* 0x000fe200078e0024 */
[----:B------:R0:W-:Y:S02]  /*3cd00*/  @!P2 STL.64 [R1+0x140], R42 ;  /* 0x0001402a0100a387 */ /* 0x0001e40000100a00 */
        /* <DEDUP_REMOVED lines=34> */
[----:B------:R-:W-:Y:S01]  /*3cf30*/  ISETP.GE.AND P3, PT, R5, 0x109, PT ;  /* 0x000001090500780c */ /* 0x000fe20003f66270 */
[----:B------:R-:W4:Y:S01]  /*3cf40*/  LDL.LU R66, [R1+0x53c] ;  /* 0x00053c0001427983 */ /* 0x000f220000300800 */
[----:B0-----:R-:W-:-:S04]  /*3cf50*/  @!P1 IADD3 R34, P4, P5, R8, UR14, R34 ;  /* 0x0000000e08229c10 */ /* 0x001fc8000fd9e022 */
[----:B------:R-:W-:Y:S02]  /*3cf60*/  @!P1 IADD3.X R35, R27, UR13, R35, P4, P5 ;  /* 0x0000000d1b239c10 */ /* 0x000fe4000a7ea423 */
[----:B------:R-:W-:Y:S02]  /*3cf70*/  ISETP.LT.OR P4, PT, R26, 0x21, !P3 ;  /* 0x000000211a00780c */ /* 0x000fe40005f81670 */
[----:B---3--:R-:W-:-:S04]  /*3cf80*/  LOP3.LUT R33, R33, 0xff, RZ, 0xc0, !PT ;  /* 0x000000ff21217812 */ /* 0x008fc800078ec0ff */
        /* <DEDUP_REMOVED lines=17> */
[----:B------:R-:W-:-:S13]  /*3d0a0*/  ISETP.LT.OR P1, PT, R26, 0x22, !P3 ;  /* 0x000000221a00780c */ /* 0x000fda0005f21670 */
[----:B------:R-:W0:Y:S01]  /*3d0b0*/  @!P1 LDC.64 R38, c[0x0][0x5c0] ;  /* 0x00017000ff269b82 */ /* 0x000e220000000a00 */
[----:B------:R-:W-:-:S05]  /*3d0c0*/  IMAD.U32 R36, RZ, RZ, UR11 ;  /* 0x0000000bff247e24 */ /* 0x000fca000f8e00ff */
[----:B------:R-:W-:Y:S02]  /*3d0d0*/  @!P1 IADD3 R36, P5, P6, R36, UR14, R8 ;  /* 0x0000000e24249c10 */ /* 0x000fe4000febe008 */
[----:B---3--:R-:W-:-:S04]  /*3d0e0*/  LOP3.LUT R33, R33, 0xff, RZ, 0xc0, !PT ;  /* 0x000000ff21217812 */ /* 0x008fc800078ec0ff */
[----:B------:R-:W-:-:S05]  /*3d0f0*/  F2FP.F16.E4M3.UNPACK_B R33, R33 ;  /* 0x00000021ff21723e */ /* 0x000fca00020006ff */
[----:B------:R-:W-:-:S05]  /*3d100*/  HADD2.F32 R33, -RZ, R33.H0_H0 ;  /* 0x20000021ff217230 */ /* 0x000fca0000004100 */
[----:B------:R-:W-:-:S04]  /*3d110*/  FMUL R33, R33, UR12 ;  /* 0x0000000c21217c20 */ /* 0x000fc80008400000 */
[----:B----4-:R-:W-:Y:S02]  /*3d120*/  FFMA R37, R66, UR61, R33 ;  /* 0x0000003d42257c23 */ /* 0x010fe40008000021 */
        /* <DEDUP_REMOVED lines=16> */
[----:B------:R-:W-:-:S04]  /*3d230*/  ISETP.GE.AND P6, PT, R5, 0x189, PT ;  /* 0x000001890500780c */ /* 0x000fc80003fc6270 */
[----:B------:R-:W-:-:S13]  /*3d240*/  ISETP.LT.OR P6, PT, R26, 0xc2, !P6 ;  /* 0x000000c21a00780c */ /* 0x000fda00077c1670 */
[----:B------:R-:W0:Y:S01]  /*3d250*/  @!P6 LDC.64 R34, c[0x0][0x5c0] ;  /* 0x00017000ff22eb82 */ /* 0x000e220000000a00 */
[----:B------:R-:W-:Y:S02]  /*3d260*/  @!P1 IMAD.X R39, R40, 0x1, R39, P4 ;  /* 0x0000000128279824 */ /* 0x000fe400020e0627 */
[----:B------:R-:W-:Y:S02]  /*3d270*/  @!P6 IMAD.MOV.U32 R36, RZ, RZ, R8 ;  /* 0x000000ffff24e224 */ /* 0x000fe400078e0008 */
[----:B------:R-:W-:Y:S02]  /*3d280*/  @!P6 IMAD.MOV.U32 R37, RZ, RZ, R27 ;  /* 0x000000ffff25e224 */ /* 0x000fe400078e001b */
[----:B------:R-:W-:Y:S01]  /*3d290*/  @!P6 IMAD.WIDE.U32 R36, R6, 0x180, R36 ;  /* 0x000001800624e825 */ /* 0x000fe200078e0024 */
[----:B------:R0:W-:Y:S01]  /*3d2a0*/  @!P0 STL.64 [R1+0x160], R42 ;  /* 0x0001602a01008387 */ /* 0x0001e20000100a00 */
        /* <DEDUP_REMOVED lines=30> */
[----:B------:R-:W-:Y:S01]  /*3d490*/  @!P1 IADD3.X R35, R27, UR13, R35, P4, P5 ;  /* 0x0000000d1b239c10 */ /* 0x000fe2000a7ea423 */
        /* <DEDUP_REMOVED lines=22> */
[----:B------:R-:W-:Y:S01]  /*3d600*/  @P0 LOP3.LUT R31, R31, 0x40000, RZ, 0xfc, !PT ;  /* 0x000400001f1f0812 */ /* 0x000fe200078efcff */
[----:B------:R-:W-:-:S03]  /*3d610*/  IMAD.U32 R36, RZ, RZ, UR11 ;  /* 0x0000000bff247e24 */ /* 0x000fc6000f8e00ff */
[----:B------:R-:W-:-:S04]  /*3d620*/  LOP3.LUT R31, R31, 0xffff7fff, RZ, 0xc0, !PT ;  /* 0xffff7fff1f1f7812 */ /* 0x000fc800078ec0ff */
[----:B------:R-:W-:-:S03]  /*3d630*/  @P6 LOP3.LUT R31, R31, 0x8000, RZ, 0xfc, !PT ;  /* 0x000080001f1f6812 */ /* 0x000fc600078efcff */
[----:B------:R-:W-:Y:S02]  /*3d640*/  @!P4 IADD3 R36, P5, P6, R36, UR14, R8 ;  /* 0x0000000e2424cc10 */ /* 0x000fe4000febe008 */
[----:B---3--:R-:W-:-:S04]  /*3d650*/  LOP3.LUT R33, R33, 0xff, RZ, 0xc0, !PT ;  /* 0x000000ff21217812 */ /* 0x008fc800078ec0ff */
[----:B------:R-:W-:-:S05]  /*3d660*/  F2FP.F16.E4M3.UNPACK_B R33, R33 ;  /* 0x00000021ff21723e */ /* 0x000fca00020006ff */
[----:B------:R-:W-:-:S05]  /*3d670*/  HADD2.F32 R33, -RZ, R33.H0_H0 ;  /* 0x20000021ff217230 */ /* 0x000fca0000004100 */
[----:B------:R-:W-:-:S04]  /*3d680*/  FMUL R33, R33, UR12 ;  /* 0x0000000c21217c20 */ /* 0x000fc80008400000 */
[----:B----4-:R-:W-:Y:S01]  /*3d690*/  FFMA R37, R66, UR61, R33 ;  /* 0x0000003d42257c23 */ /* 0x010fe20008000021 */
        /* <DEDUP_REMOVED lines=11> */
[----:B------:R-:W-:Y:S02]  /*3d750*/  ISETP.LT.OR P1, PT, R26, 0x21, !P0 ;  /* 0x000000211a00780c */ /* 0x000fe40004721670 */
[----:B------:R-:W-:-:S04]  /*3d760*/  ISETP.GE.AND P6, PT, R5, 0x189, PT ;  /* 0x000001890500780c */ /* 0x000fc80003fc6270 */
[----:B------:R-:W-:-:S07]  /*3d770*/  ISETP.LT.OR P2, PT, R26, 0xc9, !P6 ;  /* 0x000000c91a00780c */ /* 0x000fce0007741670 */
[----:B------:R-:W-:Y:S02]  /*3d780*/  @!P1 IMAD.MOV.U32 R36, RZ, RZ, R8 ;  /* 0x000000ffff249224 */ /* 0x000fe400078e0008 */
[----:B------:R-:W-:Y:S02]  /*3d790*/  @!P1 IMAD.MOV.U32 R37, RZ, RZ, R27 ;  /* 0x000000ffff259224 */ /* 0x000fe400078e001b */
[----:B------:R-:W-:Y:S01]  /*3d7a0*/  @!P1 IMAD.WIDE.U32 R36, R6, 0x180, R36 ;  /* 0x0000018006249825 */ /* 0x000fe200078e0024 */
[----:B----4-:R-:W-:-:S04]  /*3d7b0*/  LOP3.LUT R33, R33, 0xff, RZ, 0xc0, !PT ;  /* 0x000000ff21217812 */ /* 0x010fc800078ec0ff */
[----:B------:R-:W-:-:S05]  /*3d7c0*/  F2FP.F16.E4M3.UNPACK_B R33, R33 ;  /* 0x00000021ff21723e */ /* 0x000fca00020006ff */
[----:B------:R-:W-:-:S05]  /*3d7d0*/  HADD2.F32 R33, -RZ, R33.H0_H0 ;  /* 0x20000021ff217230 */ /* 0x000fca0000004100 */
[----:B------:R-:W-:-:S04]  /*3d7e0*/  FMUL R33, R33, UR12 ;  /* 0x0000000c21217c20 */ /* 0x000fc80008400000 */
[----:B--2---:R-:W-:-:S05]  /*3d7f0*/  FFMA R33, R41, UR61, R33 ;  /* 0x0000003d29217c23 */ /* 0x004fca0008000021 */
        /* <DEDUP_REMOVED lines=16> */
[----:B------:R-:W-:-:S03]  /*3d900*/  LOP3.LUT R31, R31, 0xffffffbf, RZ, 0xc0, !PT ;  /* 0xffffffbf1f1f7812 */ /* 0x000fc600078ec0ff */
[----:B------:R0:W-:Y:S01]  /*3d910*/  @!P2 STL.64 [R1+0x138], R40 ;  /* 0x000138280100a387 */ /* 0x0001e20000100a00 */
[----:B------:R-:W-:Y:S02]  /*3d920*/  @P2 LOP3.LUT R31, R31, 0x40, RZ, 0xfc, !PT ;  /* 0x000000401f1f2812 */ /* 0x000fe400078efcff */
[----:B------:R-:W-:Y:S01]  /*3d930*/  ISETP.LT.OR P2, PT, R26, 0xca, !P6 ;  /* 0x000000ca1a00780c */ /* 0x000fe20007741670 */
[----:B0-----:R-:W4:Y:S01]  /*3d940*/  LDL.LU R41, [R1+0x558] ;  /* 0x0005580001297983 */ /* 0x001f220000300800 */
[----:B--2---:R-:W-:-:S04]  /*3d950*/  LOP3.LUT R33, R33, 0xff, RZ, 0xc0, !PT ;  /* 0x000000ff21217812 */ /* 0x004fc800078ec0ff */
[----:B------:R-:W-:-:S05]  /*3d960*/  F2FP.F16.E4M3.UNPACK_B R33, R33 ;  /* 0x00000021ff21723e */ /* 0x000fca00020006ff */
[----:B------:R-:W-:-:S05]  /*3d970*/  HADD2.F32 R33, -RZ, R33.H0_H0 ;  /* 0x20000021ff217230 */ /* 0x000fca0000004100 */
[----:B------:R-:W-:-:S04]  /*3d980*/  FMUL R33, R33, UR12 ;  /* 0x0000000c21217c20 */ /* 0x000fc80008400000 */
[----:B---3--:R-:W-:Y:S01]  /*3d990*/  FFMA R33, R66, UR61, R33 ;  /* 0x0000003d42217c23 */ /* 0x008fe20008000021 */
[----:B------:R-:W-:Y:S01]  /*3d9a0*/  ISETP.LT.OR P3, PT, R26, 0xd1, !P6 ;  /* 0x000000d11a00780c */ /* 0x000fe20007761670 */
        /* <DEDUP_REMOVED lines=19> */
[----:B------:R-:W-:Y:S01]  /*3dae0*/  PRMT R33, RZ, 0x7610, R33 ;  /* 0x00007610ff217816 */ /* 0x000fe20000000021 */
[----:B------:R-:W0:Y:S05]  /*3daf0*/  @!P3 LDC.64 R34, c[0x0][0x5c0] ;  /* 0x00017000ff22bb82 */ /* 0x000e2a0000000a00 */
[----:B------:R-:W3:Y:S01]  /*3db00*/  @!P1 LDG.E.U8 R33, desc[UR8][R20.64+0x21] ;  /* 0x0000210814219981 */ /* 0x000ee2000c1e1100 */
[----:B------:R-:W-:Y:S02]  /*3db10*/  @!P3 IMAD.MOV.U32 R36, RZ, RZ, R8 ;  /* 0x000000ffff24b224 */ /* 0x000fe400078e0008 */
[----:B------:R-:W-:Y:S01]  /*3db20*/  @!P3 IMAD.MOV.U32 R37, RZ, RZ, R27 ;  /* 0x000000ffff25b224 */ /* 0x000fe200078e001b */
[----:B------:R-:W-:Y:S01]  /*3db30*/  LOP3.LUT P5, RZ, R0, 0x800, RZ, 0xc0, !PT ;  /* 0x0000080000ff7812 */ /* 0x000fe200078ac0ff */
[----:B------:R-:W-:Y:S01]  /*3db40*/  @!P3 IMAD.WIDE.U32 R36, R6, 0x180, R36 ;  /* 0x000001800624b825 */ /* 0x000fe200078e0024 */
[----:B------:R0:W-:Y:S01]  /*3db50*/  @!P2 STL.64 [R1+0x120], R42 ;  /* 0x0001202a0100a387 */ /* 0x0001e20000100a00 */
        /* <DEDUP_REMOVED lines=15> */
[----:B------:R-:W-:-:S04]  /*3dc50*/  @P2 LOP3.LUT R31, R31, 0x10, RZ, 0xfc, !PT ;  /* 0x000000101f1f2812 */ /* 0x000fc800078efcff */
[----:B------:R-:W-:Y:S01]  /*3dc60*/  LOP3.LUT R31, R31, 0xffffbfff, RZ, 0xc0, !PT ;  /* 0xffffbfff1f1f7812 */ /* 0x000fe200078ec0ff */
[----:B------:R0:W-:Y:S03]  /*3dc70*/  @!P3 STL.64 [R1+0x128], R42 ;  /* 0x0001282a0100b387 */ /* 0x0001e60000100a00 */
[----:B------:R-:W-:Y:S02]  /*3dc80*/  @P3 LOP3.LUT R31, R31, 0x4000, RZ, 0xfc, !PT ;  /* 0x000040001f1f3812 */ /* 0x000fe400078efcff */
        /* <DEDUP_REMOVED lines=11> */
[----:B--2---:R-:W-:Y:S01]  /*3dd40*/  FFMA R38, R66, UR61, R33 ;  /* 0x0000003d42267c23 */ /* 0x004fe20008000021 */
[----:B------:R-:W-:Y:S01]  /*3dd50*/  @!P3 IMAD R33, R7, 0x180, RZ ;  /* 0x000001800721b824 */ /* 0x000fe200078e02ff */
[----:B------:R-:W2:Y:S03]  /*3dd60*/  LDL.LU R66, [R1+0x564] ;  /* 0x0005640001427983 */ /* 0x000ea60000300800 */
[----:B------:R-:W-:Y:S01]  /*3dd70*/  @!P3 IMAD.IADD R33, R37, 0x1, R33 ;  /* 0x000000012521b824 */ /* 0x000fe200078e0221 */
[----:B------:R-:W-:-:S04]  /*3dd80*/  F2FP.SATFINITE.E4M3.F32.PACK_AB_MERGE_C R38, RZ, R38, RZ ;  /* 0x00000026ff26723e */ /* 0x000fc800048070ff */
[----:B------:R-:W-:Y:S02]  /*3dd90*/  @!P3 IADD3.X R43, R33, UR10, R35, P1, P4 ;  /* 0x0000000a212bbc10 */ /* 0x000fe40008fe8423 */
[----:B------:R-:W-:Y:S01]  /*3dda0*/  PRMT R33, RZ, 0x7610, R33 ;  /* 0x00007610ff217816 */ /* 0x000fe20000000021 */
[----:B------:R0:W-:Y:S05]  /*3ddb0*/  @!P5 STG.E.U8 desc[UR8][R64.64+0x20], R38 ;  /* 0x000020264000d986 */ /* 0x0001ea000c101108 */
[----:B------:R-:W4:Y:S01]  /*3ddc0*/  @!P2 LDG.E.U8 R33, desc[UR8][R22.64+0x21] ;  /* 0x000021081621a981 */ /* 0x000f22000c1e1100 */
[----:B------:R-:W-:-:S13]  /*3ddd0*/  ISETP.LT.OR P1, PT, R26, 0x29, !P0 ;  /* 0x000000291a00780c */ /* 0x000fda0004721670 */
[----:B------:R-:W0:Y:S01]  /*3dde0*/  @!P1 LDC.64 R34, c[0x0][0x5c0] ;  /* 0x00017000ff229b82 */ /* 0x000e220000000a00 */
[----:B------:R-:W-:Y:S02]  /*3ddf0*/  @!P1 IMAD.MOV.U32 R36, RZ, RZ, R8 ;  /* 0x000000ffff249224 */ /* 0x000fe400078e0008 */
[----:B------:R-:W-:Y:S02]  /*3de00*/  @!P1 IMAD.MOV.U32 R37, RZ, RZ, R27 ;  /* 0x000000ffff259224 */ /* 0x000fe400078e001b */
[----:B------:R-:W-:-:S03]  /*3de10*/  @!P1 IMAD.WIDE.U32 R36, R6, 0x180, R36 ;  /* 0x0000018006249825 */ /* 0x000fc600078e0024 */
[----:B0-----:R-:W-:Y:S02]  /*3de20*/  @!P1 IADD3 R38, P4, R36, R34, RZ ;  /* 0x0000002224269210 */ /* 0x001fe40007f9e0ff */
[----:B----4-:R-:W-:-:S04]  /*3de30*/  LOP3.LUT R33, R33, 0xff, RZ, 0xc0, !PT ;  /* 0x000000ff21217812 */ /* 0x010fc800078ec0ff */
[----:B------:R-:W-:-:S05]  /*3de40*/  F2FP.F16.E4M3.UNPACK_B R33, R33 ;  /* 0x00000021ff21723e */ /* 0x000fca00020006ff */
[----:B------:R-:W-:-:S05]  /*3de50*/  HADD2.F32 R33, -RZ, R33.H0_H0 ;  /* 0x20000021ff217230 */ /* 0x000fca0000004100 */
[----:B------:R-:W-:-:S04]  /*3de60*/  FMUL R33, R33, UR12 ;  /* 0x0000000c21217c20 */ /* 0x000fc80008400000 */
[----:B---3--:R-:W-:-:S05]  /*3de70*/  FFMA R33, R41, UR61, R33 ;  /* 0x0000003d29217c23 */ /* 0x008fca0008000021 */
[----:B------:R-:W-:-:S05]  /*3de80*/  F2FP.SATFINITE.E4M3.F32.PACK_AB_MERGE_C R33, RZ, R33, RZ ;  /* 0x00000021ff21723e */ /* 0x000fca00048070ff */
[----:B------:R0:W-:Y:S01]  /*3de90*/  @!P2 STG.E.U8 desc[UR8][R58.64+0x21], R33 ;  /* 0x000021213a00a986 */ /* 0x0001e2000c101108 */
[----:B------:R-:W-:Y:S01]  /*3dea0*/  ISETP.LT.OR P2, PT, R26, 0xd9, !P6 ;  /* 0x000000d91a00780c */ /* 0x000fe20007741670 */
[----:B0-----:R-:W-:-:S05]  /*3deb0*/  @!P1 IMAD R33, R7, 0x180, RZ ;  /* 0x0000018007219824 */ /* 0x001fca00078e02ff */
[----:B------:R-:W-:-:S07]  /*3dec0*/  @!P1 IADD3.X R39, R35, R37, R33, P4, !PT ;  /* 0x0000002523279210 */ /* 0x000fce00027fe421 */
        /* <DEDUP_REMOVED lines=9> */
[----:B------:R-:W3:Y:S01]  /*3df60*/  @!P1 LDG.E.U8 R33, desc[UR8][R20.64+0x28] ;  /* 0x0000280814219981 */ /* 0x000ee2000c1e1100 */
[----:B------:R-:W-:-:S03]  /*3df70*/  ISETP.LT.OR P6, PT, R26, 0xda, !P6 ;  /* 0x000000da1a00780c */ /* 0x000fc600077c1670 */
[----:B------:R-:W-:Y:S04]  /*3df80*/  @!P3 STL.64 [R1+0x118], R42 ;  /* 0x0001182a0100b387 */ /* 0x000fe80000100a00 */
[----:B------:R0:W-:Y:S04]  /*3df90*/  @!P2 STL.64 [R1+0x110], R40 ;  /* 0x000110280100a387 */ /* 0x0001e80000100a00 */
[----:B0-----:R-:W4:Y:S01]  /*3dfa0*/  LDL.LU R41, [R1+0x568] ;  /* 0x0005680001297983 */ /* 0x001f220000300800 */
        /* <DEDUP_REMOVED lines=27> */
[----:B------:R-:W-:-:S04]  /*3e160*/  @P3 LOP3.LUT R31, R31, 0x1000, RZ, 0xfc, !PT ;  /* 0x000010001f1f3812 */ /* 0x000fc800078efcff */
[----:B------:R-:W-:-:S04]  /*3e170*/  LOP3.LUT R31, R31, 0xfffff7ff, RZ, 0xc0, !PT ;  /* 0xfffff7ff1f1f7812 */ /* 0x000fc800078ec0ff */
[----:B------:R-:W-:Y:S02]  /*3e180*/  @P2 LOP3.LUT R31, R31, 0x800, RZ, 0xfc, !PT ;  /* 0x000008001f1f2812 */ /* 0x000fe400078efcff */
[----:B------:R-:W-:Y:S02]  /*3e190*/  LOP3.LUT P2, RZ, R0, 0x400, RZ, 0xc0, !PT ;  /* 0x0000040000ff7812 */ /* 0x000fe4000784c0ff */
[----:B---3--:R-:W-:-:S04]  /*3e1a0*/  LOP3.LUT R33, R33, 0xff, RZ, 0xc0, !PT ;  /* 0x000000ff21217812 */ /* 0x008fc800078ec0ff */
[----:B------:R-:W-:-:S05]  /*3e1b0*/  F2FP.F16.E4M3.UNPACK_B R33, R33 ;  /* 0x00000021ff21723e */ /* 0x000fca00020006ff */
[----:B------:R-:W-:-:S05]  /*3e1c0*/  HADD2.F32 R33, -RZ, R33.H0_H0 ;  /* 0x20000021ff217230 */ /* 0x000fca0000004100 */
[----:B------:R-:W-:-:S04]  /*3e1d0*/  FMUL R33, R33, UR12 ;  /* 0x0000000c21217c20 */ /* 0x000fc80008400000 */
[----:B----4-:R-:W-:-:S05]  /*3e1e0*/  FFMA R33, R41, UR61, R33 ;  /* 0x0000003d29217c23 */ /* 0x010fca0008000021 */
[----:B------:R-:W-:-:S05]  /*3e1f0*/  F2FP.SATFINITE.E4M3.F32.PACK_AB_MERGE_C R33, RZ, R33, RZ ;  /* 0x00000021ff21723e */ /* 0x000fca00048070ff */
[----:B------:R0:W-:Y:S02]  /*3e200*/  @!P1 STG.E.U8 desc[UR8][R38.64+0x29], R33 ;  /* 0x0000292126009986 */ /* 0x0001e4000c101108 */
[----:B0-----:R-:W-:-:S06]  /*3e210*/  PRMT R33, RZ, 0x7610, R33 ;  /* 0x00007610ff217816 */ /* 0x001fcc0000000021 */
[----:B------:R-:W3:Y:S01]  /*3e220*/  @!P2 LDG.E.U8 R33, desc[UR8][R22.64+0x28] ;  /* 0x000028081621a981 */ /* 0x000ee2000c1e1100 */
[C---:B------:R-:W-:Y:S02]  /*3e230*/  LOP3.LUT P3, RZ, R28.reuse, 0x1000, RZ, 0xc0, !PT ;  /* 0x000010001cff7812 */ /* 0x040fe4000786c0ff */
[----:B------:R-:W-:-:S04]  /*3e240*/  LOP3.LUT R28, R28, 0xffffffbf, RZ, 0xc0, !PT ;  /* 0xffffffbf1c1c7812 */ /* 0x000fc800078ec0ff */
[----:B------:R-:W-:Y:S02]  /*3e250*/  @P0 LOP3.LUT R28, R28, 0x40, RZ, 0xfc, !PT ;  /* 0x000000401c1c0812 */ /* 0x000fe400078efcff */
[----:B------:R-:W-:Y:S01]  /*3e260*/  LOP3.LUT P0, RZ, R0, 0x200, RZ, 0xc0, !PT ;  /* 0x0000020000ff7812 */ /* 0x000fe2000780c0ff */
[----:B------:R-:W-:Y:S04]  /*3e270*/  @!P6 STL.64 [R1+0x108], R42 ;  /* 0x0001082a0100e387 */ /* 0x000fe80000100a00 */
[----:B------:R-:W4:Y:S01]  /*3e280*/  LDL.LU R67, [R1+0x570] ;  /* 0x0005700001437983 */ /* 0x000f220000300800 */
[----:B------:R-:W-:-:S04]  /*3e290*/  LOP3.LUT R31, R31, 0xfffffdff, RZ, 0xc0, !PT ;  /* 0xfffffdff1f1f7812 */ /* 0x000fc800078ec0ff */
[----:B------:R-:W-:Y:S02]  /*3e2a0*/  @P6 LOP3.LUT R31, R31, 0x200, RZ, 0xfc, !PT ;  /* 0x000002001f1f6812 */ /* 0x000fe400078efcff */
[----:B------:R-:W-:-:S13]  /*3e2b0*/  ISETP.LT.OR P6, PT, R26, 0x31, !P3 ;  /* 0x000000311a00780c */ /* 0x000fda0005fc1670 */
[----:B------:R-:W0:Y:S01]  /*3e2c0*/  @!P6 LDC.64 R34, c[0x0][0x5c0] ;  /* 0x00017000ff22eb82 */ /* 0x000e220000000a00 */
[----:B------:R-:W-:Y:S02]  /*3e2d0*/  ISETP.LT.OR P5, PT, R26, 0x32, !P3 ;  /* 0x000000321a00780c */ /* 0x000fe40005fa1670 */
[----:B---3--:R-:W-:-:S04]  /*3e2e0*/  LOP3.LUT R33, R33, 0xff, RZ, 0xc0, !PT ;  /* 0x000000ff21217812 */ /* 0x008fc800078ec0ff */
[----:B------:R-:W-:-:S05]  /*3e2f0*/  F2FP.F16.E4M3.UNPACK_B R33, R33 ;  /* 0x00000021ff21723e */ /* 0x000fca00020006ff */
[----:B------:R-:W-:-:S05]  /*3e300*/  HADD2.F32 R33, -RZ, R33.H0_H0 ;  /* 0x20000021ff217230 */ /* 0x000fca0000004100 */
[----:B------:R-:W-:-:S04]  /*3e310*/  FMUL R33, R33, UR12 ;  /* 0x0000000c21217c20 */ /* 0x000fc80008400000 */
[----:B--2---:R-:W-:Y:S01]  /*3e320*/  FFMA R33, R66, UR61, R33 ;  /* 0x0000003d42217c23 */ /* 0x004fe20008000021 */
[----:B0-----:R-:W-:Y:S01]  /*3e330*/  @!P6 IADD3 R40, P1, P4, R8, UR11, R34 ;  /* 0x0000000b0828ec10 */ /* 0x001fe2000fc3e022 */
[----:B------:R-:W2:Y:S03]  /*3e340*/  LDL.LU R66, [R1+0x574] ;  /* 0x0005740001427983 */ /* 0x000ea60000300800 */
[----:B------:R-:W-:-:S05]  /*3e350*/  F2FP.SATFINITE.E4M3.F32.PACK_AB_MERGE_C R33, RZ, R33, RZ ;  /* 0x00000021ff21723e */ /* 0x000fca00048070ff */
[----:B------:R0:W-:Y:S02]  /*3e360*/  @!P2 STG.E.U8 desc[UR8][R60.64+0x28], R33 ;  /* 0x000028213c00a986 */ /* 0x0001e4000c101108 */
[----:B0-----:R-:W-:-:S06]  /*3e370*/  PRMT R33, RZ, 0x7610, R33 ;  /* 0x00007610ff217816 */ /* 0x001fcc0000000021 */
[----:B------:R-:W3:Y:S01]  /*3e380*/  @!P0 LDG.E.U8 R33, desc[UR8][R22.64+0x29] ;  /* 0x0000290816218981 */ /* 0x000ee2000c1e1100 */
[----:B------:R-:W-:Y:S02]  /*3e390*/  @!P6 IADD3.X R41, R27, UR10, R35, P1, P4 ;  /* 0x0000000a1b29ec10 */ /* 0x000fe40008fe8423 */
[----:B------:R-:W0:Y:S01]  /*3e3a0*/  @!P5 LDC.64 R34, c[0x0][0x5c0] ;  /* 0x00017000ff22db82 */ /* 0x000e220000000a00 */
[----:B------:R-:W-:-:S04]  /*3e3b0*/  LOP3.LUT R28, R28, 0xfffffbff, RZ, 0xc0, !PT ;  /* 0xfffffbff1c1c7812 */ /* 0x000fc800078ec0ff */
[----:B------:R-:W-:Y:S02]  /*3e3c0*/  @P5 LOP3.LUT R28, R28, 0x400, RZ, 0xfc, !PT ;  /* 0x000004001c1c5812 */ /* 0x000fe400078efcff */
[----:B0-----:R-:W-:-:S04]  /*3e3d0*/  @!P5 IADD3 R36, P1, P4, R8, UR11, R34 ;  /* 0x0000000b0824dc10 */ /* 0x001fc8000fc3e022 */
[----:B------:R-:W-:Y:S02]  /*3e3e0*/  @!P5 IADD3.X R37, R27, UR10, R35, P1, P4 ;  /* 0x0000000a1b25dc10 */ /* 0x000fe40008fe8423 */
[----:B------:R-:W-:-:S13]  /*3e3f0*/  ISETP.LT.OR P5, PT, R26, 0x39, !P3 ;  /* 0x000000391a00780c */ /* 0x000fda0005fa1670 */
[----:B------:R-:W0:Y:S02]  /*3e400*/  @!P5 LDC.64 R34, c[0x0][0x5c0] ;  /* 0x00017000ff22db82 */ /* 0x000e240000000a00 */
[----:B0-----:R-:W-:-:S04]  /*3e410*/  @!P5 IADD3 R52, P1, P4, R8, UR11, R34 ;  /* 0x0000000b0834dc10 */ /* 0x001fc8000fc3e022 */
[----:B------:R-:W-:Y:S02]  /*3e420*/  @!P5 IADD3.X R53, R27, UR10, R35, P1, P4 ;  /* 0x0000000a1b35dc10 */ /* 0x000fe40008fe8423 */
[----:B------:R-:W-:-:S13]  /*3e430*/  ISETP.LT.OR P5, PT, R26, 0x3a, !P3 ;  /* 0x0000003a1a00780c */ /* 0x000fda0005fa1670 */
[----:B------:R-:W0:Y:S02]  /*3e440*/  @!P5 LDC.64 R34, c[0x0][0x5c0] ;  /* 0x00017000ff22db82 */ /* 0x000e240000000a00 */
        /* <DEDUP_REMOVED lines=10> */
[----:B------:R-:W-:-:S04]  /*3e4f0*/  ISETP.GE.AND P0, PT, R5, 0x1, PT ;  /* 0x000000010500780c */ /* 0x000fc80003f06270 */
[----:B------:R-:W-:Y:S02]  /*3e500*/  ISETP.LT.OR P1, PT, R26, 0x31, !P0 ;  /* 0x000000311a00780c */ /* 0x000fe40004721670 */
[----:B0-----:R-:W-:-:S11]  /*3e510*/  PRMT R33, RZ, 0x7610, R33 ;  /* 0x00007610ff217816 */ /* 0x001fd60000000021 */
        /* <DEDUP_REMOVED lines=16> */
[----:B0-----:R-:W-:-:S05]  /*3e620*/  @!P1 IADD3 R34, P4, R8, R34, RZ ;  /* 0x0000002208229210 */ /* 0x001fca0007f9e0ff */
[----:B------:R-:W-:Y:S01]  /*3e630*/  @!P1 IMAD.X R35, R27, 0x1, R35, P4 ;  /* 0x000000011b239824 */ /* 0x000fe200020e0623 */
        /* <DEDUP_REMOVED lines=10> */
[----:B0-----:R-:W-:-:S06]  /*3e6e0*/  PRMT R33, RZ, 0x7610, R33 ;  /* 0x00007610ff217816 */ /* 0x001fcc0000000021 */
[----:B------:R-:W4:Y:S01]  /*3e6f0*/  @!P6 LDG.E.U8 R33, desc[UR8][R10.64+0x30] ;  /* 0x000030080a21e981 */ /* 0x000f22000c1e1100 */
[----:B------:R-:W-:-:S13]  /*3e700*/  ISETP.LT.OR P1, PT, R26, 0x31, !P2 ;  /* 0x000000311a00780c */ /* 0x000fda0005721670 */
[----:B------:R-:W0:Y:S02]  /*3e710*/  @!P1 LDC.64 R34, c[0x0][0x5c0] ;  /* 0x00017000ff229b82 */ /* 0x000e240000000a00 */
[----:B0-----:R-:W-:-:S04]  /*3e720*/  @!P1 IADD3 R42, P5, P4, R8, UR16, R34 ;  /* 0x00000010082a9c10 */ /* 0x001fc8000fcbe022 */
[----:B------:R-:W-:Y:S02]  /*3e730*/  @!P1 IADD3.X R43, R27, UR15, R35, P5, P4 ;  /* 0x0000000f1b2b9c10 */ /* 0x000fe4000afe8423 */
[----:B------:R-:W-:-:S13]  /*3e740*/  ISETP.LT.OR P4, PT, R26, 0x32, !P2 ;  /* 0x000000321a00780c */ /* 0x000fda0005781670 */
[----:B------:R-:W0:Y:S01]  /*3e750*/  @!P4 LDC.64 R34, c[0x0][0x5c0] ;  /* 0x00017000ff22cb82 */ /* 0x000e220000000a00 */
[----:B------:R-:W-:Y:S02]  /*3e760*/  @P1 LOP3.LUT R28, R28, 0x200, RZ, 0xfc, !PT ;  /* 0x000002001c1c1812 */ /* 0x000fe400078efcff */
[----:B0-----:R-:W-:-:S04]  /*3e770*/  @!P4 IADD3 R38, P5, P1, R8, UR16, R34 ;  /* 0x000000100826cc10 */ /* 0x001fc8000f9be022 */
[----:B------:R-:W-:Y:S02]  /*3e780*/  @!P4 IADD3.X R39, R27, UR15, R35, P5, P1 ;  /* 0x0000000f1b27cc10 */ /* 0x000fe4000afe2423 */
[----:B------:R-:W-:-:S13]  /*3e790*/  ISETP.LT.OR P5, PT, R26, 0x39, !P2 ;  /* 0x000000391a00780c */ /* 0x000fda00057a1670 */
[----:B------:R-:W0:Y:S01]  /*3e7a0*/  @!P5 LDC.64 R34, c[0x0][0x5c0] ;  /* 0x00017000ff22db82 */ /* 0x000e220000000a00 */
        /* <DEDUP_REMOVED lines=8> */
[----:B0-----:R-:W-:-:S04]  /*3e830*/  @!P5 IADD3 R50, P1, P6, R8, UR16, R34 ;  /* 0x000000100832dc10 */ /* 0x001fc8000fe3e022 */
[----:B------:R-:W-:Y:S02]  /*3e840*/  @!P5 IADD3.X R51, R27, UR15, R35, P1, P6 ;  /* 0x0000000f1b33dc10 */ /* 0x000fe40008fec423 */
[----:B------:R-:W-:Y:S02]  /*3e850*/  LOP3.LUT P5, RZ, R28, 0x400, RZ, 0xc0, !PT ;  /* 0x000004001cff7812 */ /* 0x000fe400078ac0ff */
[----:B-1----:R-:W-:-:S11]  /*3e860*/  PRMT R33, RZ, 0x7610, R33 ;  /* 0x00007610ff217816 */ /* 0x002fd60000000021 */
[----:B------:R-:W4:Y:S01]  /*3e870*/  @!P5 LDG.E.U8 R33, desc[UR8][R10.64+0x31] ;  /* 0x000031080a21d981 */ /* 0x000f22000c1e1100 */
[----:B------:R-:W-:-:S13]  /*3e880*/  ISETP.LT.OR P1, PT, R26, 0x3a, !P2 ;  /* 0x0000003a1a00780c */ /* 0x000fda0005721670 */
[----:B------:R-:W0:Y:S01]  /*3e890*/  @!P1 LDC.64 R34, c[0x0][0x5c0] ;  /* 0x00017000ff229b82 */ /* 0x000e220000000a00 */
        /* <DEDUP_REMOVED lines=8> */
[----:B0-----:R-:W-:-:S04]  /*3e920*/  @!P1 IADD3 R44, P5, P6, R8, UR16, R34 ;  /* 0x00000010082c9c10 */ /* 0x001fc8000febe022 */
[----:B------:R-:W-:Y:S02]  /*3e930*/  @!P1 IADD3.X R45, R27, UR15, R35, P5, P6 ;  /* 0x0000000f1b2d9c10 */ /* 0x000fe4000afec423 */
[----:B------:R-:W-:Y:S02]  /*3e940*/  ISETP.LT.OR P5, PT, R26, 0x39, !P0 ;  /* 0x000000391a00780c */ /* 0x000fe400047a1670 */
[----:B-1----:R-:W-:-:S11]  /*3e950*/  PRMT R33, RZ, 0x7610, R33 ;  /* 0x00007610ff217816 */ /* 0x002fd60000000021 */
        /* <DEDUP_REMOVED lines=19> */
[----:B------:R-:W-:Y:S02]  /*3ea90*/  LOP3.LUT R28, R28, 0xfffffeff, RZ, 0xc0, !PT ;  /* 0xfffffeff1c1c7812 */ /* 0x000fe400078ec0ff */
[----:B------:R-:W-:Y:S02]  /*3eaa0*/  ISETP.GE.AND P0, PT, R5, 0x101, PT ;  /* 0x000001010500780c */ /* 0x000fe40003f06270 */
[----:B----4-:R-:W-:-:S04]  /*3eab0*/  LOP3.LUT R33, R33, 0xff, RZ, 0xc0, !PT ;  /* 0x000000ff21217812 */ /* 0x010fc800078ec0ff */
[----:B------:R-:W-:-:S05]  /*3eac0*/  F2FP.F16.E4M3.UNPACK_B R33, R33 ;  /* 0x00000021ff21723e */ /* 0x000fca00020006ff */
[----:B------:R-:W-:-:S05]  /*3ead0*/  HADD2.F32 R33, -RZ, R33.H0_H0 ;  /* 0x20000021ff217230 */ /* 0x000fca0000004100 */
[----:B------:R-:W-:-:S04]  /*3eae0*/  FMUL R33, R33, UR12 ;  /* 0x0000000c21217c20 */ /* 0x000fc80008400000 */
[----:B---3--:R-:W-:Y:S01]  /*3eaf0*/  FFMA R33, R67, UR61, R33 ;  /* 0x0000003d43217c23 */ /* 0x008fe20008000021 */
[----:B------:R-:W-:Y:S01]  /*3eb00*/  @P2 LOP3.LUT R28, R28, 0x100, RZ, 0xfc, !PT ;  /* 0x000001001c1c2812 */ /* 0x000fe200078efcff */
[----:B------:R-:W3:Y:S03]  /*3eb10*/  LDL.LU R67, [R1+0x590] ;  /* 0x0005900001437983 */ /* 0x000ee60000300800 */
[----:B------:R-:W-:-:S05]  /*3eb20*/  F2FP.SATFINITE.E4M3.F32.PACK_AB_MERGE_C R33, RZ, R33, RZ ;  /* 0x00000021ff21723e */ /* 0x000fca00048070ff */
[----:B------:R0:W-:Y:S02]  /*3eb30*/  @!P5 STG.E.U8 desc[UR8][R34.64+0x39], R33 ;  /* 0x000039212200d986 */ /* 0x0001e4000c101108 */
[----:B0-----:R-:W-:-:S06]  /*3eb40*/  PRMT R33, RZ, 0x7610, R33 ;  /* 0x00007610ff217816 */ /* 0x001fcc0000000021 */
[----:B------:R-:W4:Y:S01]  /*3eb50*/  @!P1 LDG.E.U8 R33, desc[UR8][R10.64+0x38] ;  /* 0x000038080a219981 */ /* 0x000f22000c1e1100 */
[----:B------:R-:W-:-:S13]  /*3eb60*/  ISETP.LT.OR P2, PT, R26, 0x31, !P0 ;  /* 0x000000311a00780c */ /* 0x000fda0004741670 */
[----:B------:R-:W0:Y:S01]  /*3eb70*/  @!P2 LDC.64 R34, c[0x0][0x5c0] ;  /* 0x00017000ff22ab82 */ /* 0x000e220000000a00 */
[----:B------:R-:W-:-:S04]  /*3eb80*/  LOP3.LUT R0, R0, 0xffffffbf, RZ, 0xc0, !PT ;  /* 0xffffffbf00007812 */ /* 0x000fc800078ec0ff */
[----:B------:R-:W-:Y:S02]  /*3eb90*/  @P2 LOP3.LUT R0, R0, 0x40, RZ, 0xfc, !PT ;  /* 0x0000004000002812 */ /* 0x000fe400078efcff */
[----:B0-----:R-:W-:-:S04]  /*3eba0*/  @!P2 IADD3 R46, P5, P6, R8, UR14, R34 ;  /* 0x0000000e082eac10 */ /* 0x001fc8000febe022 */
[----:B------:R-:W-:Y:S02]  /*3ebb0*/  @!P2 IADD3.X R47, R27, UR13, R35, P5, P6 ;  /* 0x0000000d1b2fac10 */ /* 0x000fe4000afec423 */
[----:B------:R-:W-:-:S13]  /*3ebc0*/  ISETP.LT.OR P2, PT, R26, 0x32, !P0 ;  /* 0x000000321a00780c */ /* 0x000fda0004741670 */
[----:B------:R-:W0:Y:S01]  /*3ebd0*/  @!P2 LDC.64 R34, c[0x0][0x5c0] ;  /* 0x00017000ff22ab82 */ /* 0x000e220000000a00 */
[----:B------:R-:W-:-:S04]  /*3ebe0*/  LOP3.LUT R0, R0, 0xfffffffd, RZ, 0xc0, !PT ;  /* 0xfffffffd00007812 */ /* 0x000fc800078ec0ff */
[----:B------:R-:W-:Y:S02]  /*3ebf0*/  @P2 LOP3.LUT R0, R0, 0x2, RZ, 0xfc, !PT ;  /* 0x0000000200002812 */ /* 0x000fe400078efcff */
        /* <DEDUP_REMOVED lines=12> */
[----:B0-----:R-:W-:-:S06]  /*3ecc0*/  PRMT R33, RZ, 0x7610, R33 ;  /* 0x00007610ff217816 */ /* 0x001fcc0000000021 */
[----:B------:R-:W4:Y:S01]  /*3ecd0*/  @!P2 LDG.E.U8 R33, desc[UR8][R10.64+0x39] ;  /* 0x000039080a21a981 */ /* 0x000f22000c1e1100 */
[----:B------:R-:W-:-:S13]  /*3ece0*/  ISETP.LT.OR P1, PT, R26, 0x39, !P0 ;  /* 0x000000391a00780c */ /* 0x000fda0004721670 */
[----:B------:R-:W0:Y:S01]  /*3ecf0*/  @!P1 LDC.64 R34, c[0x0][0x5c0] ;  /* 0x00017000ff229b82 */ /* 0x000e220000000a00 */
[----:B------:R-:W-:Y:S02]  /*3ed00*/  @P1 LOP3.LUT R0, R0, 0x8, RZ, 0xfc, !PT ;  /* 0x0000000800001812 */ /* 0x000fe400078efcff */
[----:B0-----:R-:W-:-:S04]  /*3ed10*/  @!P1 IADD3 R52, P5, P6, R8, UR14, R34 ;  /* 0x0000000e08349c10 */ /* 0x001fc8000febe022 */
[----:B------:R-:W-:Y:S02]  /*3ed20*/  @!P1 IADD3.X R53, R27, UR13, R35, P5, P6 ;  /* 0x0000000d1b359c10 */ /* 0x000fe4000afec423 */
[----:B------:R-:W-:Y:S02]  /*3ed30*/  LOP3.LUT P1, RZ, R28, 0x200, RZ, 0xc0, !PT ;  /* 0x000002001cff7812 */ /* 0x000fe4000782c0ff */
        /* <DEDUP_REMOVED lines=8> */
[----:B0-----:R-:W-:-:S06]  /*3edc0*/  PRMT R33, RZ, 0x7610, R33 ;  /* 0x00007610ff217816 */ /* 0x001fcc0000000021 */
[----:B------:R-:W4:Y:S01]  /*3edd0*/  @!P1 LDG.E.U8 R33, desc[UR8][R12.64+0x30] ;  /* 0x000030080c219981 */ /* 0x000f22000c1e1100 */
[----:B------:R-:W-:-:S13]  /*3ede0*/  ISETP.LT.OR P0, PT, R26, 0x3a, !P0 ;  /* 0x0000003a1a00780c */ /* 0x000fda0004701670 */
[----:B------:R-:W0:Y:S01]  /*3edf0*/  @!P0 LDC.64 R34, c[0x0][0x5c0] ;  /* 0x00017000ff228b82 */ /* 0x000e220000000a00 */
        /* <DEDUP_REMOVED lines=9> */
[----:B-1----:R-:W-:-:S06]  /*3ee90*/  PRMT R33, RZ, 0x7610, R33 ;  /* 0x00007610ff217816 */ /* 0x002fcc0000000021 */
[----:B------:R-:W4:Y:S01]  /*3eea0*/  @!P4 LDG.E.U8 R33, desc[UR8][R12.64+0x31] ;  /* 0x000031080c21c981 */ /* 0x000f22000c1e1100 */
[----:B0-----:R-:W-:-:S04]  /*3eeb0*/  @!P0 IADD3 R48, P5, P6, R8, UR14, R34 ;  /* 0x0000000e08308c10 */ /* 0x001fc8000febe022 */
[----:B------:R-:W-:Y:S02]  /*3eec0*/  @!P0 IADD3.X R49, R27, UR13, R35, P5, P6 ;  /* 0x0000000d1b318c10 */ /* 0x000fe4000afec423 */
[----:B------:R-:W0:Y:S01]  /*3eed0*/  @!P2 LDC.64 R34, c[0x0][0x5c0] ;  /* 0x00017000ff22ab82 */ /* 0x000e220000000a00 */
[----:B------:R-:W-:-:S04]  /*3eee0*/  LOP3.LUT R28, R28, 0xffffff7f, RZ, 0xc0, !PT ;  /* 0xffffff7f1c1c7812 */ /* 0x000fc800078ec0ff */
[----:B------:R-:W-:Y:S02]  /*3eef0*/  @P0 LOP3.LUT R28, R28, 0x80, RZ, 0xfc, !PT ;  /* 0x000000801c1c0812 */ /* 0x000fe400078efcff */
[----:B------:R-:W-:Y:S02]  /*3ef00*/  ISETP.LT.OR P0, PT, R26, 0x42, !P3 ;  /* 0x000000421a00780c */ /* 0x000fe40005f01670 */
[----:B0-----:R-:W-:-:S04]  /*3ef10*/  @!P2 IADD3 R58, P5, P6, R8, UR11, R34 ;  /* 0x0000000b083aac10 */ /* 0x001fc8000febe022 */
[----:B------:R-:W-:-:S07]  /*3ef20*/  @!P2 IADD3.X R59, R27, UR10, R35, P5, P6 ;  /* 0x0000000a1b3bac10 */ /* 0x000fce000afec423 */
[----:B------:R-:W0:Y:S02]  /*3ef30*/  @!P0 LDC.64 R34, c[0x0][0x5c0] ;  /* 0x00017000ff228b82 */ /* 0x000e240000000a00 */
[----:B0-----:R-:W-:-:S04]  /*3ef40*/  @!P0 IADD3 R56, P1, P5, R8, UR11, R34 ;  /* 0x0000000b08388c10 */ /* 0x001fc8000fd3e022 */
[----:B------:R-:W-:Y:S02]  /*3ef50*/  @!P0 IADD3.X R57, R27, UR10, R35, P1, P5 ;  /* 0x0000000a1b398c10 */ /* 0x000fe40008fea423 */
[----:B------:R-:W-:Y:S01]  /*3ef60*/  ISETP.GE.AND P0, PT, R5, 0x89, PT ;  /* 0x000000890500780c */ /* 0x000fe20003f06270 */
[----:B------:R-:W-:Y:S01]  /*3ef70*/  IMAD.U32 R34, RZ, RZ, UR11 ;  /* 0x0000000bff227e24 */ /* 0x000fe2000f8e00ff */
        /* <DEDUP_REMOVED lines=8> */
[----:B------:R-:W-:-:S13]  /*3f000*/  ISETP.LT.OR P4, PT, R26, 0x31, !P0 ;  /* 0x000000311a00780c */ /* 0x000fda0004781670 */
[----:B------:R-:W-:Y:S02]  /*3f010*/  @!P4 IADD3 R36, P1, P5, R34, UR16, R8 ;  /* 0x000000102224cc10 */ /* 0x000fe4000fd3e008 */
[----:B------:R-:W1:Y:S01]  /*3f020*/  @!P4 LDC.64 R34, c[0x0][0x5c0] ;  /* 0x00017000ff22cb82 */ /* 0x000e620000000a00 */
[----:B0-----:R-:W-:-:S05]  /*3f030*/  IMAD.U32 R33, RZ, RZ, UR10 ;  /* 0x0000000aff217e24 */ /* 0x001fca000f8e00ff */
[----:B------:R-:W-:Y:S02]  /*3f040*/  @!P4 IADD3.X R33, R33, UR15, R27, P1, P5 ;  /* 0x0000000f2121cc10 */ /* 0x000fe40008fea41b */
[----:B-1----:R-:W-:-:S05]  /*3f050*/  @!P4 IADD3 R34, P1, R36, R34, RZ ;  /* 0x000000222422c210 */ /* 0x002fca0007f3e0ff */
        /* <DEDUP_REMOVED lines=15> */
[----:B0-----:R-:W0:Y:S01]  /*3f150*/  @!P1 LDC.64 R36, c[0x0][0x5c0] ;  /* 0x00017000ff249b82 */ /* 0x001e220000000a00 */
[----:B------:R-:W-:-:S05]  /*3f160*/  IMAD.U32 R33, RZ, RZ, UR10 ;  /* 0x0000000aff217e24 */ /* 0x000fca000f8e00ff */
[----:B------:R-:W-:Y:S02]  /*3f170*/  @!P1 IADD3.X R33, R33, UR15, R27, P5, P6 ;  /* 0x0000000f21219c10 */ /* 0x000fe4000afec41b */
[----:B------:R-:W1:Y:S01]  /*3f180*/  @!P2 LDC.64 R34, c[0x0][0x5c0] ;  /* 0x00017000ff22ab82 */ /* 0x000e620000000a00 */
[----:B0-----:R-:W-:-:S05]  /*3f190*/  @!P1 IADD3 R36, P4, R38, R36, RZ ;  /* 0x0000002426249210 */ /* 0x001fca0007f9e0ff */
[----:B------:R-:W-:Y:S01]  /*3f1a0*/  @!P1 IMAD.X R37, R33, 0x1, R37, P4 ;  /* 0x0000000121259824 */ /* 0x000fe200020e0625 */
[----:B------:R-:W-:-:S06]  /*3f1b0*/  PRMT R33, RZ, 0x7610, R33 ;  /* 0x00007610ff217816 */ /* 0x000fcc0000000021 */
[----:B------:R-:W4:Y:S01]  /*3f1c0*/  @!P1 LDG.E.U8 R33, desc[UR8][R14.64+0x31] ;  /* 0x000031080e219981 */ /* 0x000f22000c1e1100 */
[----:B------:R-:W-:Y:S02]  /*3f1d0*/  LOP3.LUT R0, R0, 0xfffffbff, RZ, 0xc0, !PT ;  /* 0xfffffbff00007812 */ /* 0x000fe400078ec0ff */
[----:B-1----:R-:W-:Y:S02]  /*3f1e0*/  @!P2 IADD3 R60, P5, P6, R8, UR11, R34 ;  /* 0x0000000b083cac10 */ /* 0x002fe4000febe022 */
[----:B------:R-:W-:Y:S02]  /*3f1f0*/  @P2 LOP3.LUT R0, R0, 0x400, RZ, 0xfc, !PT ;  /* 0x0000040000002812 */ /* 0x000fe400078efcff */
[----:B------:R-:W-:Y:S02]  /*3f200*/  @!P2 IADD3.X R61, R27, UR10, R35, P5, P6 ;  /* 0x0000000a1b3dac10 */ /* 0x000fe4000afec423 */
[----:B------:R-:W-:-:S04]  /*3f210*/  LOP3.LUT P2, RZ, R28, 0x100, RZ, 0xc0, !PT ;  /* 0x000001001cff7812 */ /* 0x000fc8000784c0ff */
[----:B------:R-:W-:Y:S02]  /*3f220*/  ISETP.LT.OR P6, PT, R26, 0x39, !P2 ;  /* 0x000000391a00780c */ /* 0x000fe400057c1670 */
        /* <DEDUP_REMOVED lines=28> */
[----:B-1----:R-:W-:-:S11]  /*3f3f0*/  PRMT R33, RZ, 0x7610, R33 ;  /* 0x00007610ff217816 */ /* 0x002fd60000000021 */
[----:B------:R-:W4:Y:S01]  /*3f400*/  @!P6 LDG.E.U8 R33, desc[UR8][R12.64+0x39] ;  /* 0x000039080c21e981 */ /* 0x000f22000c1e1100 */
[----:B0-----:R-:W-:Y:S02]  /*3f410*/  @!P5 IADD3 R42, P1, P4, R8, UR16, R34 ;  /* 0x00000010082adc10 */ /* 0x001fe4000fc3e022 */
[----:B------:R-:W-:Y:S02]  /*3f420*/  @P5 LOP3.LUT R0, R0, 0x200, RZ, 0xfc, !PT ;  /* 0x0000020000005812 */ /* 0x000fe400078efcff */
[----:B------:R-:W-:Y:S02]  /*3f430*/  @!P5 IADD3.X R43, R27, UR15, R35, P1, P4 ;  /* 0x0000000f1b2bdc10 */ /* 0x000fe40008fe8423 */
[----:B------:R-:W-:-:S13]  /*3f440*/  ISETP.LT.OR P5, PT, R26, 0x42, !P2 ;  /* 0x000000421a00780c */ /* 0x000fda00057a1670 */
[----:B------:R-:W0:Y:S01]  /*3f450*/  @!P5 LDC.64 R34, c[0x0][0x5c0] ;  /* 0x00017000ff22db82 */ /* 0x000e220000000a00 */
[----:B------:R-:W-:-:S04]  /*3f460*/  LOP3.LUT R0, R0, 0xffffffef, RZ, 0xc0, !PT ;  /* 0xffffffef00007812 */ /* 0x000fc800078ec0ff */
[----:B------:R-:W-:Y:S02]  /*3f470*/  @P5 LOP3.LUT R0, R0, 0x10, RZ, 0xfc, !PT ;  /* 0x0000001000005812 */ /* 0x000fe400078efcff */
[----:B0-----:R-:W-:-:S04]  /*3f480*/  @!P5 IADD3 R38, P1, P4, R8, UR16, R34 ;  /* 0x000000100826dc10 */ /* 0x001fc8000fc3e022 */
[----:B------:R-:W-:Y:S02]  /*3f490*/  @!P5 IADD3.X R39, R27, UR15, R35, P1, P4 ;  /* 0x0000000f1b27dc10 */ /* 0x000fe40008fe8423 */
[----:B------:R-:W-:Y:S01]  /*3f4a0*/  ISETP.LT.OR P4, PT, R26, 0x39, !P0 ;  /* 0x000000391a00780c */ /* 0x000fe20004781670 */
[----:B------:R-:W-:-:S12]  /*3f4b0*/  IMAD.U32 R34, RZ, RZ, UR11 ;  /* 0x0000000bff227e24 */ /* 0x000fd8000f8e00ff */
[----:B------:R-:W-:Y:S02]  /*3f4c0*/  @!P4 IADD3 R36, P1, P5, R34, UR16, R8 ;  /* 0x000000102224cc10 */ /* 0x000fe4000fd3e008 */
        /* <DEDUP_REMOVED lines=9> */
[----:B-1----:R-:W-:-:S05]  /*3f560*/  IMAD.U32 R33, RZ, RZ, UR10 ;  /* 0x0000000aff217e24 */ /* 0x002fca000f8e00ff */
        /* <DEDUP_REMOVED lines=29> */
[----:B------:R-:W-:Y:S02]  /*3f740*/  LOP3.LUT P5, RZ, R0, 0x40, RZ, 0xc0, !PT ;  /* 0x0000004000ff7812 */ /* 0x000fe400078ac0ff */
        /* <DEDUP_REMOVED lines=9> */
[----:B0-----:R-:W-:-:S06]  /*3f7e0*/  PRMT R33, RZ, 0x7610, R33 ;  /* 0x00007610ff217816 */ /* 0x001fcc0000000021 */
[----:B------:R-:W4:Y:S01]  /*3f7f0*/  @!P5 LDG.E.U8 R33, desc[UR8][R16.64+0x30] ;  /* 0x000030081021d981 */ /* 0x000f22000c1e1100 */
[----:B------:R-:W-:-:S13]  /*3f800*/  ISETP.LT.OR P0, PT, R26, 0x4a, !P2 ;  /* 0x0000004a1a00780c */ /* 0x000fda0005701670 */
[----:B------:R-:W0:Y:S01]  /*3f810*/  @!P0 LDC.64 R34, c[0x0][0x5c0] ;  /* 0x00017000ff228b82 */ /* 0x000e220000000a00 */
[----:B------:R-:W-:Y:S02]  /*3f820*/  LOP3.LUT R0, R0, 0xfffffffe, RZ, 0xc0, !PT ;  /* 0xfffffffe00007812 */ /* 0x000fe400078ec0ff */
[----:B------:R-:W-:Y:S02]  /*3f830*/  LOP3.LUT R28, R28, 0xffffffdf, RZ, 0xc0, !PT ;  /* 0xffffffdf1c1c7812 */ /* 0x000fe400078ec0ff */
[----:B------:R-:W-:Y:S02]  /*3f840*/  @P0 LOP3.LUT R0, R0, 0x1, RZ, 0xfc, !PT ;  /* 0x0000000100000812 */ /* 0x000fe400078efcff */
[----:B------:R-:W-:Y:S02]  /*3f850*/  @P2 LOP3.LUT R28, R28, 0x20, RZ, 0xfc, !PT ;  /* 0x000000201c1c2812 */ /* 0x000fe400078efcff */
[----:B0-----:R-:W-:-:S04]  /*3f860*/  @!P0 IADD3 R44, P1, P4, R8, UR16, R34 ;  /* 0x00000010082c8c10 */ /* 0x001fc8000fc3e022 */
[----:B------:R-:W-:Y:S02]  /*3f870*/  @!P0 IADD3.X R45, R27, UR15, R35, P1, P4 ;  /* 0x0000000f1b2d8c10 */ /* 0x000fe40008fe8423 */
[----:B------:R-:W-:-:S04]  /*3f880*/  ISETP.GE.AND P0, PT, R5, 0x101, PT ;  /* 0x000001010500780c */ /* 0x000fc80003f06270 */
        /* <DEDUP_REMOVED lines=11> */
[----:B-1----:R-:W-:-:S06]  /*3f940*/  PRMT R33, RZ, 0x7610, R33 ;  /* 0x00007610ff217816 */ /* 0x002fcc0000000021 */
        /* <DEDUP_REMOVED lines=10> */
[----:B------:R-:W-:-:S04]  /*3f9f0*/  ISETP.GE.AND P2, PT, R5, 0x109, PT ;  /* 0x000001090500780c */ /* 0x000fc80003f46270 */
        /* <DEDUP_REMOVED lines=54> */
[----:B------:R-:W-:-:S04]  /*3fd60*/  ISETP.GE.AND P5, PT, R5, 0x101, PT ;  /* 0x000001010500780c */ /* 0x000fc80003fa6270 */
        /* <DEDUP_REMOVED lines=18> */
[----:B------:R-:W4:Y:S01]  /*3fe90*/  @!P0 LDG.E.U8 R33, desc[UR8][R16.64+0x39] ;  /* 0x0000390810218981 */ /* 0x000f22000c1e1100 */
[----:B------:R-:W-:Y:S02]  /*3fea0*/  @!P5 IADD3.X R73, R27, UR10, R35, P1, P4 ;  /* 0x0000000a1b49dc10 */ /* 0x000fe40008fe8423 */
[----:B------:R-:W-:-:S13]  /*3feb0*/  ISETP.LT.OR P5, PT, R26, 0x52, !P3 ;  /* 0x000000521a00780c */ /* 0x000fda0005fa1670 */
[----:B------:R-:W0:Y:S02]  /*3fec0*/  @!P5 LDC.64 R34, c[0x0][0x5c0] ;  /* 0x00017000ff22db82 */ /* 0x000e240000000a00 */
        /* <DEDUP_REMOVED lines=28> */
[----:B------:R-:W-:Y:S01]  /*40090*/  LOP3.LUT P0, RZ, R28, 0x40, RZ, 0xc0, !PT ;  /* 0x000000401cff7812 */ /* 0x000fe2000780c0ff */
[----:B------:R-:W2:Y:S03]  /*400a0*/  LDL.LU R66, [R1+0x5d4] ;  /* 0x0005d40001427983 */ /* 0x000ea60000300800 */
[----:B------:R-:W-:Y:S01]  /*400b0*/  F2FP.SATFINITE.E4M3.F32.PACK_AB_MERGE_C R37, RZ, R37, RZ ;  /* 0x00000025ff25723e */ /* 0x000fe200048070ff */
[----:B------:R-:W-:Y:S01]  /*400c0*/  IMAD.U32 R33, RZ, RZ, UR10 ;  /* 0x0000000aff217e24 */ /* 0x000fe2000f8e00ff */
[----:B------:R-:W-:Y:S01]  /*400d0*/  ISETP.LT.OR P2, PT, R26, 0x59, !P3 ;  /* 0x000000591a00780c */ /* 0x000fe20005f41670 */
[----:B------:R-:W4:Y:S04]  /*400e0*/  LDL.LU R80, [R1+0x5d8] ;  /* 0x0005d80001507983 */ /* 0x000f280000300800 */
[----:B------:R0:W-:Y:S01]  /*400f0*/  @!P1 STG.E.U8 desc[UR8][R34.64+0x38], R37 ;  /* 0x0000382522009986 */ /* 0x0001e2000c101108 */
[----:B------:R-:W-:-:S02]  /*40100*/  @!P4 IADD3.X R33, R33, UR13, R27, P5, P6 ;  /* 0x0000000d2121cc10 */ /* 0x000fc4000afec41b */
[----:B------:R-:W-:Y:S01]  /*40110*/  LOP3.LUT R28, R28, 0xffffffef, RZ, 0xc0, !PT ;  /* 0xffffffef1c1c7812 */ /* 0x000fe200078ec0ff */
[----:B------:R-:W4:Y:S01]  /*40120*/  LDL.LU R78, [R1+0x5dc] ;  /* 0x0005dc00014e7983 */ /* 0x000f220000300800 */
[----:B0-----:R-:W0:Y:S02]  /*40130*/  @!P4 LDC.64 R34, c[0x0][0x5c0] ;  /* 0x00017000ff22cb82 */ /* 0x001e240000000a00 */
[----:B------:R-:W-:Y:S01]  /*40140*/  @P3 LOP3.LUT R28, R28, 0x10, RZ, 0xfc, !PT ;  /* 0x000000101c1c3812 */ /* 0x000fe200078efcff */
[----:B------:R-:W4:Y:S01]  /*40150*/  LDL.LU R79, [R1+0x5e0] ;  /* 0x0005e000014f7983 */ /* 0x000f220000300800 */
[----:B0-----:R-:W-:-:S05]  /*40160*/  @!P4 IADD3 R34, P1, R36, R34, RZ ;  /* 0x000000222422c210 */ /* 0x001fca0007f3e0ff */
[----:B------:R-:W-:Y:S01]  /*40170*/  @!P4 IMAD.X R35, R33, 0x1, R35, P1 ;  /* 0x000000012123c824 */ /* 0x000fe200008e0623 */
[----:B------:R-:W-:-:S06]  /*40180*/  PRMT R33, RZ, 0x7610, R33 ;  /* 0x00007610ff217816 */ /* 0x000fcc0000000021 */
[----:B------:R-:W3:Y:S01]  /*40190*/  @!P4 LDG.E.U8 R33, desc[UR8][R18.64+0x39] ;  /* 0x000039081221c981 */ /* 0x000ee2000c1e1100 */
[----:B------:R-:W-:-:S13]  /*401a0*/  ISETP.LT.OR P1, PT, R26, 0x31, !P0 ;  /* 0x000000311a00780c */ /* 0x000fda0004721670 */
[----:B------:R-:W-:Y:S02]  /*401b0*/  @!P1 IMAD.MOV.U32 R36, RZ, RZ, R8 ;  /* 0x000000ffff249224 */ /* 0x000fe400078e0008 */
[----:B------:R-:W-:Y:S02]  /*401c0*/  @!P1 IMAD.MOV.U32 R37, RZ, RZ, R27 ;  /* 0x000000ffff259224 */ /* 0x000fe400078e001b */
[----:B------:R-:W-:Y:S01]  /*401d0*/  @!P1 IMAD.WIDE.U32 R36, R6, 0x180, R36 ;  /* 0x0000018006249825 */ /* 0x000fe200078e0024 */
[----:B---3--:R-:W-:-:S04]  /*401e0*/  LOP3.LUT R33, R33, 0xff, RZ, 0xc0, !PT ;  /* 0x000000ff21217812 */ /* 0x008fc800078ec0ff */
[----:B------:R-:W-:-:S05]  /*401f0*/  F2FP.F16.E4M3.UNPACK_B R33, R33 ;  /* 0x00000021ff21723e */ /* 0x000fca00020006ff */
[----:B------:R-:W-:-:S05]  /*40200*/  HADD2.F32 R33, -RZ, R33.H0_H0 ;  /* 0x20000021ff217230 */ /* 0x000fca0000004100 */
[----:B------:R-:W-:-:S04]  /*40210*/  FMUL R33, R33, UR12 ;  /* 0x0000000c21217c20 */ /* 0x000fc80008400000 */
[----:B------:R-:W-:-:S05]  /*40220*/  FFMA R33, R67, UR61, R33 ;  /* 0x0000003d43217c23 */ /* 0x000fca0008000021 */
[----:B------:R-:W-:-:S05]  /*40230*/  F2FP.SATFINITE.E4M3.F32.PACK_AB_MERGE_C R33, RZ, R33, RZ ;  /* 0x00000021ff21723e */ /* 0x000fca00048070ff */
[----:B------:R0:W-:Y:S02]  /*40240*/  @!P4 STG.E.U8 desc[UR8][R34.64+0x39], R33 ;  /* 0x000039212200c986 */ /* 0x0001e4000c101108 */
[----:B0-----:R-:W0:Y:S01]  /*40250*/  @!P1 LDC.64 R34, c[0x0][0x5c0] ;  /* 0x00017000ff229b82 */ /* 0x001e220000000a00 */
[----:B------:R-:W-:Y:S01]  /*40260*/  @!P1 IMAD R33, R7, 0x180, RZ ;  /* 0x0000018007219824 */ /* 0x000fe200078e02ff */
[----:B0-----:R-:W-:-:S04]  /*40270*/  @!P1 IADD3 R36, P4, R36, R34, RZ ;  /* 0x0000002224249210 */ /* 0x001fc80007f9e0ff */
[--C-:B------:R-:W-:Y:S02]  /*40280*/  @!P1 IADD3.X R37, R35, R37, R33.reuse, P4, !PT ;  /* 0x0000002523259210 */ /* 0x100fe400027fe421 */
[----:B------:R-:W-:Y:S01]  /*40290*/  PRMT R33, RZ, 0x7610, R33 ;  /* 0x00007610ff217816 */ /* 0x000fe20000000021 */
[----:B------:R-:W0:Y:S05]  /*402a0*/  @!P2 LDC.64 R34, c[0x0][0x5c0] ;  /* 0x00017000ff22ab82 */ /* 0x000e2a0000000a00 */
[----:B------:R-:W3:Y:S01]  /*402b0*/  @!P1 LDG.E.U8 R33, desc[UR8][R20.64+0x30] ;  /* 0x0000300814219981 */ /* 0x000ee2000c1e1100 */
[----:B0-----:R-:W-:-:S04]  /*402c0*/  @!P2 IADD3 R68, P4, P5, R8, UR11, R34 ;  /* 0x0000000b0844ac10 */ /* 0x001fc8000fd9e022 */
[----:B------:R-:W-:Y:S02]  /*402d0*/  @!P2 IADD3.X R69, R27, UR10, R35, P4, P5 ;  /* 0x0000000a1b45ac10 */ /* 0x000fe4000a7ea423 */
[----:B---3--:R-:W-:-:S04]  /*402e0*/  LOP3.LUT R33, R33, 0xff, RZ, 0xc0, !PT ;  /* 0x000000ff21217812 */ /* 0x008fc800078ec0ff */
[----:B------:R-:W-:-:S05]  /*402f0*/  F2FP.F16.E4M3.UNPACK_B R33, R33 ;  /* 0x00000021ff21723e */ /* 0x000fca00020006ff */
[----:B------:R-:W-:-:S05]  /*40300*/  HADD2.F32 R33, -RZ, R33.H0_H0 ;  /* 0x20000021ff217230 */ /* 0x000fca0000004100 */
[----:B------:R-:W-:-:S04]  /*40310*/  FMUL R33, R33, UR12 ;  /* 0x0000000c21217c20 */ /* 0x000fc80008400000 */
[----:B--2---:R-:W-:-:S05]  /*40320*/  FFMA R33, R66, UR61, R33 ;  /* 0x0000003d42217c23 */ /* 0x004fca0008000021 */
        /* <DEDUP_REMOVED lines=9> */
[--C-:B------:R-:W-:Y:S02]  /*403c0*/  @!P1 IADD3.X R37, R37, R35, R33.reuse, P4, !PT ;  /* 0x0000002325259210 */ /* 0x100fe400027fe421 */
[----:B------:R-:W-:-:S06]  /*403d0*/  PRMT R33, RZ, 0x7610, R33 ;  /* 0x00007610ff217816 */ /* 0x000fcc0000000021 */
[----:B------:R-:W2:Y:S01]  /*403e0*/  @!P1 LDG.E.U8 R33, desc[UR8][R20.64+0x31] ;  /* 0x0000310814219981 */ /* 0x000ea2000c1e1100 */
[----:B------:R-:W-:Y:S02]  /*403f0*/  ISETP.LT.OR P2, PT, R26, 0x5a, !P3 ;  /* 0x0000005a1a00780c */ /* 0x000fe40005f41670 */
[C---:B------:R-:W-:Y:S02]  /*40400*/  LOP3.LUT P3, RZ, R0.reuse, 0x100000, RZ, 0xc0, !PT ;  /* 0x0010000000ff7812 */ /* 0x040fe4000786c0ff */
[----:B------:R-:W-:-:S09]  /*40410*/  LOP3.LUT P6, RZ, R0, 0x80000, RZ, 0xc0, !PT ;  /* 0x0008000000ff7812 */ /* 0x000fd200078cc0ff */
[----:B------:R-:W0:Y:S01]  /*40420*/  @!P2 LDC.64 R34, c[0x0][0x5c0] ;  /* 0x00017000ff22ab82 */ /* 0x000e220000000a00 */
[----:B--2---:R-:W-:-:S04]  /*40430*/  LOP3.LUT R33, R33, 0xff, RZ, 0xc0, !PT ;  /* 0x000000ff21217812 */ /* 0x004fc800078ec0ff */
[----:B------:R-:W-:-:S05]  /*40440*/  F2FP.F16.E4M3.UNPACK_B R33, R33 ;  /* 0x00000021ff21723e */ /* 0x000fca00020006ff */
[----:B------:R-:W-:-:S05]  /*40450*/  HADD2.F32 R33, -RZ, R33.H0_H0 ;  /* 0x20000021ff217230 */ /* 0x000fca0000004100 */
[----:B------:R-:W-:-:S04]  /*40460*/  FMUL R33, R33, UR12 ;  /* 0x0000000c21217c20 */ /* 0x000fc80008400000 */
[----:B----4-:R-:W-:-:S05]  /*40470*/  FFMA R33, R80, UR61, R33 ;  /* 0x0000003d50217c23 */ /* 0x010fca0008000021 */
[----:B------:R-:W-:-:S05]  /*40480*/  F2FP.SATFINITE.E4M3.F32.PACK_AB_MERGE_C R33, RZ, R33, RZ ;  /* 0x00000021ff21723e */ /* 0x000fca00048070ff */
[----:B------:R1:W-:Y:S02]  /*40490*/  @!P1 STG.E.U8 desc[UR8][R36.64+0x31], R33 ;  /* 0x0000312124009986 */ /* 0x0003e4000c101108 */
[----:B-1----:R-:W-:-:S06]  /*404a0*/  PRMT R33, RZ, 0x7610, R33 ;  /* 0x00007610ff217816 */ /* 0x002fcc0000000021 */
[----:B------:R-:W2:Y:S01]  /*404b0*/  @!P3 LDG.E.U8 R33, desc[UR8][R22.64+0x30] ;  /* 0x000030081621b981 */ /* 0x000ea2000c1e1100 */
[----:B0-----:R-:W-:-:S04]  /*404c0*/  @!P2 IADD3 R66, P4, P5, R8, UR11, R34 ;  /* 0x0000000b0842ac10 */ /* 0x001fc8000fd9e022 */
[----:B------:R-:W-:Y:S02]  /*404d0*/  @!P2 IADD3.X R67, R27, UR10, R35, P4, P5 ;  /* 0x0000000a1b43ac10 */ /* 0x000fe4000a7ea423 */
[----:B------:R-:W-:-:S04]  /*404e0*/  LOP3.LUT P2, RZ, R28, 0x20, RZ, 0xc0, !PT ;  /* 0x000000201cff7812 */ /* 0x000fc8000784c0ff */
[----:B------:R-:W-:-:S13]  /*404f0*/  ISETP.LT.OR P5, PT, R26, 0x51, !P2 ;  /* 0x000000511a00780c */ /* 0x000fda00057a1670 */
[----:B------:R-:W0:Y:S01]  /*40500*/  @!P5 LDC.64 R34, c[0x0][0x5c0] ;  /* 0x00017000ff22db82 */ /* 0x000e220000000a00 */
[----:B--2---:R-:W-:-:S04]  /*40510*/  LOP3.LUT R33, R33, 0xff, RZ, 0xc0, !PT ;  /* 0x000000ff21217812 */ /* 0x004fc800078ec0ff */
[----:B------:R-:W-:-:S05]  /*40520*/  F2FP.F16.E4M3.UNPACK_B R33, R33 ;  /* 0x00000021ff21723e */ /* 0x000fca00020006ff */
[----:B------:R-:W-:-:S05]  /*40530*/  HADD2.F32 R33, -RZ, R33.H0_H0 ;  /* 0x20000021ff217230 */ /* 0x000fca0000004100 */
[----:B------:R-:W-:-:S04]  /*40540*/  FMUL R33, R33, UR12 ;  /* 0x0000000c21217c20 */ /* 0x000fc80008400000 */
[----:B------:R-:W-:Y:S01]  /*40550*/  FFMA R33, R78, UR61, R33 ;  /* 0x0000003d4e217c23 */ /* 0x000fe20008000021 */
[----:B0-----:R-:W-:Y:S01]  /*40560*/  @!P5 IADD3 R52, P1, P4, R8, UR16, R34 ;  /* 0x000000100834dc10 */ /* 0x001fe2000fc3e022 */
[----:B------:R-:W2:Y:S03]  /*40570*/  LDL.LU R78, [R1+0x5e4] ;  /* 0x0005e400014e7983 */ /* 0x000ea60000300800 */
[----:B------:R-:W-:-:S05]  /*40580*/  F2FP.SATFINITE.E4M3.F32.PACK_AB_MERGE_C R33, RZ, R33, RZ ;  /* 0x00000021ff21723e */ /* 0x000fca00048070ff */
[----:B------:R0:W-:Y:S02]  /*40590*/  @!P3 STG.E.U8 desc[UR8][R74.64+0x30], R33 ;  /* 0x000030214a00b986 */ /* 0x0001e4000c101108 */
[----:B0-----:R-:W-:-:S06]  /*405a0*/  PRMT R33, RZ, 0x7610, R33 ;  /* 0x00007610ff217816 */ /* 0x001fcc0000000021 */
[----:B------:R-:W3:Y:S01]  /*405b0*/  @!P6 LDG.E.U8 R33, desc[UR8][R22.64+0x31] ;  /* 0x000031081621e981 */ /* 0x000ee2000c1e1100 */
[----:B------:R-:W-:Y:S02]  /*405c0*/  @!P5 IADD3.X R53, R27, UR15, R35, P1, P4 ;  /* 0x0000000f1b35dc10 */ /* 0x000fe40008fe8423 */
[----:B------:R-:W-:-:S13]  /*405d0*/  ISETP.LT.OR P5, PT, R26, 0x52, !P2 ;  /* 0x000000521a00780c */ /* 0x000fda00057a1670 */
[----:B------:R-:W0:Y:S02]  /*405e0*/  @!P5 LDC.64 R34, c[0x0][0x5c0] ;  /* 0x00017000ff22db82 */ /* 0x000e240000000a00 */
[----:B0-----:R-:W-:-:S04]  /*405f0*/  @!P5 IADD3 R48, P1, P4, R8, UR16, R34 ;  /* 0x000000100830dc10 */ /* 0x001fc8000fc3e022 */
[----:B------:R-:W-:Y:S02]  /*40600*/  @!P5 IADD3.X R49, R27, UR15, R35, P1, P4 ;  /* 0x0000000f1b31dc10 */ /* 0x000fe40008fe8423 */
[----:B------:R-:W-:-:S13]  /*40610*/  ISETP.LT.OR P1, PT, R26, 0x39, !P0 ;  /* 0x000000391a00780c */ /* 0x000fda0004721670 */
[----:B------:R-:W0:Y:S01]  /*40620*/  @!P1 LDC.64 R34, c[0x0][0x5c0] ;  /* 0x00017000ff229b82 */ /* 0x000e220000000a00 */
[----:B------:R-:W-:Y:S02]  /*40630*/  @!P1 IMAD.MOV.U32 R36, RZ, RZ, R8 ;  /* 0x000000ffff249224 */ /* 0x000fe400078e0008 */
[----:B------:R-:W-:Y:S02]  /*40640*/  @!P1 IMAD.MOV.U32 R37, RZ, RZ, R27 ;  /* 0x000000ffff259224 */ /* 0x000fe400078e001b */
[----:B------:R-:W-:-:S03]  /*40650*/  @!P1 IMAD.WIDE.U32 R36, R6, 0x180, R36 ;  /* 0x0000018006249825 */ /* 0x000fc600078e0024 */
[----:B0-----:R-:W-:Y:S02]  /*40660*/  @!P1 IADD3 R36, P4, R36, R34, RZ ;  /* 0x0000002224249210 */ /* 0x001fe40007f9e0ff */
[----:B---3--:R-:W-:-:S04]  /*40670*/  LOP3.LUT R33, R33, 0xff, RZ, 0xc0, !PT ;  /* 0x000000ff21217812 */ /* 0x008fc800078ec0ff */
[----:B------:R-:W-:-:S05]  /*40680*/  F2FP.F16.E4M3.UNPACK_B R33, R33 ;  /* 0x00000021ff21723e */ /* 0x000fca00020006ff */
[----:B------:R-:W-:-:S05]  /*40690*/  HADD2.F32 R33, -RZ, R33.H0_H0 ;  /* 0x20000021ff217230 */ /* 0x000fca0000004100 */
[----:B------:R-:W-:-:S04]  /*406a0*/  FMUL R33, R33, UR12 ;  /* 0x0000000c21217c20 */ /* 0x000fc80008400000 */
[----:B------:R-:W-:Y:S01]  /*406b0*/  FFMA R33, R79, UR61, R33 ;  /* 0x0000003d4f217c23 */ /* 0x000fe20008000021 */
[----:B------:R-:W-:Y:S01]  /*406c0*/  ISETP.LT.OR P3, PT, R26, 0x59, !P2 ;  /* 0x000000591a00780c */ /* 0x000fe20005761670 */
[----:B------:R-:W3:Y:S03]  /*406d0*/  LDL.LU R79, [R1+0x5e8] ;  /* 0x0005e800014f7983 */ /* 0x000ee60000300800 */
[----:B------:R-:W-:-:S05]  /*406e0*/  F2FP.SATFINITE.E4M3.F32.PACK_AB_MERGE_C R33, RZ, R33, RZ ;  /* 0x00000021ff21723e */ /* 0x000fca00048070ff */
[----:B------:R0:W-:Y:S02]  /*406f0*/  @!P6 STG.E.U8 desc[UR8][R70.64+0x31], R33 ;  /* 0x000031214600e986 */ /* 0x0001e4000c101108 */
[----:B0-----:R-:W-:-:S05]  /*40700*/  @!P1 IMAD R33, R7, 0x180, RZ ;  /* 0x0000018007219824 */ /* 0x001fca00078e02ff */
[--C-:B------:R-:W-:Y:S02]  /*40710*/  @!P1 IADD3.X R37, R35, R37, R33.reuse, P4, !PT ;  /* 0x0000002523259210 */ /* 0x100fe400027fe421 */
[----:B------:R-:W-:Y:S01]  /*40720*/  PRMT R33, RZ, 0x7610, R33 ;  /* 0x00007610ff217816 */ /* 0x000fe20000000021 */
[----:B------:R-:W0:Y:S05]  /*40730*/  @!P3 LDC.64 R34, c[0x0][0x5c0] ;  /* 0x00017000ff22bb82 */ /* 0x000e2a0000000a00 */
[----:B------:R-:W4:Y:S01]  /*40740*/  @!P1 LDG.E.U8 R33, desc[UR8][R20.64+0x38] ;  /* 0x0000380814219981 */ /* 0x000f22000c1e1100 */
[----:B0-----:R-:W-:-:S04]  /*40750*/  @!P3 IADD3 R74, P4, P5, R8, UR16, R34 ;  /* 0x00000010084abc10 */ /* 0x001fc8000fd9e022 */
[----:B------:R-:W-:Y:S02]  /*40760*/  @!P3 IADD3.X R75, R27, UR15, R35, P4, P5 ;  /* 0x0000000f1b4bbc10 */ /* 0x000fe4000a7ea423 */
        /* <DEDUP_REMOVED lines=10> */
[----:B------:R-:W-:-:S02]  /*40810*/  ISETP.LT.OR P1, PT, R26, 0x3a, !P0 ;  /* 0x0000003a1a00780c */ /* 0x000fc40004721670 */
[----:B------:R-:W-:Y:S01]  /*40820*/  LOP3.LUT P6, RZ, R0, 0x800000, RZ, 0xc0, !PT ;  /* 0x0080000000ff7812 */ /* 0x000fe200078cc0ff */
[----:B------:R-:W4:Y:S10]  /*40830*/  LDL.LU R87, [R1+0x5f4] ;  /* 0x0005f40001577983 */ /* 0x000f340000300800 */
[----:B0-----:R-:W0:Y:S01]  /*40840*/  @!P1 LDC.64 R36, c[0x0][0x5c0] ;  /* 0x00017000ff249b82 */ /* 0x001e220000000a00 */
[----:B------:R-:W-:-:S02]  /*40850*/  @!P1 IMAD.MOV.U32 R34, RZ, RZ, R8 ;  /* 0x000000ffff229224 */ /* 0x000fc400078e0008 */
[----:B------:R-:W-:Y:S02]  /*40860*/  @!P1 IMAD.MOV.U32 R35, RZ, RZ, R27 ;  /* 0x000000ffff239224 */ /* 0x000fe400078e001b */
[----:B------:R-:W-:-:S04]  /*40870*/  @!P1 IMAD.WIDE.U32 R34, R6, 0x180, R34 ;  /* 0x0000018006229825 */ /* 0x000fc800078e0022 */
        /* <DEDUP_REMOVED lines=8> */
[----:B------:R-:W-:Y:S02]  /*40900*/  LOP3.LUT P5, RZ, R0, 0x1000000, RZ, 0xc0, !PT ;  /* 0x0100000000ff7812 */ /* 0x000fe400078ac0ff */
[----:B---3--:R-:W-:-:S04]  /*40910*/  LOP3.LUT R33, R33, 0xff, RZ, 0xc0, !PT ;  /* 0x000000ff21217812 */ /* 0x008fc800078ec0ff */
[----:B------:R-:W-:-:S05]  /*40920*/  F2FP.F16.E4M3.UNPACK_B R33, R33 ;  /* 0x00000021ff21723e */ /* 0x000fca00020006ff */
[----:B------:R-:W-:-:S05]  /*40930*/  HADD2.F32 R33, -RZ, R33.H0_H0 ;  /* 0x20000021ff217230 */ /* 0x000fca0000004100 */
[----:B------:R-:W-:-:S04]  /*40940*/  FMUL R33, R33, UR12 ;  /* 0x0000000c21217c20 */ /* 0x000fc80008400000 */
[----:B------:R-:W-:-:S05]  /*40950*/  FFMA R33, R79, UR61, R33 ;  /* 0x0000003d4f217c23 */ /* 0x000fca0008000021 */
[----:B------:R-:W-:-:S05]  /*40960*/  F2FP.SATFINITE.E4M3.F32.PACK_AB_MERGE_C R33, RZ, R33, RZ ;  /* 0x00000021ff21723e */ /* 0x000fca00048070ff */
[----:B------:R0:W-:Y:S02]  /*40970*/  @!P1 STG.E.U8 desc[UR8][R36.64+0x39], R33 ;  /* 0x0000392124009986 */ /* 0x0001e4000c101108 */
[----:B0-----:R-:W-:-:S06]  /*40980*/  PRMT R33, RZ, 0x7610, R33 ;  /* 0x00007610ff217816 */ /* 0x001fcc0000000021 */
[----:B------:R-:W3:Y:S01]  /*40990*/  @!P5 LDG.E.U8 R33, desc[UR8][R22.64+0x38] ;  /* 0x000038081621d981 */ /* 0x000ee2000c1e1100 */
[----:B------:R-:W-:-:S04]  /*409a0*/  LOP3.LUT R28, R28, 0xfffffffe, RZ, 0xc0, !PT ;  /* 0xfffffffe1c1c7812 */ /* 0x000fc800078ec0ff */
[----:B------:R-:W-:Y:S02]  /*409b0*/  @P0 LOP3.LUT R28, R28, 0x1, RZ, 0xfc, !PT ;  /* 0x000000011c1c0812 */ /* 0x000fe400078efcff */
[----:B------:R-:W-:-:S04]  /*409c0*/  ISETP.GE.AND P0, PT, R5, 0x101, PT ;  /* 0x000001010500780c */ /* 0x000fc80003f06270 */
[----:B------:R-:W-:-:S13]  /*409d0*/  ISETP.LT.OR P3, PT, R26, 0x51, !P0 ;  /* 0x000000511a00780c */ /* 0x000fda0004761670 */
[----:B------:R-:W0:Y:S01]  /*409e0*/  @!P3 LDC.64 R34, c[0x0][0x5c0] ;  /* 0x00017000ff22bb82 */ /* 0x000e220000000a00 */
[----:B------:R-:W-:-:S04]  /*409f0*/  LOP3.LUT R0, R0, 0xffbfffff, RZ, 0xc0, !PT ;  /* 0xffbfffff00007812 */ /* 0x000fc800078ec0ff */
[----:B------:R-:W-:Y:S02]  /*40a00*/  @P3 LOP3.LUT R0, R0, 0x400000, RZ, 0xfc, !PT ;  /* 0x0040000000003812 */ /* 0x000fe400078efcff */
[----:B0-----:R-:W-:Y:S02]  /*40a10*/  @!P3 IADD3 R80, P1, P4, R8, UR14, R34 ;  /* 0x0000000e0850bc10 */ /* 0x001fe4000fc3e022 */
[----:B---3--:R-:W-:-:S04]  /*40a20*/  LOP3.LUT R33, R33, 0xff, RZ, 0xc0, !PT ;  /* 0x000000ff21217812 */ /* 0x008fc800078ec0ff */
[----:B------:R-:W-:-:S05]  /*40a30*/  F2FP.F16.E4M3.UNPACK_B R33, R33 ;  /* 0x00000021ff21723e */ /* 0x000fca00020006ff */
[----:B------:R-:W-:-:S05]  /*40a40*/  HADD2.F32 R33, -RZ, R33.H0_H0 ;  /* 0x20000021ff217230 */ /* 0x000fca0000004100 */
[----:B------:R-:W-:-:S04]  /*40a50*/  FMUL R33, R33, UR12 ;  /* 0x0000000c21217c20 */ /* 0x000fc80008400000 */
[----:B--2---:R-:W-:-:S05]  /*40a60*/  FFMA R33, R78, UR61, R33 ;  /* 0x0000003d4e217c23 */ /* 0x004fca0008000021 */
[----:B------:R-:W-:-:S05]  /*40a70*/  F2FP.SATFINITE.E4M3.F32.PACK_AB_MERGE_C R33, RZ, R33, RZ ;  /* 0x00000021ff21723e */ /* 0x000fca00048070ff */
[----:B------:R0:W-:Y:S02]  /*40a80*/  @!P5 STG.E.U8 desc[UR8][R84.64+0x38], R33 ;  /* 0x000038215400d986 */ /* 0x0001e4000c101108 */
[----:B0-----:R-:W-:-:S06]  /*40a90*/  PRMT R33, RZ, 0x7610, R33 ;  /* 0x00007610ff217816 */ /* 0x001fcc0000000021 */
[----:B------:R-:W2:Y:S01]  /*40aa0*/  @!P6 LDG.E.U8 R33, desc[UR8][R22.64+0x39] ;  /* 0x000039081621e981 */ /* 0x000ea2000c1e1100 */
[----:B------:R-:W-:Y:S02]  /*40ab0*/  @!P3 IADD3.X R81, R27, UR13, R35, P1, P4 ;  /* 0x0000000d1b51bc10 */ /* 0x000fe40008fe8423 */
[----:B------:R-:W-:-:S13]  /*40ac0*/  ISETP.LT.OR P3, PT, R26, 0x52, !P0 ;  /* 0x000000521a00780c */ /* 0x000fda0004761670 */
[----:B------:R-:W0:Y:S01]  /*40ad0*/  @!P3 LDC.64 R34, c[0x0][0x5c0] ;  /* 0x00017000ff22bb82 */ /* 0x000e220000000a00 */
[----:B------:R-:W-:Y:S02]  /*40ae0*/  ISETP.LT.OR P5, PT, R26, 0x59, !P0 ;  /* 0x000000591a00780c */ /* 0x000fe400047a1670 */
[----:B------:R-:W-:Y:S02]  /*40af0*/  LOP3.LUT R0, R0, 0xffdfffff, RZ, 0xc0, !PT ;  /* 0xffdfffff00007812 */ /* 0x000fe400078ec0ff */
[----:B0-----:R-:W-:-:S04]  /*40b00*/  @!P3 IADD3 R78, P1, P4, R8, UR14, R34 ;  /* 0x0000000e084ebc10 */ /* 0x001fc8000fc3e022 */
[----:B------:R-:W-:-:S05]  /*40b10*/  @!P3 IADD3.X R79, R27, UR13, R35, P1, P4 ;  /* 0x0000000d1b4fbc10 */ /* 0x000fca0008fe8423 */
[----:B------:R-:W0:Y:S01]  /*40b20*/  @!P5 LDC.64 R34, c[0x0][0x5c0] ;  /* 0x00017000ff22db82 */ /* 0x000e220000000a00 */
[----:B------:R-:W-:-:S04]  /*40b30*/  @P3 LOP3.LUT R0, R0, 0x200000, RZ, 0xfc, !PT ;  /* 0x0020000000003812 */ /* 0x000fc800078efcff */
        /* <DEDUP_REMOVED lines=8> */
[----:B--2---:R-:W-:-:S04]  /*40bc0*/  LOP3.LUT R33, R33, 0xff, RZ, 0xc0, !PT ;  /* 0x000000ff21217812 */ /* 0x004fc800078ec0ff */
[----:B------:R-:W-:-:S05]  /*40bd0*/  F2FP.F16.E4M3.UNPACK_B R33, R33 ;  /* 0x00000021ff21723e */ /* 0x000fca00020006ff */
[----:B------:R-:W-:-:S05]  /*40be0*/  HADD2.F32 R33, -RZ, R33.H0_H0 ;  /* 0x20000021ff217230 */ /* 0x000fca0000004100 */
[----:B------:R-:W-:-:S04]  /*40bf0*/  FMUL R33, R33, UR12 ;  /* 0x0000000c21217c20 */ /* 0x000fc80008400000 */
[----:B----4-:R-:W-:Y:S02]  /*40c00*/  FFMA R33, R86, UR61, R33 ;  /* 0x0000003d56217c23 */ /* 0x010fe40008000021 */
[----:B------:R-:W2:Y:S03]  /*40c10*/  LDL.LU R86, [R1+0x5f8] ;  /* 0x0005f80001567983 */ /* 0x000ea60000300800 */
[----:B------:R-:W-:Y:S01]  /*40c20*/  F2FP.SATFINITE.E4M3.F32.PACK_AB_MERGE_C R33, RZ, R33, RZ ;  /* 0x00000021ff21723e */ /* 0x000fe200048070ff */
[----:B------:R-:W3:Y:S04]  /*40c30*/  LDL.LU R88, [R1+0x5fc] ;  /* 0x0005fc0001587983 */ /* 0x000ee80000300800 */
[----:B------:R0:W-:Y:S01]  /*40c40*/  @!P6 STG.E.U8 desc[UR8][R82.64+0x39], R33 ;  /* 0x000039215200e986 */ /* 0x0001e2000c101108 */
[----:B------:R-:W-:-:S03]  /*40c50*/  LOP3.LUT P3, RZ, R28, 0x10, RZ, 0xc0, !PT ;  /* 0x000000101cff7812 */ /* 0x000fc6000786c0ff */
[----:B------:R-:W4:Y:S01]  /*40c60*/  LDL.LU R90, [R1+0x600] ;  /* 0x00060000015a7983 */ /* 0x000f220000300800 */
[----:B0-----:R-:W-:-:S03]  /*40c70*/  @!P5 IADD3 R82, P1, P4, R8, UR14, R34 ;  /* 0x0000000e0852dc10 */ /* 0x001fc6000fc3e022 */
[----:B------:R-:W4:Y:S01]  /*40c80*/  LDL.LU R94, [R1+0x604] ;  /* 0x00060400015e7983 */ /* 0x000f220000300800 */
[----:B------:R-:W-:-:S03]  /*40c90*/  @!P5 IADD3.X R83, R27, UR13, R35, P1, P4 ;  /* 0x0000000d1b53dc10 */ /* 0x000fc60008fe8423 */
[----:B------:R-:W4:Y:S01]  /*40ca0*/  LDL.LU R95, [R1+0x608] ;  /* 0x00060800015f7983 */ /* 0x000f220000300800 */
[----:B------:R-:W-:-:S04]  /*40cb0*/  ISETP.GE.AND P5, PT, R5, 0x1, PT ;  /* 0x000000010500780c */ /* 0x000fc80003fa6270 */
[----:B------:R-:W-:Y:S02]  /*40cc0*/  ISETP.LT.OR P1, PT, R26, 0x41, !P5 ;  /* 0x000000411a00780c */ /* 0x000fe40006f21670 */
[----:B------:R-:W-:-:S11]  /*40cd0*/  PRMT R33, RZ, 0x7610, R33 ;  /* 0x00007610ff217816 */ /* 0x000fd60000000021 */
[----:B------:R-:W2:Y:S01]  /*40ce0*/  @!P1 LDG.E.U8 R33, desc[UR8][R24.64+0x40] ;  /* 0x0000400818219981 */ /* 0x000ea2000c1e1100 */
[----:B------:R-:W0:Y:S02]  /*40cf0*/  @!P1 LDC.64 R34, c[0x0][0x5c0] ;  /* 0x00017000ff229b82 */ /* 0x000e240000000a00 */
        /* <DEDUP_REMOVED lines=9> */
[----:B------:R-:W-:Y:S02]  /*40d90*/  ISETP.LT.OR P1, PT, R26, 0x42, !P5 ;  /* 0x000000421a00780c */ /* 0x000fe40006f21670 */
[----:B0-----:R-:W-:-:S11]  /*40da0*/  PRMT R33, RZ, 0x7610, R33 ;  /* 0x00007610ff217816 */ /* 0x001fd60000000021 */
[----:B------:R-:W0:Y:S01]  /*40db0*/  @!P1 LDC.64 R34, c[0x0][0x5c0] ;  /* 0x00017000ff229b82 */ /* 0x000e220000000a00 */
[----:B------:R-:W2:Y:S01]  /*40dc0*/  @!P1 LDG.E.U8 R33, desc[UR8][R24.64+0x41] ;  /* 0x0000410818219981 */ /* 0x000ea2000c1e1100 */
[----:B------:R-:W-:Y:S02]  /*40dd0*/  ISETP.LT.OR P6, PT, R26, 0x41, !P3 ;  /* 0x000000411a00780c */ /* 0x000fe40005fc1670 */
        /* <DEDUP_REMOVED lines=8> */
[----:B------:R0:W-:Y:S02]  /*40e60*/  @!P1 STG.E.U8 desc[UR8][R34.64+0x41], R33 ;  /* 0x0000412122009986 */ /* 0x0001e4000c101108 */
[----:B0-----:R-:W-:-:S06]  /*40e70*/  PRMT R33, RZ, 0x7610, R33 ;  /* 0x00007610ff217816 */ /* 0x001fcc0000000021 */
[----:B------:R-:W2:Y:S01]  /*40e80*/  @!P6 LDG.E.U8 R33, desc[UR8][R10.64+0x40] ;  /* 0x000040080a21e981 */ /* 0x000ea2000c1e1100 */
[----:B------:R-:W-:-:S04]  /*40e90*/  LOP3.LUT R28, R28, 0xfffffff7, RZ, 0xc0, !PT ;  /* 0xfffffff71c1c7812 */ /* 0x000fc800078ec0ff */
[----:B------:R-:W-:Y:S02]  /*40ea0*/  @P0 LOP3.LUT R28, R28, 0x8, RZ, 0xfc, !PT ;  /* 0x000000081c1c0812 */ /* 0x000fe400078efcff */
[----:B------:R-:W-:-:S13]  /*40eb0*/  ISETP.LT.OR P0, PT, R26, 0x61, !P3 ;  /* 0x000000611a00780c */ /* 0x000fda0005f01670 */
[----:B------:R-:W0:Y:S02]  /*40ec0*/  @!P0 LDC.64 R34, c[0x0][0x5c0] ;  /* 0x00017000ff228b82 */ /* 0x000e240000000a00 */
[----:B0-----:R-:W-:-:S04]  /*40ed0*/  @!P0 IADD3 R86, P1, P4, R8, UR11, R34 ;  /* 0x0000000b08568c10 */ /* 0x001fc8000fc3e022 */
[----:B------:R-:W-:Y:S02]  /*40ee0*/  @!P0 IADD3.X R87, R27, UR10, R35, P1, P4 ;  /* 0x0000000a1b578c10 */ /* 0x000fe40008fe8423 */
[----:B------:R-:W-:-:S13]  /*40ef0*/  ISETP.LT.OR P0, PT, R26, 0x62, !P3 ;  /* 0x000000621a00780c */ /* 0x000fda0005f01670 */
[----:B------:R-:W0:Y:S01]  /*40f00*/  @!P0 LDC.64 R34, c[0x0][0x5c0] ;  /* 0x00017000ff228b82 */ /* 0x000e220000000a00 */
[----:B--2---:R-:W-:-:S04]  /*40f10*/  LOP3.LUT R33, R33, 0xff, RZ, 0xc0, !PT ;  /* 0x000000ff21217812 */ /* 0x004fc800078ec0ff */
[----:B------:R-:W-:-:S05]  /*40f20*/  F2FP.F16.E4M3.UNPACK_B R33, R33 ;  /* 0x00000021ff21723e */ /* 0x000fca00020006ff */
[----:B------:R-:W-:-:S05]  /*40f30*/  HADD2.F32 R33, -RZ, R33.H0_H0 ;  /* 0x20000021ff217230 */ /* 0x000fca0000004100 */
[----:B------:R-:W-:-:S04]  /*40f40*/  FMUL R33, R33, UR12 ;  /* 0x0000000c21217c20 */ /* 0x000fc80008400000 */
[----:B---3--:R-:W-:-:S05]  /*40f50*/  FFMA R33, R88, UR61, R33 ;  /* 0x0000003d58217c23 */ /* 0x008fca0008000021 */
[----:B------:R-:W-:-:S05]  /*40f60*/  F2FP.SATFINITE.E4M3.F32.PACK_AB_MERGE_C R33, RZ, R33, RZ ;  /* 0x00000021ff21723e */ /* 0x000fca00048070ff */
[----:B------:R1:W-:Y:S01]  /*40f70*/  @!P6 STG.E.U8 desc[UR8][R58.64+0x40], R33 ;  /* 0x000040213a00e986 */ /* 0x0003e2000c101108 */
[----:B------:R-:W-:Y:S02]  /*40f80*/  ISETP.LT.OR P6, PT, R26, 0x42, !P3 ;  /* 0x000000421a00780c */ /* 0x000fe40005fc1670 */
[----:B-1----:R-:W-:-:S11]  /*40f90*/  PRMT R33, RZ, 0x7610, R33 ;  /* 0x00007610ff217816 */ /* 0x002fd60000000021 */
[----:B------:R-:W2:Y:S01]  /*40fa0*/  @!P6 LDG.E.U8 R33, desc[UR8][R10.64+0x41] ;  /* 0x000041080a21e981 */ /* 0x000ea2000c1e1100 */
[----:B0-----:R-:W-:-:S04]  /*40fb0*/  @!P0 IADD3 R88, P1, P4, R8, UR11, R34 ;  /* 0x0000000b08588c10 */ /* 0x001fc8000fc3e022 */
[----:B------:R-:W-:Y:S02]  /*40fc0*/  @!P0 IADD3.X R89, R27, UR10, R35, P1, P4 ;  /* 0x0000000a1b598c10 */ /* 0x000fe40008fe8423 */
        /* <DEDUP_REMOVED lines=10> */
[----:B----4-:R-:W-:Y:S01]  /*41070*/  FFMA R33, R90, UR61, R33 ;  /* 0x0000003d5a217c23 */ /* 0x010fe20008000021 */
[----:B0-----:R-:W-:-:S04]  /*41080*/  @!P0 IADD3 R90, P1, P4, R8, UR11, R34 ;  /* 0x0000000b085a8c10 */ /* 0x001fc8000fc3e022 */
[----:B------:R-:W-:Y:S02]  /*41090*/  @!P0 IADD3.X R91, R27, UR10, R35, P1, P4 ;  /* 0x0000000a1b5b8c10 */ /* 0x000fe40008fe8423 */
[----:B------:R-:W-:Y:S02]  /*410a0*/  ISETP.LT.OR P1, PT, R26, 0x49, !P5 ;  /* 0x000000491a00780c */ /* 0x000fe40006f21670 */
[----:B------:R-:W-:-:S05]  /*410b0*/  F2FP.SATFINITE.E4M3.F32.PACK_AB_MERGE_C R33, RZ, R33, RZ ;  /* 0x00000021ff21723e */ /* 0x000fca00048070ff */
[----:B------:R0:W-:Y:S06]  /*410c0*/  @!P6 STG.E.U8 desc[UR8][R56.64+0x41], R33 ;  /* 0x000041213800e986 */ /* 0x0001ec000c101108 */
[----:B------:R-:W1:Y:S01]  /*410d0*/  @!P1 LDC.64 R34, c[0x0][0x5c0] ;  /* 0x00017000ff229b82 */ /* 0x000e620000000a00 */
[----:B0-----:R-:W-:-:S06]  /*410e0*/  PRMT R33, RZ, 0x7610, R33 ;  /* 0x00007610ff217816 */ /* 0x001fcc0000000021 */
[----:B------:R-:W2:Y:S01]  /*410f0*/  @!P1 LDG.E.U8 R33, desc[UR8][R24.64+0x48] ;  /* 0x0000480818219981 */ /* 0x000ea2000c1e1100 */
[----:B-1----:R-:W-:-:S05]  /*41100*/  @!P1 IADD3 R34, P4, R8, R34, RZ ;  /* 0x0000002208229210 */ /* 0x002fca0007f9e0ff */
[----:B------:R-:W-:Y:S01]  /*41110*/  @!P1 IMAD.X R35, R27, 0x1, R35, P4 ;  /* 0x000000011b239824 */ /* 0x000fe200020e0623 */
[----:B--2---:R-:W-:-:S04]  /*41120*/  LOP3.LUT R33, R33, 0xff, RZ, 0xc0, !PT ;  /* 0x000000ff21217812 */ /* 0x004fc800078ec0ff */
[----:B------:R-:W-:-:S05]  /*41130*/  F2FP.F16.E4M3.UNPACK_B R33, R33 ;  /* 0x00000021ff21723e */ /* 0x000fca00020006ff */
[----:B------:R-:W-:-:S05]  /*41140*/  HADD2.F32 R33, -RZ, R33.H0_H0 ;  /* 0x20000021ff217230 */ /* 0x000fca0000004100 */
[----:B------:R-:W-:-:S04]  /*41150*/  FMUL R33, R33, UR12 ;  /* 0x0000000c21217c20 */ /* 0x000fc80008400000 */
[----:B------:R-:W-:Y:S01]  /*41160*/  FFMA R33, R94, UR61, R33 ;  /* 0x0000003d5e217c23 */ /* 0x000fe20008000021 */
[----:B------:R-:W-:Y:S01]  /*41170*/  LOP3.LUT P6, RZ, R0, 0x400, RZ, 0xc0, !PT ;  /* 0x0000040000ff7812 */ /* 0x000fe200078cc0ff */
[----:B------:R-:W2:Y:S03]  /*41180*/  LDL.LU R94, [R1+0x60c] ;  /* 0x00060c00015e7983 */ /* 0x000ea60000300800 */
[----:B------:R-:W-:-:S05]  /*41190*/  F2FP.SATFINITE.E4M3.F32.PACK_AB_MERGE_C R33, RZ, R33, RZ ;  /* 0x00000021ff21723e */ /* 0x000fca00048070ff */
[----:B------:R0:W-:Y:S01]  /*411a0*/  @!P1 STG.E.U8 desc[UR8][R34.64+0x48], R33 ;  /* 0x0000482122009986 */ /* 0x0001e2000c101108 */
[----:B------:R-:W-:Y:S02]  /*411b0*/  ISETP.LT.OR P1, PT, R26, 0x4a, !P5 ;  /* 0x0000004a1a00780c */ /* 0x000fe40006f21670 */
[----:B0-----:R-:W-:-:S11]  /*411c0*/  PRMT R33, RZ, 0x7610, R33 ;  /* 0x00007610ff217816 */ /* 0x001fd60000000021 */
[----:B------:R-:W0:Y:S01]  /*411d0*/  @!P1 LDC.64 R34, c[0x0][0x5c0] ;  /* 0x00017000ff229b82 */ /* 0x000e220000000a00 */
[----:B------:R-:W3:Y:S01]  /*411e0*/  @!P1 LDG.E.U8 R33, desc[UR8][R24.64+0x49] ;  /* 0x0000490818219981 */ /* 0x000ee2000c1e1100 */
[----:B0-----:R-:W-:-:S05]  /*411f0*/  @!P1 IADD3 R34, P4, R8, R34, RZ ;  /* 0x0000002208229210 */ /* 0x001fca0007f9e0ff */
[----:B------:R-:W-:Y:S01]  /*41200*/  @!P1 IMAD.X R35, R27, 0x1, R35, P4 ;  /* 0x000000011b239824 */ /* 0x000fe200020e0623 */
[----:B---3--:R-:W-:-:S04]  /*41210*/  LOP3.LUT R33, R33, 0xff, RZ, 0xc0, !PT ;  /* 0x000000ff21217812 */ /* 0x008fc800078ec0ff */
[----:B------:R-:W-:-:S05]  /*41220*/  F2FP.F16.E4M3.UNPACK_B R33, R33 ;  /* 0x00000021ff21723e */ /* 0x000fca00020006ff */
[----:B------:R-:W-:-:S05]  /*41230*/  HADD2.F32 R33, -RZ, R33.H0_H0 ;  /* 0x20000021ff217230 */ /* 0x000fca0000004100 */
[----:B------:R-:W-:-:S04]  /*41240*/  FMUL R33, R33, UR12 ;  /* 0x0000000c21217c20 */ /* 0x000fc80008400000 */
[----:B------:R-:W-:Y:S01]  /*41250*/  FFMA R33, R95, UR61, R33 ;  /* 0x0000003d5f217c23 */ /* 0x000fe20008000021 */
[----:B------:R-:W-:Y:S01]  /*41260*/  LOP3.LUT R28, R28, 0xfffffffb, RZ, 0xc0, !PT ;  /* 0xfffffffb1c1c7812 */ /* 0x000fe200078ec0ff */
[----:B------:R-:W3:Y:S03]  /*41270*/  LDL.LU R95, [R1+0x610] ;  /* 0x00061000015f7983 */ /* 0x000ee60000300800 */
[----:B------:R-:W-:-:S05]  /*41280*/  F2FP.SATFINITE.E4M3.F32.PACK_AB_MERGE_C R33, RZ, R33, RZ ;  /* 0x00000021ff21723e */ /* 0x000fca00048070ff */
[----:B------:R0:W-:Y:S02]  /*41290*/  @!P1 STG.E.U8 desc[UR8][R34.64+0x49], R33 ;  /* 0x0000492122009986 */ /* 0x0001e4000c101108 */
[----:B0-----:R-:W-:-:S06]  /*412a0*/  PRMT R33, RZ, 0x7610, R33 ;  /* 0x00007610ff217816 */ /* 0x001fcc0000000021 */
[----:B------:R-:W4:Y:S01]  /*412b0*/  @!P6 LDG.E.U8 R33, desc[UR8][R10.64+0x48] ;  /* 0x000048080a21e981 */ /* 0x000f22000c1e1100 */
[----:B------:R-:W-:Y:S02]  /*412c0*/  @P3 LOP3.LUT R28, R28, 0x4, RZ, 0xfc, !PT ;  /* 0x000000041c1c3812 */ /* 0x000fe400078efcff */
[----:B------:R-:W-:Y:S02]  /*412d0*/  LOP3.LUT P3, RZ, R0, 0x80, RZ, 0xc0, !PT ;  /* 0x0000008000ff7812 */ /* 0x000fe4000786c0ff */
[----:B----4-:R-:W-:-:S04]  /*412e0*/  LOP3.LUT R33, R33, 0xff, RZ, 0xc0, !PT ;  /* 0x000000ff21217812 */ /* 0x010fc800078ec0ff */
[----:B------:R-:W-:-:S05]  /*412f0*/  F2FP.F16.E4M3.UNPACK_B R33, R33 ;  /* 0x00000021ff21723e */ /* 0x000fca00020006ff */
[----:B------:R-:W-:-:S05]  /*41300*/  HADD2.F32 R33, -RZ, R33.H0_H0 ;  /* 0x20000021ff217230 */ /* 0x000fca0000004100 */
[----:B------:R-:W-:-:S04]  /*41310*/  FMUL R33, R33, UR12 ;  /* 0x0000000c21217c20 */ /* 0x000fc80008400000 */
[----:B--2---:R-:W-:Y:S01]  /*41320*/  FFMA R33, R94, UR61, R33 ;  /* 0x0000003d5e217c23 */ /* 0x004fe20008000021 */
[----:B------:R-:W-:Y:S01]  /*41330*/  ISETP.LT.OR P0, PT, R26, 0x61, !P2 ;  /* 0x000000611a00780c */ /* 0x000fe20005701670 */
[----:B------:R-:W2:Y:S03]  /*41340*/  LDL.LU R94, [R1+0x614] ;  /* 0x00061400015e7983 */ /* 0x000ea60000300800 */
[----:B------:R-:W-:Y:S01]  /*41350*/  F2FP.SATFINITE.E4M3.F32.PACK_AB_MERGE_C R33, RZ, R33, RZ ;  /* 0x00000021ff21723e */ /* 0x000fe200048070ff */
[----:B------:R-:W4:Y:S04]  /*41360*/  LDL.LU R96, [R1+0x618] ;  /* 0x0006180001607983 */ /* 0x000f280000300800 */
[----:B------:R0:W-:Y:S01]  /*41370*/  @!P6 STG.E.U8 desc[UR8][R60.64+0x48], R33 ;  /* 0x000048213c00e986 */ /* 0x0001e2000c101108 */
[----:B------:R-:W-:-:S03]  /*41380*/  LOP3.LUT R0, R0, 0xfffff7ff, RZ, 0xc0, !PT ;  /* 0xfffff7ff00007812 */ /* 0x000fc600078ec0ff */
[----:B------:R-:W1:Y:S01]  /*41390*/  @!P0 LDC.64 R34, c[0x0][0x5c0] ;  /* 0x00017000ff228b82 */ /* 0x000e620000000a00 */
[----:B------:R-:W4:Y:S01]  /*413a0*/  LDL.LU R97, [R1+0x61c] ;  /* 0x00061c0001617983 */ /* 0x000f220000300800 */
[----:B0-----:R-:W-:-:S06]  /*413b0*/  PRMT R33, RZ, 0x7610, R33 ;  /* 0x00007610ff217816 */ /* 0x001fcc0000000021 */
[----:B------:R-:W3:Y:S01]  /*413c0*/  @!P3 LDG.E.U8 R33, desc[UR8][R10.64+0x49] ;  /* 0x000049080a21b981 */ /* 0x000ee2000c1e1100 */
[----:B------:R-:W-:-:S04]  /*413d0*/  @P0 LOP3.LUT R0, R0, 0x800, RZ, 0xfc, !PT ;  /* 0x0000080000000812 */ /* 0x000fc800078efcff */
[----:B------:R-:W-:Y:S02]  /*413e0*/  LOP3.LUT P5, RZ, R0, 0x200, RZ, 0xc0, !PT ;  /* 0x0000020000ff7812 */ /* 0x000fe400078ac0ff */
[----:B-1----:R-:W-:-:S04]  /*413f0*/  @!P0 IADD3 R56, P1, P4, R8, UR16, R34 ;  /* 0x0000001008388c10 */ /* 0x002fc8000fc3e022 */
[----:B------:R-:W-:Y:S02]  /*41400*/  @!P0 IADD3.X R57, R27, UR15, R35, P1, P4 ;  /* 0x0000000f1b398c10 */ /* 0x000fe40008fe8423 */
        /* <DEDUP_REMOVED lines=9> */
[----:B------:R-:W-:-:S13]  /*414a0*/  ISETP.LT.OR P0, PT, R26, 0x62, !P2 ;  /* 0x000000621a00780c */ /* 0x000fda0005701670 */
[----:B------:R-:W0:Y:S01]  /*414b0*/  @!P0 LDC.64 R34, c[0x0][0x5c0] ;  /* 0x00017000ff228b82 */ /* 0x000e220000000a00 */
[----:B------:R-:W-:Y:S02]  /*414c0*/  ISETP.LT.OR P6, PT, R26, 0x69, !P2 ;  /* 0x000000691a00780c */ /* 0x000fe400057c1670 */
[----:B0-----:R-:W-:-:S04]  /*414d0*/  @!P0 IADD3 R58, P1, P4, R8, UR16, R34 ;  /* 0x00000010083a8c10 */ /* 0x001fc8000fc3e022 */
[----:B------:R-:W-:-:S07]  /*414e0*/  @!P0 IADD3.X R59, R27, UR15, R35, P1, P4 ;  /* 0x0000000f1b3b8c10 */ /* 0x000fce0008fe8423 */
[----:B------:R-:W0:Y:S01]  /*414f0*/  @!P6 LDC.64 R34, c[0x0][0x5c0] ;  /* 0x00017000ff22eb82 */ /* 0x000e220000000a00 */
[----:B------:R-:W-:-:S04]  /*41500*/  LOP3.LUT R0, R0, 0xfffffeff, RZ, 0xc0, !PT ;  /* 0xfffffeff00007812 */ /* 0x000fc800078ec0ff */
[----:B------:R-:W-:Y:S02]  /*41510*/  @P0 LOP3.LUT R0, R0, 0x100, RZ, 0xfc, !PT ;  /* 0x0000010000000812 */ /* 0x000fe400078efcff */
[----:B0-----:R-:W-:-:S04]  /*41520*/  @!P6 IADD3 R60, P1, P4, R8, UR16, R34 ;  /* 0x00000010083cec10 */ /* 0x001fc8000fc3e022 */
[----:B------:R-:W-:Y:S02]  /*41530*/  @!P6 IADD3.X R61, R27, UR15, R35, P1, P4 ;  /* 0x0000000f1b3dec10 */ /* 0x000fe40008fe8423 */
[----:B------:R-:W-:Y:S02]  /*41540*/  LOP3.LUT P6, RZ, R0, 0x10, RZ, 0xc0, !PT ;  /* 0x0000001000ff7812 */ /* 0x000fe400078cc0ff */
[----:B------:R-:W-:Y:S02]  /*41550*/  ISETP.LT.OR P3, PT, R26, 0x6a, !P2 ;  /* 0x0000006a1a00780c */ /* 0x000fe40005761670 */
[----:B---3--:R-:W-:-:S11]  /*41560*/  LOP3.LUT R33, R33, 0xff, RZ, 0xc0, !PT ;  /* 0x000000ff21217812 */ /* 0x008fd600078ec0ff */
[----:B------:R-:W0:Y:S01]  /*41570*/  @!P3 LDC.64 R34, c[0x0][0x5c0] ;  /* 0x00017000ff22bb82 */ /* 0x000e220000000a00 */
[----:B------:R-:W-:-:S05]  /*41580*/  F2FP.F16.E4M3.UNPACK_B R33, R33 ;  /* 0x00000021ff21723e */ /* 0x000fca00020006ff */
[----:B------:R-:W-:-:S05]  /*41590*/  HADD2.F32 R33, -RZ, R33.H0_H0 ;  /* 0x20000021ff217230 */ /* 0x000fca0000004100 */
[----:B------:R-:W-:-:S04]  /*415a0*/  FMUL R33, R33, UR12 ;  /* 0x0000000c21217c20 */ /* 0x000fc80008400000 */
[----:B--2---:R-:W-:-:S05]  /*415b0*/  FFMA R33, R94, UR61, R33 ;  /* 0x0000003d5e217c23 */ /* 0x004fca0008000021 */
[----:B------:R-:W-:-:S05]  /*415c0*/  F2FP.SATFINITE.E4M3.F32.PACK_AB_MERGE_C R33, RZ, R33, RZ ;  /* 0x00000021ff21723e */ /* 0x000fca00048070ff */
[----:B------:R1:W-:Y:S02]  /*415d0*/  @!P5 STG.E.U8 desc[UR8][R42.64+0x40], R33 ;  /* 0x000040212a00d986 */ /* 0x0003e4000c101108 */
[----:B-1----:R-:W-:-:S06]  /*415e0*/  PRMT R33, RZ, 0x7610, R33 ;  /* 0x00007610ff217816 */ /* 0x002fcc0000000021 */
[----:B------:R-:W2:Y:S01]  /*415f0*/  @!P6 LDG.E.U8 R33, desc[UR8][R12.64+0x41] ;  /* 0x000041080c21e981 */ /* 0x000ea2000c1e1100 */
[C---:B------:R-:W-:Y:S02]  /*41600*/  LOP3.LUT P0, RZ, R28.reuse, 0x8, RZ, 0xc0, !PT ;  /* 0x000000081cff7812 */ /* 0x040fe4000780c0ff */
[----:B------:R-:W-:-:S04]  /*41610*/  LOP3.LUT R28, R28, 0xfffffffd, RZ, 0xc0, !PT ;  /* 0xfffffffd1c1c7812 */ /* 0x000fc800078ec0ff */
[----:B------:R-:W-:Y:S02]  /*41620*/  @P2 LOP3.LUT R28, R28, 0x2, RZ, 0xfc, !PT ;  /* 0x000000021c1c2812 */ /* 0x000fe400078efcff */
        /* <DEDUP_REMOVED lines=28> */
[----:B------:R-:W-:-:S02]  /*417f0*/  ISETP.LT.OR P0, PT, R26, 0x69, !P0 ;  /* 0x000000691a00780c */ /* 0x000fc40004701670 */
[----:B------:R-:W-:Y:S01]  /*41800*/  LOP3.LUT R0, R0, 0xbfffffff, RZ, 0xc0, !PT ;  /* 0xbfffffff00007812 */ /* 0x000fe200078ec0ff */
[----:B------:R-:W4:Y:S01]  /*41810*/  LDL.LU R103, [R1+0x628] ;  /* 0x0006280001677983 */ /* 0x000f220000300800 */
[----:B------:R-:W-:-:S03]  /*41820*/  LOP3.LUT P3, RZ, R28, 0x4, RZ, 0xc0, !PT ;  /* 0x000000041cff7812 */ /* 0x000fc6000786c0ff */
[----:B------:R-:W4:Y:S01]  /*41830*/  LDL.LU R102, [R1+0x62c] ;  /* 0x00062c0001667983 */ /* 0x000f220000300800 */
[----:B-1----:R-:W-:-:S03]  /*41840*/  IMAD.U32 R33, RZ, RZ, UR10 ;  /* 0x0000000aff217e24 */ /* 0x002fc6000f8e00ff */
[----:B------:R-:W4:Y:S02]  /*41850*/  LDL.LU R105, [R1+0x630] ;  /* 0x0006300001697983 */ /* 0x000f240000300800 */
[----:B------:R-:W-:Y:S02]  /*41860*/  @!P4 IADD3.X R33, R33, UR15, R27, P1, P5 ;  /* 0x0000000f2121cc10 */ /* 0x000fe40008fea41b */
[----:B------:R-:W4:Y:S01]  /*41870*/  LDL.LU R104, [R1+0x634] ;  /* 0x0006340001687983 */ /* 0x000f220000300800 */
[----:B0-----:R-:W-:Y:S02]  /*41880*/  @!P4 IADD3 R34, P1, R36, R34, RZ ;  /* 0x000000222422c210 */ /* 0x001fe40007f3e0ff */
[----:B------:R-:W-:Y:S01]  /*41890*/  @P0 LOP3.LUT R0, R0, 0x40000000, RZ, 0xfc, !PT ;  /* 0x4000000000000812 */ /* 0x000fe200078efcff */
[----:B------:R-:W4:Y:S02]  /*418a0*/  LDL.LU R107, [R1+0x638] ;  /* 0x00063800016b7983 */ /* 0x000f240000300800 */
[----:B------:R-:W-:Y:S01]  /*418b0*/  @!P4 IMAD.X R35, R33, 0x1, R35, P1 ;  /* 0x000000012123c824 */ /* 0x000fe200008e0623 */
[----:B------:R-:W-:Y:S01]  /*418c0*/  PRMT R33, RZ, 0x7610, R33 ;  /* 0x00007610ff217816 */ /* 0x000fe20000000021 */
[----:B------:R-:W-:Y:S01]  /*418d0*/  IMAD.U32 R36, RZ, RZ, UR11 ;  /* 0x0000000bff247e24 */ /* 0x000fe2000f8e00ff */
[----:B------:R-:W-:Y:S01]  /*418e0*/  LOP3.LUT R29, R29, 0xffffffbf, RZ, 0xc0, !PT ;  /* 0xffffffbf1d1d7812 */ /* 0x000fe200078ec0ff */
[----:B------:R-:W4:Y:S04]  /*418f0*/  LDL.LU R106, [R1+0x63c] ;  /* 0x00063c00016a7983 */ /* 0x000f280000300800 */
[----:B------:R-:W2:Y:S01]  /*41900*/  @!P4 LDG.E.U8 R33, desc[UR8][R14.64+0x40] ;  /* 0x000040080e21c981 */ /* 0x000ea2000c1e1100 */
[----:B------:R-:W-:-:S03]  /*41910*/  ISETP.LT.OR P1, PT, R26, 0x42, !P2 ;  /* 0x000000421a00780c */ /* 0x000fc60005721670 */
[----:B------:R-:W4:Y:S04]  /*41920*/  LDL.LU R109, [R1+0x640] ;  /* 0x00064000016d7983 */ /* 0x000f280000300800 */
[----:B------:R-:W4:Y:S01]  /*41930*/  LDL.LU R108, [R1+0x644] ;  /* 0x00064400016c7983 */ /* 0x000f220000300800 */
[----:B------:R-:W-:-:S03]  /*41940*/  LOP3.LUT R2, R2, 0x7fffffff, RZ, 0xc0, !PT ;  /* 0x7fffffff02027812 */ /* 0x000fc600078ec0ff */
[----:B------:R-:W4:Y:S02]  /*41950*/  LDL.LU R111, [R1+0x648] ;  /* 0x00064800016f7983 */ /* 0x000f240000300800 */
[----:B------:R-:W-:Y:S02]  /*41960*/  @!P1 IADD3 R38, P5, P6, R36, UR16, R8 ;  /* 0x0000001024269c10 */ /* 0x000fe4000febe008 */
[----:B------:R-:W4:Y:S01]  /*41970*/  LDL.LU R110, [R1+0x64c] ;  /* 0x00064c00016e7983 */ /* 0x000f220000300800 */
        /* <DEDUP_REMOVED lines=14> */
[----:B------:R-:W2:Y:S01]  /*41a60*/  @!P1 LDG.E.U8 R33, desc[UR8][R14.64+0x41] ;  /* 0x000041080e219981 */ /* 0x000ea2000c1e1100 */
[----:B-1----:R-:W-:-:S04]  /*41a70*/  @!P0 IADD3 R98, P5, P6, R8, UR14, R34 ;  /* 0x0000000e08628c10 */ /* 0x002fc8000febe022 */
[----:B------:R-:W-:Y:S02]  /*41a80*/  @!P0 IADD3.X R99, R27, UR13, R35, P5, P6 ;  /* 0x0000000d1b638c10 */ /* 0x000fe4000afec423 */
[----:B------:R-:W-:Y:S02]  /*41a90*/  LOP3.LUT P6, RZ, R0, 0x1000, RZ, 0xc0, !PT ;  /* 0x0000100000ff7812 */ /* 0x000fe400078cc0ff */
        /* <DEDUP_REMOVED lines=9> */
[----:B------:R-:W-:Y:S02]  /*41b30*/  LOP3.LUT P0, RZ, R0, 0x1, RZ, 0xc0, !PT ;  /* 0x0000000100ff7812 */ /* 0x000fe4000780c0ff */
        /* <DEDUP_REMOVED lines=15> */
[----:B------:R1:W-:Y:S02]  /*41c30*/  @!P6 STG.E.U8 desc[UR8][R50.64+0x48], R33 ;  /* 0x000048213200e986 */ /* 0x0003e4000c101108 */
[----:B-1----:R-:W-:-:S06]  /*41c40*/  PRMT R33, RZ, 0x7610, R33 ;  /* 0x00007610ff217816 */ /* 0x002fcc0000000021 */
[----:B------:R-:W2:Y:S01]  /*41c50*/  @!P0 LDG.E.U8 R33, desc[UR8][R12.64+0x49] ;  /* 0x000049080c218981 */ /* 0x000ea2000c1e1100 */
[----:B0-----:R-:W-:-:S04]  /*41c60*/  @!P5 IADD3 R100, P1, P4, R8, UR11, R34 ;  /* 0x0000000b0864dc10 */ /* 0x001fc8000fc3e022 */
        /* <DEDUP_REMOVED lines=16> */
[----:B-1----:R-:W-:-:S05]  /*41d70*/  IMAD.U32 R33, RZ, RZ, UR10 ;  /* 0x0000000aff217e24 */ /* 0x002fca000f8e00ff */
[----:B------:R-:W-:Y:S02]  /*41d80*/  @!P4 IADD3.X R33, R33, UR15, R27, P1, P5 ;  /* 0x0000000f2121cc10 */ /* 0x000fe40008fea41b */
[----:B0-----:R-:W-:-:S05]  /*41d90*/  @!P4 IADD3 R34, P1, R36, R34, RZ ;  /* 0x000000222422c210 */ /* 0x001fca0007f3e0ff */
[----:B------:R-:W-:Y:S01]  /*41da0*/  @!P4 IMAD.X R35, R33, 0x1, R35, P1 ;  /* 0x000000012123c824 */ /* 0x000fe200008e0623 */
[----:B------:R-:W-:-:S06]  /*41db0*/  PRMT R33, RZ, 0x7610, R33 ;  /* 0x00007610ff217816 */ /* 0x000fcc0000000021 */
[----:B------:R-:W2:Y:S01]  /*41dc0*/  @!P4 LDG.E.U8 R33, desc[UR8][R14.64+0x48] ;  /* 0x000048080e21c981 */ /* 0x000ea2000c1e1100 */
[----:B------:R-:W-:Y:S01]  /*41dd0*/  ISETP.LT.OR P1, PT, R26, 0x4a, !P2 ;  /* 0x0000004a1a00780c */ /* 0x000fe20005721670 */
[----:B------:R-:W-:-:S12]  /*41de0*/  IMAD.U32 R36, RZ, RZ, UR11 ;  /* 0x0000000bff247e24 */ /* 0x000fd8000f8e00ff */
        /* <DEDUP_REMOVED lines=14> */
[----:B------:R-:W2:Y:S01]  /*41ed0*/  @!P1 LDG.E.U8 R33, desc[UR8][R14.64+0x49] ;  /* 0x000049080e219981 */ /* 0x000ea2000c1e1100 */
        /* <DEDUP_REMOVED lines=10> */
[----:B------:R-:W-:-:S13]  /*41f80*/  ISETP.LT.OR P2, PT, R26, 0x79, !P3 ;  /* 0x000000791a00780c */ /* 0x000fda0005f41670 */
[----:B------:R-:W0:Y:S02]  /*41f90*/  @!P2 LDC.64 R34, c[0x0][0x5c0] ;  /* 0x00017000ff22ab82 */ /* 0x000e240000000a00 */
[----:B0-----:R-:W-:-:S04]  /*41fa0*/  @!P2 IADD3 R102, P5, P6, R8, UR11, R34 ;  /* 0x0000000b0866ac10 */ /* 0x001fc8000febe022 */
[----:B------:R-:W-:Y:S02]  /*41fb0*/  @!P2 IADD3.X R103, R27, UR10, R35, P5, P6 ;  /* 0x0000000a1b67ac10 */ /* 0x000fe4000afec423 */
[----:B------:R-:W-:Y:S02]  /*41fc0*/  LOP3.LUT P6, RZ, R0, 0x40, RZ, 0xc0, !PT ;  /* 0x0000004000ff7812 */ /* 0x000fe400078cc0ff */
[----:B------:R-:W-:-:S13]  /*41fd0*/  ISETP.LT.OR P5, PT, R26, 0x7a, !P3 ;  /* 0x0000007a1a00780c */ /* 0x000fda0005fa1670 */
[----:B------:R-:W0:Y:S01]  /*41fe0*/  @!P5 LDC.64 R34, c[0x0][0x5c0] ;  /* 0x00017000ff22db82 */ /* 0x000e220000000a00 */
[----:B--2---:R-:W-:-:S04]  /*41ff0*/  LOP3.LUT R33, R33, 0xff, RZ, 0xc0, !PT ;  /* 0x000000ff21217812 */ /* 0x004fc800078ec0ff */
[----:B------:R-:W-:-:S05]  /*42000*/  F2FP.F16.E4M3.UNPACK_B R33, R33 ;  /* 0x00000021ff21723e */ /* 0x000fca00020006ff */
[----:B------:R-:W-:-:S05]  /*42010*/  HADD2.F32 R33, -RZ, R33.H0_H0 ;  /* 0x20000021ff217230 */ /* 0x000fca0000004100 */
[----:B------:R-:W-:-:S04]  /*42020*/  FMUL R33, R33, UR12 ;  /* 0x0000000c21217c20 */ /* 0x000fc80008400000 */
[----:B------:R-:W-:-:S05]  /*42030*/  FFMA R33, R104, UR61, R33 ;  /* 0x0000003d68217c23 */ /* 0x000fca0008000021 */
[----:B------:R-:W-:-:S05]  /*42040*/  F2FP.SATFINITE.E4M3.F32.PACK_AB_MERGE_C R33, RZ, R33, RZ ;  /* 0x00000021ff21723e */ /* 0x000fca00048070ff */
[----:B------:R1:W-:Y:S02]  /*42050*/  @!P0 STG.E.U8 desc[UR8][R62.64+0x40], R33 ;  /* 0x000040213e008986 */ /* 0x0003e4000c101108 */
[----:B-1----:R-:W-:-:S06]  /*42060*/  PRMT R33, RZ, 0x7610, R33 ;  /* 0x00007610ff217816 */ /* 0x002fcc0000000021 */
[----:B------:R-:W2:Y:S01]  /*42070*/  @!P6 LDG.E.U8 R33, desc[UR8][R16.64+0x41] ;  /* 0x000041081021e981 */ /* 0x000ea2000c1e1100 */
[----:B------:R-:W-:Y:S02]  /*42080*/  @P2 LOP3.LUT R29, R29, 0x40, RZ, 0xfc, !PT ;  /* 0x000000401d1d2812 */ /* 0x000fe400078efcff */
[----:B------:R-:W-:Y:S02]  /*42090*/  LOP3.LUT R0, R0, 0xfffffffe, RZ, 0xc0, !PT ;  /* 0xfffffffe00007812 */ /* 0x000fe400078ec0ff */
[----:B0-----:R-:W-:Y:S02]  /*420a0*/  @!P5 IADD3 R44, P1, P4, R8, UR11, R34 ;  /* 0x0000000b082cdc10 */ /* 0x001fe4000fc3e022 */
[----:B------:R-:W-:Y:S02]  /*420b0*/  LOP3.LUT P2, RZ, R28, 0x2, RZ, 0xc0, !PT ;  /* 0x000000021cff7812 */ /* 0x000fe4000784c0ff */
[----:B------:R-:W-:Y:S02]  /*420c0*/  @P5 LOP3.LUT R0, R0, 0x1, RZ, 0xfc, !PT ;  /* 0x0000000100005812 */ /* 0x000fe400078efcff */
[----:B------:R-:W-:-:S02]  /*420d0*/  @!P5 IADD3.X R45, R27, UR10, R35, P1, P4 ;  /* 0x0000000a1b2ddc10 */ /* 0x000fc40008fe8423 */
        /* <DEDUP_REMOVED lines=8> */
[----:B------:R-:W-:Y:S02]  /*42160*/  LOP3.LUT R29, R29, 0xffffffdf, RZ, 0xc0, !PT ;  /* 0xffffffdf1d1d7812 */ /* 0x000fe400078ec0ff */
[----:B0-----:R-:W-:-:S04]  /*42170*/  @!P0 IADD3 R62, P1, P4, R8, UR16, R34 ;  /* 0x00000010083e8c10 */ /* 0x001fc8000fc3e022 */
[----:B------:R-:W-:Y:S02]  /*42180*/  @!P0 IADD3.X R63, R27, UR15, R35, P1, P4 ;  /* 0x0000000f1b3f8c10 */ /* 0x000fe40008fe8423 */
[----:B------:R-:W-:-:S04]  /*42190*/  ISETP.GE.AND P0, PT, R5, 0x109, PT ;  /* 0x000001090500780c */ /* 0x000fc80003f06270 */
[----:B------:R-:W-:Y:S01]  /*421a0*/  ISETP.LT.OR P4, PT, R26, 0x41, !P0 ;  /* 0x000000411a00780c */ /* 0x000fe20004781670 */
[----:B------:R-:W-:Y:S01]  /*421b0*/  IMAD.U32 R34, RZ, RZ, UR11 ;  /* 0x0000000bff227e24 */ /* 0x000fe2000f8e00ff */
[----:B------:R-:W-:-:S11]  /*421c0*/  @P5 LOP3.LUT R29, R29, 0x20, RZ, 0xfc, !PT ;  /* 0x000000201d1d5812 */ /* 0x000fd600078efcff */
[----:B------:R-:W-:Y:S02]  /*421d0*/  @!P4 IADD3 R36, P1, P5, R34, UR14, R8 ;  /* 0x0000000e2224cc10 */ /* 0x000fe4000fd3e008 */
        /* <DEDUP_REMOVED lines=31> */
[----:B------:R-:W-:-:S13]  /*423d0*/  ISETP.LT.OR P0, PT, R26, 0x79, !P2 ;  /* 0x000000791a00780c */ /* 0x000fda0005701670 */
[----:B------:R-:W0:Y:S01]  /*423e0*/  @!P0 LDC.64 R34, c[0x0][0x5c0] ;  /* 0x00017000ff228b82 */ /* 0x000e220000000a00 */
[----:B------:R-:W-:-:S04]  /*423f0*/  LOP3.LUT R0, R0, 0xffffdfff, RZ, 0xc0, !PT ;  /* 0xffffdfff00007812 */ /* 0x000fc800078ec0ff */
[----:B------:R-:W-:Y:S02]  /*42400*/  @P0 LOP3.LUT R0, R0, 0x2000, RZ, 0xfc, !PT ;  /* 0x0000200000000812 */ /* 0x000fe400078efcff */
[----:B0-----:R-:W-:-:S04]  /*42410*/  @!P0 IADD3 R106, P5, P6, R8, UR16, R34 ;  /* 0x00000010086a8c10 */ /* 0x001fc8000febe022 */
        /* <DEDUP_REMOVED lines=12> */
[----:B------:R-:W0:Y:S01]  /*424e0*/  @!P0 LDC.64 R34, c[0x0][0x5c0] ;  /* 0x00017000ff228b82 */ /* 0x000e220000000a00 */
[----:B------:R-:W-:Y:S02]  /*424f0*/  LOP3.LUT P5, RZ, R0, 0x2, RZ, 0xc0, !PT ;  /* 0x0000000200ff7812 */ /* 0x000fe400078ac0ff */
[----:B------:R-:W-:Y:S02]  /*42500*/  @P2 LOP3.LUT R2, R2, 0x80000000, RZ, 0xfc, !PT ;  /* 0x8000000002022812 */ /* 0x000fe400078efcff */
[----:B------:R-:W-:Y:S02]  /*42510*/  LOP3.LUT R0, R0, 0xffffffbf, RZ, 0xc0, !PT ;  /* 0xffffffbf00007812 */ /* 0x000fe400078ec0ff */
[----:B------:R-:W-:Y:S02]  /*42520*/  ISETP.GE.AND P2, PT, R5, 0x101, PT ;  /* 0x000001010500780c */ /* 0x000fe40003f46270 */
        /* <DEDUP_REMOVED lines=11> */
[----:B------:R-:W-:Y:S01]  /*425e0*/  FFMA R33, R108, UR61, R33 ;  /* 0x0000003d6c217c23 */ /* 0x000fe20008000021 */
[----:B0-----:R-:W-:-:S04]  /*425f0*/  @!P0 IADD3 R108, P1, P4, R8, UR14, R34 ;  /* 0x0000000e086c8c10 */ /* 0x001fc8000fc3e022 */
[----:B------:R-:W-:Y:S02]  /*42600*/  @!P0 IADD3.X R109, R27, UR13, R35, P1, P4 ;  /* 0x0000000d1b6d8c10 */ /* 0x000fe40008fe8423 */
[----:B------:R-:W-:Y:S02]  /*42610*/  LOP3.LUT P0, RZ, R28, 0x1, RZ, 0xc0, !PT ;  /* 0x000000011cff7812 */ /* 0x000fe4000780c0ff */
[----:B------:R-:W-:Y:S02]  /*42620*/  F2FP.SATFINITE.E4M3.F32.PACK_AB_MERGE_C R33, RZ, R33, RZ ;  /* 0x00000021ff21723e */ /* 0x000fe400048070ff */
[----:B------:R-:W-:-:S03]  /*42630*/  PRMT R28, RZ, 0x7610, R28 ;  /* 0x00007610ff1c7816 */ /* 0x000fc6000000001c */
[----:B------:R0:W-:Y:S04]  /*42640*/  @!P6 STG.E.U8 desc[UR8][R64.64+0x48], R33 ;  /* 0x000048214000e986 */ /* 0x0001e8000c101108 */
[----:B------:R-:W2:Y:S01]  /*42650*/  @!P5 LDG.E.U8 R28, desc[UR8][R16.64+0x49] ;  /* 0x00004908101cd981 */ /* 0x000ea2000c1e1100 */
[----:B------:R-:W-:-:S13]  /*42660*/  ISETP.LT.OR P6, PT, R26, 0x72, !P2 ;  /* 0x000000721a00780c */ /* 0x000fda00057c1670 */
[----:B------:R-:W0:Y:S01]  /*42670*/  @!P6 LDC.64 R34, c[0x0][0x5c0] ;  /* 0x00017000ff22eb82 */ /* 0x000e220000000a00 */
[----:B------:R-:W-:-:S04]  /*42680*/  LOP3.LUT R0, R0, 0xffffbfff, RZ, 0xc0, !PT ;  /* 0xffffbfff00007812 */ /* 0x000fc800078ec0ff */
[----:B------:R-:W-:Y:S02]  /*42690*/  @P6 LOP3.LUT R0, R0, 0x4000, RZ, 0xfc, !PT ;  /* 0x0000400000006812 */ /* 0x000fe400078efcff */
[----:B0-----:R-:W-:-:S04]  /*426a0*/  @!P6 IADD3 R64, P1, P4, R8, UR14, R34 ;  /* 0x0000000e0840ec10 */ /* 0x001fc8000fc3e022 */
[----:B------:R-:W-:Y:S02]  /*426b0*/  @!P6 IADD3.X R65, R27, UR13, R35, P1, P4 ;  /* 0x0000000d1b41ec10 */ /* 0x000fe40008fe8423 */
[----:B------:R-:W-:-:S04]  /*426c0*/  ISETP.GE.AND P6, PT, R5, 0x109, PT ;  /* 0x000001090500780c */ /* 0x000fc80003fc6270 */
[----:B------:R-:W-:-:S13]  /*426d0*/  ISETP.LT.OR P1, PT, R26, 0x49, !P6 ;  /* 0x000000491a00780c */ /* 0x000fda0007721670 */
[----:B------:R-:W0:Y:S01]  /*426e0*/  @!P1 LDC.64 R34, c[0x0][0x5c0] ;  /* 0x00017000ff229b82 */ /* 0x000e220000000a00 */
[----:B------:R-:W-:Y:S01]  /*426f0*/  IMAD.U32 R33, RZ, RZ, UR11 ;  /* 0x0000000bff217e24 */ /* 0x000fe2000f8e00ff */
[----:B--2---:R-:W-:-:S04]  /*42700*/  LOP3.LUT R28, R28, 0xff, RZ, 0xc0, !PT ;  /* 0x000000ff1c1c7812 */ /* 0x004fc800078ec0ff */
[----:B------:R-:W-:-:S05]  /*42710*/  F2FP.F16.E4M3.UNPACK_B R28, R28 ;  /* 0x0000001cff1c723e */ /* 0x000fca00020006ff */
[----:B------:R-:W-:-:S05]  /*42720*/  HADD2.F32 R28, -RZ, R28.H0_H0 ;  /* 0x2000001cff1c7230 */ /* 0x000fca0000004100 */
[----:B------:R-:W-:-:S04]  /*42730*/  FMUL R28, R28, UR12 ;  /* 0x0000000c1c1c7c20 */ /* 0x000fc80008400000 */
[----:B------:R-:W-:Y:S02]  /*42740*/  FFMA R28, R111, UR61, R28 ;  /* 0x0000003d6f1c7c23 */ /* 0x000fe4000800001c */
[----:B------:R-:W2:Y:S03]  /*42750*/  LDL.LU R111, [R1+0x650] ;  /* 0x00065000016f7983 */ /* 0x000ea60000300800 */
[----:B------:R-:W-:-:S05]  /*42760*/  F2FP.SATFINITE.E4M3.F32.PACK_AB_MERGE_C R28, RZ, R28, RZ ;  /* 0x0000001cff1c723e */ /* 0x000fca00048070ff */
[----:B------:R1:W-:Y:S01]  /*42770*/  @!P5 STG.E.U8 desc[UR8][R40.64+0x49], R28 ;  /* 0x0000491c2800d986 */ /* 0x0003e2000c101108 */
[----:B------:R-:W-:Y:S01]  /*42780*/  @!P1 IADD3 R33, P4, P5, R33, UR14, R8 ;  /* 0x0000000e21219c10 */ /* 0x000fe2000fd9e008 */
[----:B-1----:R-:W-:-:S05]  /*42790*/  IMAD.U32 R28, RZ, RZ, UR10 ;  /* 0x0000000aff1c7e24 */ /* 0x002fca000f8e00ff */
[----:B------:R-:W-:Y:S02]  /*427a0*/  @!P1 IADD3.X R28, R28, UR13, R27, P4, P5 ;  /* 0x0000000d1c1c9c10 */ /* 0x000fe4000a7ea41b */
[----:B0-----:R-:W-:-:S05]  /*427b0*/  @!P1 IADD3 R34, P4, R33, R34, RZ ;  /* 0x0000002221229210 */ /* 0x001fca0007f9e0ff */
[----:B------:R-:W-:Y:S01]  /*427c0*/  @!P1 IMAD.X R35, R28, 0x1, R35, P4 ;  /* 0x000000011c239824 */ /* 0x000fe200020e0623 */
[----:B------:R-:W-:-:S06]  /*427d0*/  PRMT R28, RZ, 0x7610, R28 ;  /* 0x00007610ff1c7816 */ /* 0x000fcc000000001c */
[----:B------:R-:W3:Y:S01]  /*427e0*/  @!P1 LDG.E.U8 R28, desc[UR8][R18.64+0x48] ;  /* 0x00004808121c9981 */ /* 0x000ee2000c1e1100 */
[----:B------:R-:W-:Y:S01]  /*427f0*/  ISETP.LT.OR P4, PT, R26, 0x4a, !P6 ;  /* 0x0000004a1a00780c */ /* 0x000fe20007781670 */
[----:B------:R-:W-:-:S12]  /*42800*/  IMAD.U32 R33, RZ, RZ, UR11 ;  /* 0x0000000bff217e24 */ /* 0x000fd8000f8e00ff */
[----:B------:R-:W-:Y:S02]  /*42810*/  @!P4 IADD3 R33, P5, P6, R33, UR14, R8 ;  /* 0x0000000e2121cc10 */ /* 0x000fe4000febe008 */
[----:B---3--:R-:W-:-:S04]  /*42820*/  LOP3.LUT R28, R28, 0xff, RZ, 0xc0, !PT ;  /* 0x000000ff1c1c7812 */ /* 0x008fc800078ec0ff */
[----:B------:R-:W-:-:S05]  /*42830*/  F2FP.F16.E4M3.UNPACK_B R28, R28 ;  /* 0x0000001cff1c723e */ /* 0x000fca00020006ff */
[----:B------:R-:W-:-:S05]  /*42840*/  HADD2.F32 R28, -RZ, R28.H0_H0 ;  /* 0x2000001cff1c7230 */ /* 0x000fca0000004100 */
[----:B------:R-:W-:-:S04]  /*42850*/  FMUL R28, R28, UR12 ;  /* 0x0000000c1c1c7c20 */ /* 0x000fc80008400000 */
[----:B------:R-:W-:Y:S02]  /*42860*/  FFMA R36, R110, UR61, R28 ;  /* 0x0000003d6e247c23 */ /* 0x000fe4000800001c */
[----:B------:R-:W3:Y:S03]  /*42870*/  LDL.LU R110, [R1+0x654] ;  /* 0x00065400016e7983 */ /* 0x000ee60000300800 */
[----:B------:R-:W-:Y:S01]  /*42880*/  F2FP.SATFINITE.E4M3.F32.PACK_AB_MERGE_C R36, RZ, R36, RZ ;  /* 0x00000024ff24723e */ /* 0x000fe200048070ff */
[----:B------:R-:W-:Y:S01]  /*42890*/  IMAD.U32 R28, RZ, RZ, UR10 ;  /* 0x0000000aff1c7e24 */ /* 0x000fe2000f8e00ff */
[----:B------:R-:W4:Y:S04]  /*428a0*/  LDL.LU R122, [R1+0x658] ;  /* 0x00065800017a7983 */ /* 0x000f280000300800 */
[----:B------:R0:W-:Y:S01]  /*428b0*/  @!P1 STG.E.U8 desc[UR8][R34.64+0x48], R36 ;  /* 0x0000482422009986 */ /* 0x0001e2000c101108 */
[----:B------:R-:W-:-:S02]  /*428c0*/  @!P4 IADD3.X R28, R28, UR13, R27, P5, P6 ;  /* 0x0000000d1c1ccc10 */ /* 0x000fc4000afec41b */
[----:B------:R-:W-:Y:S01]  /*428d0*/  LOP3.LUT R29, R29, 0xfeffffff, RZ, 0xc0, !PT ;  /* 0xfeffffff1d1d7812 */ /* 0x000fe200078ec0ff */
[----:B------:R-:W4:Y:S01]  /*428e0*/  LDL.LU R124, [R1+0x65c] ;  /* 0x00065c00017c7983 */ /* 0x000f220000300800 */
[----:B0-----:R-:W0:Y:S01]  /*428f0*/  @!P4 LDC.64 R34, c[0x0][0x5c0] ;  /* 0x00017000ff22cb82 */ /* 0x001e220000000a00 */
[----:B------:R-:W-:Y:S02]  /*42900*/  ISETP.LT.OR P6, PT, R26, 0x79, !P2 ;  /* 0x000000791a00780c */ /* 0x000fe400057c1670 */
[----:B------:R-:W4:Y:S01]  /*42910*/  LDL.LU R127, [R1+0x660] ;  /* 0x00066000017f7983 */ /* 0x000f220000300800 */
[----:B0-----:R-:W-:-:S03]  /*42920*/  @!P4 IADD3 R34, P1, R33, R34, RZ ;  /* 0x000000222122c210 */ /* 0x001fc60007f3e0ff */
[----:B------:R-:W4:Y:S02]  /*42930*/  LDL.LU R126, [R1+0x664] ;  /* 0x00066400017e7983 */ /* 0x000f240000300800 */
[----:B------:R-:W-:Y:S01]  /*42940*/  @!P4 IMAD.X R35, R28, 0x1, R35, P1 ;  /* 0x000000011c23c824 */ /* 0x000fe200008e0623 */
[----:B------:R-:W-:Y:S01]  /*42950*/  PRMT R28, RZ, 0x7610, R28 ;  /* 0x00007610ff1c7816 */ /* 0x000fe2000000001c */
[----:B------:R-:W4:Y:S01]  /*42960*/  LDL.LU R128, [R1+0x668] ;  /* 0x0006680001807983 */ /* 0x000f220000300800 */
[C---:B------:R-:W-:Y:S02]  /*42970*/  ISETP.LT.OR P1, PT, R26.reuse, 0x41, !P0 ;  /* 0x000000411a00780c */ /* 0x040fe40004721670 */
[----:B------:R-:W-:Y:S01]  /*42980*/  ISETP.LT.OR P2, PT, R26, 0x7a, !P2 ;  /* 0x0000007a1a00780c */ /* 0x000fe20005741670 */
[----:B------:R-:W4:Y:S04]  /*42990*/  LDL.LU R130, [R1+0x66c] ;  /* 0x00066c0001827983 */ /* 0x000f280000300800 */
[----:B------:R-:W2:Y:S01]  /*429a0*/  @!P4 LDG.E.U8 R28, desc[UR8][R18.64+0x49] ;  /* 0x00004908121cc981 */ /* 0x000ea2000c1e1100 */
[----:B------:R-:W-:-:S02]  /*429b0*/  @P6 LOP3.LUT R29, R29, 0x1000000, RZ, 0xfc, !PT ;  /* 0x010000001d1d6812 */ /* 0x000fc400078efcff */
[----:B------:R-:W-:Y:S01]  /*429c0*/  LOP3.LUT R32, R32, 0xffefffff, RZ, 0xc0, !PT ;  /* 0xffefffff20207812 */ /* 0x000fe200078ec0ff */
[----:B------:R-:W4:Y:S02]  /*429d0*/  LDL.LU R136, [R1+0x670] ;  /* 0x0006700001887983 */ /* 0x000f240000300800 */
[----:B------:R-:W0:Y:S01]  /*429e0*/  @!P1 LDC.64 R36, c[0x0][0x5c0] ;  /* 0x00017000ff249b82 */ /* 0x000e220000000a00 */
[----:B------:R-:W-:Y:S01]  /*429f0*/  LOP3.LUT R30, R30, 0xfffffffd, RZ, 0xc0, !PT ;  /* 0xfffffffd1e1e7812 */ /* 0x000fe200078ec0ff */
[----:B------:R-:W4:Y:S04]  /*42a00*/  LDL.LU R141, [R1+0x674] ;  /* 0x00067400018d7983 */ /* 0x000f280000300800 */
[----:B------:R-:W4:Y:S04]  /*42a10*/  LDL.LU R140, [R1+0x678] ;  /* 0x00067800018c7983 */ /* 0x000f280000300800 */
[----:B------:R-:W4:Y:S04]  /*42a20*/  LDL.LU R142, [R1+0x67c] ;  /* 0x00067c00018e7983 */ /* 0x000f280000300800 */
[----:B------:R-:W4:Y:S04]  /*42a30*/  LDL.LU R146, [R1+0x680] ;  /* 0x0006800001927983 */ /* 0x000f280000300800 */
[----:B------:R-:W4:Y:S04]  /*42a40*/  LDL.LU R154, [R1+0x684] ;  /* 0x00068400019a7983 */ /* 0x000f280000300800 */
        /* <DEDUP_REMOVED lines=8> */
[----:B-1----:R-:W-:Y:S02]  /*42ad0*/  @!P1 IMAD.MOV.U32 R34, RZ, RZ, R8 ;  /* 0x000000ffff229224 */ /* 0x002fe400078e0008 */
[----:B------:R-:W-:Y:S02]  /*42ae0*/  @!P1 IMAD.MOV.U32 R35, RZ, RZ, R27 ;  /* 0x000000ffff239224 */ /* 0x000fe400078e001b */
[----:B------:R-:W-:-:S04]  /*42af0*/  @!P1 IMAD.WIDE.U32 R34, R6, 0x180, R34 ;  /* 0x0000018006229825 */ /* 0x000fc800078e0022 */
[----:B------:R-:W-:Y:S01]  /*42b00*/  @!P1 IMAD R28, R7, 0x180, RZ ;  /* 0x00000180071c9824 */ /* 0x000fe200078e02ff */
[----:B0-----:R-:W-:-:S04]  /*42b10*/  @!P1 IADD3 R36, P4, R34, R36, RZ ;  /* 0x0000002422249210 */ /* 0x001fc80007f9e0ff */
[--C-:B------:R-:W-:Y:S02]  /*42b20*/  @!P1 IADD3.X R37, R37, R35, R28.reuse, P4, !PT ;  /* 0x0000002325259210 */ /* 0x100fe400027fe41c */
[----:B------:R-:W-:Y:S01]  /*42b30*/  PRMT R28, RZ, 0x7610, R28 ;  /* 0x00007610ff1c7816 */ /* 0x000fe2000000001c */
[----:B------:R-:W0:Y:S05]  /*42b40*/  @!P6 LDC.64 R34, c[0x0][0x5c0] ;  /* 0x00017000ff22eb82 */ /* 0x000e2a0000000a00 */
[----:B------:R-:W2:Y:S01]  /*42b50*/  @!P1 LDG.E.U8 R28, desc[UR8][R20.64+0x40] ;  /* 0x00004008141c9981 */ /* 0x000ea2000c1e1100 */
[----:B0-----:R-:W-:-:S04]  /*42b60*/  @!P6 IADD3 R112, P4, P5, R8, UR14, R34 ;  /* 0x0000000e0870ec10 */ /* 0x001fc8000fd9e022 */
[----:B------:R-:W-:Y:S02]  /*42b70*/  @!P6 IADD3.X R113, R27, UR13, R35, P4, P5 ;  /* 0x0000000d1b71ec10 */ /* 0x000fe4000a7ea423 */
[----:B--2---:R-:W-:-:S04]  /*42b80*/  LOP3.LUT R28, R28, 0xff, RZ, 0xc0, !PT ;  /* 0x000000ff1c1c7812 */ /* 0x004fc800078ec0ff */
[----:B------:R-:W-:-:S05]  /*42b90*/  F2FP.F16.E4M3.UNPACK_B R28, R28 ;  /* 0x0000001cff1c723e */ /* 0x000fca00020006ff */
[----:B------:R-:W-:-:S05]  /*42ba0*/  HADD2.F32 R28, -RZ, R28.H0_H0 ;  /* 0x2000001cff1c7230 */ /* 0x000fca0000004100 */
[----:B------:R-:W-:-:S04]  /*42bb0*/  FMUL R28, R28, UR12 ;  /* 0x0000000c1c1c7c20 */ /* 0x000fc80008400000 */
[----:B---3--:R-:W-:-:S05]  /*42bc0*/  FFMA R28, R110, UR61, R28 ;  /* 0x0000003d6e1c7c23 */ /* 0x008fca000800001c */
[----:B------:R-:W-:-:S05]  /*42bd0*/  F2FP.SATFINITE.E4M3.F32.PACK_AB_MERGE_C R28, RZ, R28, RZ ;  /* 0x0000001cff1c723e */ /* 0x000fca00048070ff */
[----:B------:R0:W-:Y:S01]  /*42be0*/  @!P1 STG.E.U8 desc[UR8][R36.64+0x40], R28 ;  /* 0x0000401c24009986 */ /* 0x0001e2000c101108 */
[----:B------:R-:W-:-:S13]  /*42bf0*/  ISETP.LT.OR P1, PT, R26, 0x42, !P0 ;  /* 0x000000421a00780c */ /* 0x000fda0004721670 */
[----:B------:R-:W1:Y:S01]  /*42c00*/  @!P1 LDC.64 R34, c[0x0][0x5c0] ;  /* 0x00017000ff229b82 */ /* 0x000e620000000a00 */
[----:B0-----:R-:W-:Y:S02]  /*42c10*/  @!P1 IMAD.MOV.U32 R36, RZ, RZ, R8 ;  /* 0x000000ffff249224 */ /* 0x001fe400078e0008 */
[----:B------:R-:W-:Y:S02]  /*42c20*/  @!P1 IMAD.MOV.U32 R37, RZ, RZ, R27 ;  /* 0x000000ffff259224 */ /* 0x000fe400078e001b */
[----:B------:R-:W-:-:S04]  /*42c30*/  @!P1 IMAD.WIDE.U32 R36, R6, 0x180, R36 ;  /* 0x0000018006249825 */ /* 0x000fc800078e0024 */
[----:B------:R-:W-:Y:S01]  /*42c40*/  @!P1 IMAD R28, R7, 0x180, RZ ;  /* 0x00000180071c9824 */ /* 0x000fe200078e02ff */
[----:B-1----:R-:W-:-:S04]  /*42c50*/  @!P1 IADD3 R36, P4, R36, R34, RZ ;  /* 0x0000002224249210 */ /* 0x002fc80007f9e0ff */
[--C-:B------:R-:W-:Y:S02]  /*42c60*/  @!P1 IADD3.X R37, R35, R37, R28.reuse, P4, !PT ;  /* 0x0000002523259210 */ /* 0x100fe400027fe41c */
[----:B------:R-:W-:Y:S01]  /*42c70*/  PRMT R28, RZ, 0x7610, R28 ;  /* 0x00007610ff1c7816 */ /* 0x000fe2000000001c */
[----:B------:R-:W0:Y:S05]  /*42c80*/  @!P2 LDC.64 R34, c[0x0][0x5c0] ;  /* 0x00017000ff22ab82 */ /* 0x000e2a0000000a00 */
[----:B------:R-:W2:Y:S01]  /*42c90*/  @!P1 LDG.E.U8 R28, desc[UR8][R20.64+0x41] ;  /* 0x00004108141c9981 */ /* 0x000ea2000c1e1100 */
[C---:B------:R-:W-:Y:S02]  /*42ca0*/  LOP3.LUT P6, RZ, R29.reuse, 0x1, RZ, 0xc0, !PT ;  /* 0x000000011dff7812 */ /* 0x040fe400078cc0ff */
        /* <DEDUP_REMOVED lines=9> */
[----:B----4-:R-:W-:-:S05]  /*42d40*/  FFMA R28, R122, UR61, R28 ;  /* 0x0000003d7a1c7c23 */ /* 0x010fca000800001c */
[----:B------:R-:W-:-:S05]  /*42d50*/  F2FP.SATFINITE.E4M3.F32.PACK_AB_MERGE_C R28, RZ, R28, RZ ;  /* 0x0000001cff1c723e */ /* 0x000fca00048070ff */
[----:B------:R0:W-:Y:S02]  /*42d60*/  @!P1 STG.E.U8 desc[UR8][R36.64+0x41], R28 ;  /* 0x0000411c24009986 */ /* 0x0001e4000c101108 */
[----:B0-----:R-:W-:-:S06]  /*42d70*/  PRMT R28, RZ, 0x7610, R28 ;  /* 0x00007610ff1c7816 */ /* 0x001fcc000000001c */
[----:B------:R-:W2:Y:S01]  /*42d80*/  @!P5 LDG.E.U8 R28, desc[UR8][R22.64+0x40] ;  /* 0x00004008161cd981 */ /* 0x000ea2000c1e1100 */
[----:B------:R-:W-:-:S13]  /*42d90*/  ISETP.LT.OR P2, PT, R26, 0x81, !P3 ;  /* 0x000000811a00780c */ /* 0x000fda0005f41670 */
[----:B------:R-:W0:Y:S01]  /*42da0*/  @!P2 LDC.64 R34, c[0x0][0x5c0] ;  /* 0x00017000ff22ab82 */ /* 0x000e220000000a00 */
[----:B------:R-:W-:Y:S02]  /*42db0*/  @P2 LOP3.LUT R32, R32, 0x100000, RZ, 0xfc, !PT ;  /* 0x0010000020202812 */ /* 0x000fe400078efcff */
        /* <DEDUP_REMOVED lines=21> */
[----:B--2---:R-:W-:-:S04]  /*42f10*/  LOP3.LUT R28, R28, 0xff, RZ, 0xc0, !PT ;  /* 0x000000ff1c1c7812 */ /* 0x004fc800078ec0ff */
[----:B------:R-:W-:-:S05]  /*42f20*/  F2FP.F16.E4M3.UNPACK_B R28, R28 ;  /* 0x0000001cff1c723e */ /* 0x000fca00020006ff */
[----:B------:R-:W-:-:S05]  /*42f30*/  HADD2.F32 R28, -RZ, R28.H0_H0 ;  /* 0x2000001cff1c7230 */ /* 0x000fca0000004100 */
[----:B------:R-:W-:-:S04]  /*42f40*/  FMUL R28, R28, UR12 ;  /* 0x0000000c1c1c7c20 */ /* 0x000fc80008400000 */
[----:B------:R-:W-:-:S05]  /*42f50*/  FFMA R28, R127, UR61, R28 ;  /* 0x0000003d7f1c7c23 */ /* 0x000fca000800001c */
[----:B------:R-:W-:-:S05]  /*42f60*/  F2FP.SATFINITE.E4M3.F32.PACK_AB_MERGE_C R28, RZ, R28, RZ ;  /* 0x0000001cff1c723e */ /* 0x000fca00048070ff */
[----:B------:R0:W-:Y:S02]  /*42f70*/  @!P6 STG.E.U8 desc[UR8][R114.64+0x41], R28 ;  /* 0x0000411c7200e986 */ /* 0x0001e4000c101108 */
[----:B0-----:R-:W-:-:S05]  /*42f80*/  @!P1 IMAD R28, R7, 0x180, RZ ;  /* 0x00000180071c9824 */ /* 0x001fca00078e02ff */
[--C-:B------:R-:W-:Y:S02]  /*42f90*/  @!P1 IADD3.X R37, R37, R35, R28.reuse, P4, !PT ;  /* 0x0000002325259210 */ /* 0x100fe400027fe41c */
[----:B------:R-:W-:-:S06]  /*42fa0*/  PRMT R28, RZ, 0x7610, R28 ;  /* 0x00007610ff1c7816 */ /* 0x000fcc000000001c */
[----:B------:R-:W2:Y:S01]  /*42fb0*/  @!P1 LDG.E.U8 R28, desc[UR8][R20.64+0x48] ;  /* 0x00004808141c9981 */ /* 0x000ea2000c1e1100 */
[----:B------:R-:W-:-:S13]  /*42fc0*/  ISETP.LT.OR P6, PT, R26, 0x89, !P3 ;  /* 0x000000891a00780c */ /* 0x000fda0005fc1670 */
[----:B------:R-:W0:Y:S02]  /*42fd0*/  @!P6 LDC.64 R34, c[0x0][0x5c0] ;  /* 0x00017000ff22eb82 */ /* 0x000e240000000a00 */
        /* <DEDUP_REMOVED lines=17> */
[----:B------:R-:W-:-:S06]  /*430f0*/  PRMT R28, RZ, 0x7610, R28 ;  /* 0x00007610ff1c7816 */ /* 0x000fcc000000001c */
[----:B------:R-:W2:Y:S01]  /*43100*/  @!P1 LDG.E.U8 R28, desc[UR8][R20.64+0x49] ;  /* 0x00004908141c9981 */ /* 0x000ea2000c1e1100 */
[----:B------:R-:W-:-:S04]  /*43110*/  LOP3.LUT R32, R32, 0xff7fffff, RZ, 0xc0, !PT ;  /* 0xff7fffff20207812 */ /* 0x000fc800078ec0ff */
[----:B------:R-:W-:Y:S02]  /*43120*/  @P2 LOP3.LUT R32, R32, 0x800000, RZ, 0xfc, !PT ;  /* 0x0080000020202812 */ /* 0x000fe400078efcff */
[C---:B------:R-:W-:Y:S02]  /*43130*/  LOP3.LUT P2, RZ, R2.reuse, 0x80000000, RZ, 0xc0, !PT ;  /* 0x8000000002ff7812 */ /* 0x040fe4000784c0ff */
[----:B------:R-:W-:-:S04]  /*43140*/  LOP3.LUT R2, R2, 0xefffffff, RZ, 0xc0, !PT ;  /* 0xefffffff02027812 */ /* 0x000fc800078ec0ff */
[----:B------:R-:W-:Y:S02]  /*43150*/  @P0 LOP3.LUT R2, R2, 0x10000000, RZ, 0xfc, !PT ;  /* 0x1000000002020812 */ /* 0x000fe400078efcff */
        /* <DEDUP_REMOVED lines=13> */
[----:B------:R-:W0:Y:S01]  /*43230*/  @!P6 LDC.64 R34, c[0x0][0x5c0] ;  /* 0x00017000ff22eb82 */ /* 0x000e220000000a00 */
[----:B------:R-:W-:-:S04]  /*43240*/  LOP3.LUT R29, R29, 0xfffffffe, RZ, 0xc0, !PT ;  /* 0xfffffffe1d1d7812 */ /* 0x000fc800078ec0ff */
[----:B------:R-:W-:Y:S02]  /*43250*/  @P6 LOP3.LUT R29, R29, 0x1, RZ, 0xfc, !PT ;  /* 0x000000011d1d6812 */ /* 0x000fe400078efcff */
        /* <DEDUP_REMOVED lines=14> */
[----:B------:R-:W-:Y:S02]  /*43340*/  LOP3.LUT R32, R32, 0x7fffffff, RZ, 0xc0, !PT ;  /* 0x7fffffff20207812 */ /* 0x000fe400078ec0ff */
[----:B0-----:R-:W-:Y:S02]  /*43350*/  @!P5 IADD3 R128, P1, P4, R8, UR16, R34 ;  /* 0x000000100880dc10 */ /* 0x001fe4000fc3e022 */
[----:B------:R-:W-:Y:S02]  /*43360*/  @P5 LOP3.LUT R32, R32, 0x80000000, RZ, 0xfc, !PT ;  /* 0x8000000020205812 */ /* 0x000fe400078efcff */
[----:B------:R-:W-:Y:S02]  /*43370*/  @!P5 IADD3.X R129, R27, UR15, R35, P1, P4 ;  /* 0x0000000f1b81dc10 */ /* 0x000fe40008fe8423 */
[----:B------:R-:W-:-:S13]  /*43380*/  ISETP.LT.OR P5, PT, R26, 0x82, !P2 ;  /* 0x000000821a00780c */ /* 0x000fda00057a1670 */
[----:B------:R-:W0:Y:S01]  /*43390*/  @!P5 LDC.64 R34, c[0x0][0x5c0] ;  /* 0x00017000ff22db82 */ /* 0x000e220000000a00 */
[----:B------:R-:W-:Y:S02]  /*433a0*/  ISETP.LT.OR P0, PT, R26, 0x89, !P2 ;  /* 0x000000891a00780c */ /* 0x000fe40005701670 */
[----:B0-----:R-:W-:-:S04]  /*433b0*/  @!P5 IADD3 R130, P1, P4, R8, UR16, R34 ;  /* 0x000000100882dc10 */ /* 0x001fc8000fc3e022 */
[----:B------:R-:W-:-:S07]  /*433c0*/  @!P5 IADD3.X R131, R27, UR15, R35, P1, P4 ;  /* 0x0000000f1b83dc10 */ /* 0x000fce0008fe8423 */
        /* <DEDUP_REMOVED lines=12> */
[----:B------:R-:W-:-:S05]  /*43490*/  FFMA R28, R136, UR61, R28 ;  /* 0x0000003d881c7c23 */ /* 0x000fca000800001c */
[----:B------:R-:W-:Y:S02]  /*434a0*/  F2FP.SATFINITE.E4M3.F32.PACK_AB_MERGE_C R28, RZ, R28, RZ ;  /* 0x0000001cff1c723e */ /* 0x000fe400048070ff */
[----:B0-----:R-:W-:-:S03]  /*434b0*/  @!P0 IADD3 R136, P1, P4, R8, UR16, R34 ;  /* 0x0000001008888c10 */ /* 0x001fc6000fc3e022 */
[----:B------:R0:W-:Y:S01]  /*434c0*/  @!P6 STG.E.U8 desc[UR8][R118.64+0x49], R28 ;  /* 0x0000491c7600e986 */ /* 0x0001e2000c101108 */
[----:B------:R-:W-:Y:S02]  /*434d0*/  ISETP.GE.AND P6, PT, R5, 0x1, PT ;  /* 0x000000010500780c */ /* 0x000fe40003fc6270 */
[----:B------:R-:W-:Y:S02]  /*434e0*/  @!P0 IADD3.X R137, R27, UR15, R35, P1, P4 ;  /* 0x0000000f1b898c10 */ /* 0x000fe40008fe8423 */
[----:B------:R-:W-:Y:S02]  /*434f0*/  ISETP.LT.OR P1, PT, R26, 0x51, !P6 ;  /* 0x000000511a00780c */ /* 0x000fe40007721670 */
[----:B0-----:R-:W-:-:S11]  /*43500*/  PRMT R28, RZ, 0x7610, R28 ;  /* 0x00007610ff1c7816 */ /* 0x001fd6000000001c */
        /* <DEDUP_REMOVED lines=27> */
[----:B------:R-:W-:Y:S02]  /*436c0*/  LOP3.LUT R30, R30, 0xfffeffff, RZ, 0xc0, !PT ;  /* 0xfffeffff1e1e7812 */ /* 0x000fe400078ec0ff */
[----:B------:R-:W-:Y:S02]  /*436d0*/  LOP3.LUT R2, R2, 0xbfffffff, RZ, 0xc0, !PT ;  /* 0xbfffffff02027812 */ /* 0x000fe400078ec0ff */
[----:B------:R-:W-:Y:S02]  /*436e0*/  @P0 LOP3.LUT R30, R30, 0x10000, RZ, 0xfc, !PT ;  /* 0x000100001e1e0812 */ /* 0x000fe400078efcff */
[----:B------:R-:W-:Y:S02]  /*436f0*/  ISETP.GE.AND P0, PT, R5, 0x101, PT ;  /* 0x000001010500780c */ /* 0x000fe40003f06270 */
[----:B------:R-:W-:Y:S02]  /*43700*/  @P2 LOP3.LUT R2, R2, 0x40000000, RZ, 0xfc, !PT ;  /* 0x4000000002022812 */ /* 0x000fe400078efcff */
[----:B------:R-:W-:-:S13]  /*43710*/  ISETP.LT.OR P2, PT, R26, 0x81, !P0 ;  /* 0x000000811a00780c */ /* 0x000fda0004741670 */
[----:B------:R-:W0:Y:S01]  /*43720*/  @!P2 LDC.64 R34, c[0x0][0x5c0] ;  /* 0x00017000ff22ab82 */ /* 0x000e220000000a00 */
[----:B------:R-:W-:-:S04]  /*43730*/  LOP3.LUT R30, R30, 0xfff7ffff, RZ, 0xc0, !PT ;  /* 0xfff7ffff1e1e7812 */ /* 0x000fc800078ec0ff */
[----:B------:R-:W-:Y:S02]  /*43740*/  @P2 LOP3.LUT R30, R30, 0x80000, RZ, 0xfc, !PT ;  /* 0x000800001e1e2812 */ /* 0x000fe400078efcff */
[----:B0-----:R-:W-:Y:S02]  /*43750*/  @!P2 IADD3 R140, P1, P4, R8, UR14, R34 ;  /* 0x0000000e088cac10 */ /* 0x001fe4000fc3e022 */
        /* <DEDUP_REMOVED lines=9> */
[----:B------:R-:W2:Y:S01]  /*437f0*/  @!P5 LDG.E.U8 R28, desc[UR8][R10.64+0x51] ;  /* 0x000051080a1cd981 */ /* 0x000ea2000c1e1100 */
[----:B------:R-:W-:Y:S02]  /*43800*/  @!P2 IADD3.X R141, R27, UR13, R35, P1, P4 ;  /* 0x0000000d1b8dac10 */ /* 0x000fe40008fe8423 */
        /* <DEDUP_REMOVED lines=8> */
[----:B------:R-:W-:Y:S02]  /*43890*/  ISETP.LT.OR P0, PT, R26, 0x8a, !P0 ;  /* 0x0000008a1a00780c */ /* 0x000fe40004701670 */
[----:B0-----:R-:W-:-:S04]  /*438a0*/  @!P2 IADD3 R148, P1, P4, R8, UR14, R34 ;  /* 0x0000000e0894ac10 */ /* 0x001fc8000fc3e022 */
[----:B------:R-:W-:-:S07]  /*438b0*/  @!P2 IADD3.X R149, R27, UR13, R35, P1, P4 ;  /* 0x0000000d1b95ac10 */ /* 0x000fce0008fe8423 */
[----:B------:R-:W0:Y:S01]  /*438c0*/  @!P0 LDC.64 R34, c[0x0][0x5c0] ;  /* 0x00017000ff228b82 */ /* 0x000e220000000a00 */
[----:B--2---:R-:W-:-:S04]  /*438d0*/  LOP3.LUT R28, R28, 0xff, RZ, 0xc0, !PT ;  /* 0x000000ff1c1c7812 */ /* 0x004fc800078ec0ff */
[----:B------:R-:W-:-:S05]  /*438e0*/  F2FP.F16.E4M3.UNPACK_B R28, R28 ;  /* 0x0000001cff1c723e */ /* 0x000fca00020006ff */
[----:B------:R-:W-:-:S05]  /*438f0*/  HADD2.F32 R28, -RZ, R28.H0_H0 ;  /* 0x2000001cff1c7230 */ /* 0x000fca0000004100 */
[----:B------:R-:W-:-:S04]  /*43900*/  FMUL R28, R28, UR12 ;  /* 0x0000000c1c1c7c20 */ /* 0x000fc80008400000 */
[----:B------:R-:W-:Y:S01]  /*43910*/  FFMA R28, R146, UR61, R28 ;  /* 0x0000003d921c7c23 */ /* 0x000fe2000800001c */
        /* <DEDUP_REMOVED lines=18> */
[----:B------:R-:W-:Y:S02]  /*43a40*/  ISETP.LT.OR P1, PT, R26, 0x5a, !P6 ;  /* 0x0000005a1a00780c */ /* 0x000fe40007721670 */
[----:B0-----:R-:W-:-:S11]  /*43a50*/  PRMT R28, RZ, 0x7610, R28 ;  /* 0x00007610ff1c7816 */ /* 0x001fd6000000001c */
[----:B------:R-:W0:Y:S01]  /*43a60*/  @!P1 LDC.64 R34, c[0x0][0x5c0] ;  /* 0x00017000ff229b82 */ /* 0x000e220000000a00 */
[----:B------:R-:W3:Y:S01]  /*43a70*/  @!P1 LDG.E.U8 R28, desc[UR8][R24.64+0x59] ;  /* 0x00005908181c9981 */ /* 0x000ee2000c1e1100 */
[----:B------:R-:W-:Y:S02]  /*43a80*/  ISETP.LT.OR P6, PT, R26, 0x59, !P3 ;  /* 0x000000591a00780c */ /* 0x000fe40005fc1670 */
[----:B0-----:R-:W-:-:S05]  /*43a90*/  @!P1 IADD3 R34, P4, R8, R34, RZ ;  /* 0x0000002208229210 */ /* 0x001fca0007f9e0ff */
[----:B------:R-:W-:Y:S01]  /*43aa0*/  @!P1 IMAD.X R35, R27, 0x1, R35, P4 ;  /* 0x000000011b239824 */ /* 0x000fe200020e0623 */
[----:B---3--:R-:W-:-:S04]  /*43ab0*/  LOP3.LUT R28, R28, 0xff, RZ, 0xc0, !PT ;  /* 0x000000ff1c1c7812 */ /* 0x008fc800078ec0ff */
[----:B------:R-:W-:-:S05]  /*43ac0*/  F2FP.F16.E4M3.UNPACK_B R28, R28 ;  /* 0x0000001cff1c723e */ /* 0x000fca00020006ff */
[----:B------:R-:W-:-:S05]  /*43ad0*/  HADD2.F32 R28, -RZ, R28.H0_H0 ;  /* 0x2000001cff1c7230 */ /* 0x000fca0000004100 */
[----:B------:R-:W-:-:S04]  /*43ae0*/  FMUL R28, R28, UR12 ;  /* 0x0000000c1c1c7c20 */ /* 0x000fc80008400000 */
[----:B------:R-:W-:Y:S02]  /*43af0*/  FFMA R28, R155, UR61, R28 ;  /* 0x0000003d9b1c7c23 */ /* 0x000fe4000800001c */
[----:B------:R-:W3:Y:S03]  /*43b00*/  LDL.LU R155, [R1+0x690] ;  /* 0x00069000019b7983 */ /* 0x000ee60000300800 */
[----:B------:R-:W-:-:S05]  /*43b10*/  F2FP.SATFINITE.E4M3.F32.PACK_AB_MERGE_C R28, RZ, R28, RZ ;  /* 0x0000001cff1c723e */ /* 0x000fca00048070ff */
[----:B------:R0:W-:Y:S02]  /*43b20*/  @!P1 STG.E.U8 desc[UR8][R34.64+0x59], R28 ;  /* 0x0000591c22009986 */ /* 0x0001e4000c101108 */
[----:B0-----:R-:W-:-:S06]  /*43b30*/  PRMT R28, RZ, 0x7610, R28 ;  /* 0x00007610ff1c7816 */ /* 0x001fcc000000001c */
[----:B------:R-:W4:Y:S02]  /*43b40*/  @!P6 LDG.E.U8 R28, desc[UR8][R10.64+0x58] ;  /* 0x000058080a1ce981 */ /* 0x000f24000c1e1100 */
        /* <DEDUP_REMOVED lines=11> */
[----:B------:R-:W4:Y:S01]  /*43c00*/  @!P6 LDG.E.U8 R28, desc[UR8][R10.64+0x59] ;  /* 0x000059080a1ce981 */ /* 0x000f22000c1e1100 */
[----:B------:R-:W-:Y:S02]  /*43c10*/  @P2 LOP3.LUT R30, R30, 0x20000000, RZ, 0xfc, !PT ;  /* 0x200000001e1e2812 */ /* 0x000fe400078efcff */
[----:B------:R-:W-:Y:S02]  /*43c20*/  LOP3.LUT P2, RZ, R2, 0x40000000, RZ, 0xc0, !PT ;  /* 0x4000000002ff7812 */ /* 0x000fe4000784c0ff */
        /* <DEDUP_REMOVED lines=50> */
[----:B------:R-:W-:Y:S01]  /*43f50*/  IMAD.U32 R33, RZ, RZ, UR11 ;  /* 0x0000000bff217e24 */ /* 0x000fe2000f8e00ff */
[----:B------:R-:W2:Y:S02]  /*43f60*/  LDL.LU R154, [R1+0x69c] ;  /* 0x00069c00019a7983 */ /* 0x000ea40000300800 */
[----:B------:R-:W-:-:S05]  /*43f70*/  F2FP.SATFINITE.E4M3.F32.PACK_AB_MERGE_C R28, RZ, R28, RZ ;  /* 0x0000001cff1c723e */ /* 0x000fca00048070ff */
[----:B------:R0:W-:Y:S02]  /*43f80*/  @!P6 STG.E.U8 desc[UR8][R52.64+0x50], R28 ;  /* 0x0000501c3400e986 */ /* 0x0001e4000c101108 */
[----:B0-----:R-:W-:-:S06]  /*43f90*/  PRMT R28, RZ, 0x7610, R28 ;  /* 0x00007610ff1c7816 */ /* 0x001fcc000000001c */
[----:B------:R-:W4:Y:S01]  /*43fa0*/  @!P0 LDG.E.U8 R28, desc[UR8][R12.64+0x51] ;  /* 0x000051080c1c8981 */ /* 0x000f22000c1e1100 */
[----:B------:R-:W-:Y:S02]  /*43fb0*/  @P3 LOP3.LUT R2, R2, 0x20000000, RZ, 0xfc, !PT ;  /* 0x2000000002023812 */ /* 0x000fe400078efcff */
[----:B------:R-:W-:-:S13]  /*43fc0*/  ISETP.LT.OR P3, PT, R26, 0x92, !P2 ;  /* 0x000000921a00780c */ /* 0x000fda0005761670 */
[----:B------:R-:W0:Y:S01]  /*43fd0*/  @!P3 LDC.64 R34, c[0x0][0x5c0] ;  /* 0x00017000ff22bb82 */ /* 0x000e220000000a00 */
[----:B------:R-:W-:Y:S02]  /*43fe0*/  ISETP.GE.AND P6, PT, R5, 0x89, PT ;  /* 0x000000890500780c */ /* 0x000fe40003fc6270 */
[----:B0-----:R-:W-:-:S04]  /*43ff0*/  @!P3 IADD3 R174, P1, P4, R8, UR16, R34 ;  /* 0x0000001008aebc10 */ /* 0x001fc8000fc3e022 */
[----:B------:R-:W-:Y:S02]  /*44000*/  @!P3 IADD3.X R175, R27, UR15, R35, P1, P4 ;  /* 0x0000000f1bafbc10 */ /* 0x000fe40008fe8423 */
[----:B------:R-:W-:-:S13]  /*44010*/  ISETP.LT.OR P4, PT, R26, 0x51, !P6 ;  /* 0x000000511a00780c */ /* 0x000fda0007781670 */
[----:B------:R-:W0:Y:S01]  /*44020*/  @!P4 LDC.64 R34, c[0x0][0x5c0] ;  /* 0x00017000ff22cb82 */ /* 0x000e220000000a00 */
        /* <DEDUP_REMOVED lines=35> */
[----:B------:R-:W-:-:S04]  /*44260*/  LOP3.LUT R31, R31, 0xfffffffb, RZ, 0xc0, !PT ;  /* 0xfffffffb1f1f7812 */ /* 0x000fc800078ec0ff */
[----:B------:R-:W-:Y:S02]  /*44270*/  @P3 LOP3.LUT R31, R31, 0x4, RZ, 0xfc, !PT ;  /* 0x000000041f1f3812 */ /* 0x000fe400078efcff */
[----:B-1----:R-:W-:Y:S02]  /*44280*/  @!P0 IADD3 R172, P5, P6, R8, UR16, R34 ;  /* 0x0000001008ac8c10 */ /* 0x002fe4000febe022 */
[----:B------:R-:W-:Y:S02]  /*44290*/  LOP3.LUT R31, R31, 0xfffffffd, RZ, 0xc0, !PT ;  /* 0xfffffffd1f1f7812 */ /* 0x000fe400078ec0ff */
[----:B------:R-:W-:Y:S02]  /*442a0*/  @!P0 IADD3.X R173, R27, UR15, R35, P5, P6 ;  /* 0x0000000f1bad8c10 */ /* 0x000fe4000afec423 */
[----:B------:R-:W-:Y:S02]  /*442b0*/  @P0 LOP3.LUT R31, R31, 0x2, RZ, 0xfc, !PT ;  /* 0x000000021f1f0812 */ /* 0x000fe400078efcff */
[----:B------:R-:W-:-:S02]  /*442c0*/  ISETP.LT.OR P0, PT, R26, 0x59, !P2 ;  /* 0x000000591a00780c */ /* 0x000fc40005701670 */
        /* <DEDUP_REMOVED lines=16> */
[----:B------:R-:W-:Y:S02]  /*443d0*/  ISETP.GE.AND P3, PT, R5, 0x101, PT ;  /* 0x000001010500780c */ /* 0x000fe40003f66270 */
[----:B----4-:R-:W-:-:S04]  /*443e0*/  LOP3.LUT R28, R28, 0xff, RZ, 0xc0, !PT ;  /* 0x000000ff1c1c7812 */ /* 0x010fc800078ec0ff */
[----:B------:R-:W-:-:S05]  /*443f0*/  F2FP.F16.E4M3.UNPACK_B R28, R28 ;  /* 0x0000001cff1c723e */ /* 0x000fca00020006ff */
[----:B------:R-:W-:-:S05]  /*44400*/  HADD2.F32 R28, -RZ, R28.H0_H0 ;  /* 0x2000001cff1c7230 */ /* 0x000fca0000004100 */
[----:B------:R-:W-:-:S04]  /*44410*/  FMUL R28, R28, UR12 ;  /* 0x0000000c1c1c7c20 */ /* 0x000fc80008400000 */
[----:B--2---:R-:W-:Y:S01]  /*44420*/  FFMA R28, R154, UR61, R28 ;  /* 0x0000003d9a1c7c23 */ /* 0x004fe2000800001c */
[----:B------:R-:W-:Y:S02]  /*44430*/  ISETP.LT.OR P5, PT, R26, 0x91, !P3 ;  /* 0x000000911a00780c */ /* 0x000fe40005fa1670 */
[----:B------:R-:W-:Y:S01]  /*44440*/  LOP3.LUT R30, R30, 0x7fffffff, RZ, 0xc0, !PT ;  /* 0x7fffffff1e1e7812 */ /* 0x000fe200078ec0ff */
[----:B------:R-:W-:Y:S01]  /*44450*/  IMAD.U32 R33, RZ, RZ, UR11 ;  /* 0x0000000bff217e24 */ /* 0x000fe2000f8e00ff */
[----:B------:R-:W-:Y:S01]  /*44460*/  F2FP.SATFINITE.E4M3.F32.PACK_AB_MERGE_C R28, RZ, R28, RZ ;  /* 0x0000001cff1c723e */ /* 0x000fe200048070ff */
[----:B------:R-:W2:Y:S04]  /*44470*/  LDL.LU R154, [R1+0x6ac] ;  /* 0x0006ac00019a7983 */ /* 0x000ea80000300800 */
[----:B------:R0:W-:Y:S01]  /*44480*/  @!P0 STG.E.U8 desc[UR8][R74.64+0x58], R28 ;  /* 0x0000581c4a008986 */ /* 0x0001e2000c101108 */
[----:B------:R-:W-:-:S03]  /*44490*/  ISETP.LT.OR P0, PT, R26, 0x5a, !P2 ;  /* 0x0000005a1a00780c */ /* 0x000fc60005701670 */
[----:B------:R-:W1:Y:S01]  /*444a0*/  @!P5 LDC.64 R34, c[0x0][0x5c0] ;  /* 0x00017000ff22db82 */ /* 0x000e620000000a00 */
[----:B0-----:R-:W-:-:S09]  /*444b0*/  PRMT R28, RZ, 0x7610, R28 ;  /* 0x00007610ff1c7816 */ /* 0x001fd2000000001c */
[----:B------:R-:W4:Y:S01]  /*444c0*/  @!P0 LDG.E.U8 R28, desc[UR8][R12.64+0x59] ;  /* 0x000059080c1c8981 */ /* 0x000f22000c1e1100 */
[----:B------:R-:W-:Y:S02]  /*444d0*/  @P5 LOP3.LUT R30, R30, 0x80000000, RZ, 0xfc, !PT ;  /* 0x800000001e1e5812 */ /* 0x000fe400078efcff */
[----:B-1----:R-:W-:-:S04]  /*444e0*/  @!P5 IADD3 R180, P1, P4, R8, UR14, R34 ;  /* 0x0000000e08b4dc10 */ /* 0x002fc8000fc3e022 */
[----:B------:R-:W-:Y:S02]  /*444f0*/  @!P5 IADD3.X R181, R27, UR13, R35, P1, P4 ;  /* 0x0000000d1bb5dc10 */ /* 0x000fe40008fe8423 */
[----:B------:R-:W-:-:S13]  /*44500*/  ISETP.LT.OR P5, PT, R26, 0x92, !P3 ;  /* 0x000000921a00780c */ /* 0x000fda0005fa1670 */
[----:B------:R-:W0:Y:S01]  /*44510*/  @!P5 LDC.64 R34, c[0x0][0x5c0] ;  /* 0x00017000ff22db82 */ /* 0x000e220000000a00 */
[----:B------:R-:W-:Y:S02]  /*44520*/  ISETP.GE.AND P6, PT, R5, 0x89, PT ;  /* 0x000000890500780c */ /* 0x000fe40003fc6270 */
[----:B0-----:R-:W-:-:S04]  /*44530*/  @!P5 IADD3 R184, P1, P4, R8, UR14, R34 ;  /* 0x0000000e08b8dc10 */ /* 0x001fc8000fc3e022 */
[----:B------:R-:W-:Y:S02]  /*44540*/  @!P5 IADD3.X R185, R27, UR13, R35, P1, P4 ;  /* 0x0000000d1bb9dc10 */ /* 0x000fe40008fe8423 */
[----:B------:R-:W-:-:S13]  /*44550*/  ISETP.LT.OR P4, PT, R26, 0x59, !P6 ;  /* 0x000000591a00780c */ /* 0x000fda0007781670 */
[----:B------:R-:W0:Y:S01]  /*44560*/  @!P4 LDC.64 R34, c[0x0][0x5c0] ;  /* 0x00017000ff22cb82 */ /* 0x000e220000000a00 */
[----:B------:R-:W-:-:S04]  /*44570*/  LOP3.LUT R30, R30, 0xf7ffffff, RZ, 0xc0, !PT ;  /* 0xf7ffffff1e1e7812 */ /* 0x000fc800078ec0ff */
[----:B------:R-:W-:Y:S02]  /*44580*/  @P5 LOP3.LUT R30, R30, 0x8000000, RZ, 0xfc, !PT ;  /* 0x080000001e1e5812 */ /* 0x000fe400078efcff */
        /* <DEDUP_REMOVED lines=33> */
[----:B------:R-:W4:Y:S02]  /*447a0*/  @!P1 LDG.E.U8 R28, desc[UR8][R14.64+0x59] ;  /* 0x000059080e1c9981 */ /* 0x000f24000c1e1100 */
        /* <DEDUP_REMOVED lines=8> */
[----:B------:R0:W-:Y:S04]  /*44830*/  @!P1 STG.E.U8 desc[UR8][R36.64+0x59], R28 ;  /* 0x0000591c24009986 */ /* 0x0001e8000c101108 */
[----:B------:R-:W1:Y:S01]  /*44840*/  @!P3 LDC.64 R34, c[0x0][0x5c0] ;  /* 0x00017000ff22bb82 */ /* 0x000e620000000a00 */
[----:B0-----:R-:W-:-:S06]  /*44850*/  PRMT R28, RZ, 0x7610, R28 ;  /* 0x00007610ff1c7816 */ /* 0x001fcc000000001c */
[----:B------:R-:W4:Y:S01]  /*44860*/  @!P0 LDG.E.U8 R28, desc[UR8][R16.64+0x50] ;  /* 0x00005008101c8981 */ /* 0x000f22000c1e1100 */
[----:B-1----:R-:W-:-:S04]  /*44870*/  @!P3 IADD3 R182, P5, P6, R8, UR14, R34 ;  /* 0x0000000e08b6bc10 */ /* 0x002fc8000febe022 */
[----:B------:R-:W-:Y:S02]  /*44880*/  @!P3 IADD3.X R183, R27, UR13, R35, P5, P6 ;  /* 0x0000000d1bb7bc10 */ /* 0x000fe4000afec423 */
[----:B------:R-:W-:Y:S02]  /*44890*/  LOP3.LUT P6, RZ, R0, 0x200000, RZ, 0xc0, !PT ;  /* 0x0020000000ff7812 */ /* 0x000fe400078cc0ff */
[----:B------:R-:W-:-:S04]  /*448a0*/  ISETP.GE.AND P5, PT, R5, 0x101, PT ;  /* 0x000001010500780c */ /* 0x000fc80003fa6270 */
[----:B------:R-:W-:-:S13]  /*448b0*/  ISETP.LT.OR P5, PT, R26, 0x9a, !P5 ;  /* 0x0000009a1a00780c */ /* 0x000fda0006fa1670 */
[----:B------:R-:W0:Y:S01]  /*448c0*/  @!P5 LDC.64 R34, c[0x0][0x5c0] ;  /* 0x00017000ff22db82 */ /* 0x000e220000000a00 */
[----:B------:R-:W-:-:S04]  /*448d0*/  LOP3.LUT R30, R30, 0xfdffffff, RZ, 0xc0, !PT ;  /* 0xfdffffff1e1e7812 */ /* 0x000fc800078ec0ff */
[----:B------:R-:W-:Y:S02]  /*448e0*/  @P3 LOP3.LUT R30, R30, 0x2000000, RZ, 0xfc, !PT ;  /* 0x020000001e1e3812 */ /* 0x000fe400078efcff */
[----:B------:R-:W-:Y:S02]  /*448f0*/  LOP3.LUT P3, RZ, R2, 0x20000000, RZ, 0xc0, !PT ;  /* 0x2000000002ff7812 */ /* 0x000fe4000786c0ff */
[----:B------:R-:W-:Y:S02]  /*44900*/  LOP3.LUT R30, R30, 0xff7fffff, RZ, 0xc0, !PT ;  /* 0xff7fffff1e1e7812 */ /* 0x000fe400078ec0ff */
[----:B----4-:R-:W-:-:S04]  /*44910*/  LOP3.LUT R28, R28, 0xff, RZ, 0xc0, !PT ;  /* 0x000000ff1c1c7812 */ /* 0x010fc800078ec0ff */
[----:B------:R-:W-:-:S05]  /*44920*/  F2FP.F16.E4M3.UNPACK_B R28, R28 ;  /* 0x0000001cff1c723e */ /* 0x000fca00020006ff */
[----:B------:R-:W-:-:S05]  /*44930*/  HADD2.F32 R28, -RZ, R28.H0_H0 ;  /* 0x2000001cff1c7230 */ /* 0x000fca0000004100 */
[----:B------:R-:W-:-:S04]  /*44940*/  FMUL R28, R28, UR12 ;  /* 0x0000000c1c1c7c20 */ /* 0x000fc80008400000 */
[----:B--2---:R-:W-:Y:S01]  /*44950*/  FFMA R28, R154, UR61, R28 ;  /* 0x0000003d9a1c7c23 */ /* 0x004fe2000800001c */
[----:B0-----:R-:W-:Y:S01]  /*44960*/  @!P5 IADD3 R178, P1, P4, R8, UR14, R34 ;  /* 0x0000000e08b2dc10 */ /* 0x001fe2000fc3e022 */
[----:B------:R-:W-:Y:S01]  /*44970*/  IMAD.U32 R33, RZ, RZ, UR11 ;  /* 0x0000000bff217e24 */ /* 0x000fe2000f8e00ff */
[----:B------:R-:W-:Y:S01]  /*44980*/  @P5 LOP3.LUT R30, R30, 0x800000, RZ, 0xfc, !PT ;  /* 0x008000001e1e5812 */ /* 0x000fe200078efcff */
[----:B------:R-:W2:Y:S01]  /*44990*/  LDL.LU R154, [R1+0x6bc] ;  /* 0x0006bc00019a7983 */ /* 0x000ea20000300800 */
[----:B------:R-:W-:-:S05]  /*449a0*/  F2FP.SATFINITE.E4M3.F32.PACK_AB_MERGE_C R28, RZ, R28, RZ ;  /* 0x0000001cff1c723e */ /* 0x000fca00048070ff */
[----:B------:R0:W-:Y:S02]  /*449b0*/  @!P0 STG.E.U8 desc[UR8][R80.64+0x50], R28 ;  /* 0x0000501c50008986 */ /* 0x0001e4000c101108 */
[----:B0-----:R-:W-:-:S06]  /*449c0*/  PRMT R28, RZ, 0x7610, R28 ;  /* 0x00007610ff1c7816 */ /* 0x001fcc000000001c */
[----:B------:R-:W4:Y:S01]  /*449d0*/  @!P6 LDG.E.U8 R28, desc[UR8][R16.64+0x51] ;  /* 0x00005108101ce981 */ /* 0x000f22000c1e1100 */
        /* <DEDUP_REMOVED lines=13> */
[----:B------:R-:W-:-:S04]  /*44ab0*/  ISETP.GE.AND P0, PT, R5, 0x109, PT ;  /* 0x000001090500780c */ /* 0x000fc80003f06270 */
        /* <DEDUP_REMOVED lines=37> */
[----:B-1----:R-:W-:-:S04]  /*44d10*/  @!P0 IADD3 R220, P5, P6, R8, UR11, R34 ;  /* 0x0000000b08dc8c10 */ /* 0x002fc8000febe022 */
        /* <DEDUP_REMOVED lines=13> */
[----:B------:R-:W-:-:S04]  /*44df0*/  LOP3.LUT R30, R30, 0xfeffffff, RZ, 0xc0, !PT ;  /* 0xfeffffff1e1e7812 */ /* 0x000fc800078ec0ff */
[----:B------:R-:W-:Y:S02]  /*44e00*/  @P0 LOP3.LUT R30, R30, 0x1000000, RZ, 0xfc, !PT ;  /* 0x010000001e1e0812 */ /* 0x000fe400078efcff */
[----:B------:R-:W-:Y:S02]  /*44e10*/  ISETP.LT.OR P0, PT, R26, 0xaa, !P3 ;  /* 0x000000aa1a00780c */ /* 0x000fe40005f01670 */
[----:B------:R-:W-:-:S11]  /*44e20*/  LOP3.LUT R2, R2, 0xfbffffff, RZ, 0xc0, !PT ;  /* 0xfbffffff02027812 */ /* 0x000fd600078ec0ff */
[----:B------:R-:W0:Y:S01]  /*44e30*/  @!P0 LDC.64 R34, c[0x0][0x5c0] ;  /* 0x00017000ff228b82 */ /* 0x000e220000000a00 */
[----:B------:R-:W-:Y:S02]  /*44e40*/  @P3 LOP3.LUT R2, R2, 0x4000000, RZ, 0xfc, !PT ;  /* 0x0400000002023812 */ /* 0x000fe400078efcff */
[----:B------:R-:W-:Y:S02]  /*44e50*/  ISETP.LT.OR P3, PT, R26, 0xa1, !P2 ;  /* 0x000000a11a00780c */ /* 0x000fe40005761670 */
[----:B----4-:R-:W-:-:S04]  /*44e60*/  LOP3.LUT R28, R28, 0xff, RZ, 0xc0, !PT ;  /* 0x000000ff1c1c7812 */ /* 0x010fc800078ec0ff */
[----:B------:R-:W-:-:S05]  /*44e70*/  F2FP.F16.E4M3.UNPACK_B R28, R28 ;  /* 0x0000001cff1c723e */ /* 0x000fca00020006ff */
[----:B------:R-:W-:-:S05]  /*44e80*/  HADD2.F32 R28, -RZ, R28.H0_H0 ;  /* 0x2000001cff1c7230 */ /* 0x000fca0000004100 */
[----:B------:R-:W-:-:S04]  /*44e90*/  FMUL R28, R28, UR12 ;  /* 0x0000000c1c1c7c20 */ /* 0x000fc80008400000 */
[----:B--2---:R-:W-:Y:S01]  /*44ea0*/  FFMA R28, R154, UR61, R28 ;  /* 0x0000003d9a1c7c23 */ /* 0x004fe2000800001c */
[----:B0-----:R-:W-:Y:S01]  /*44eb0*/  @!P0 IADD3 R210, P1, P4, R8, UR11, R34 ;  /* 0x0000000b08d28c10 */ /* 0x001fe2000fc3e022 */
[----:B------:R-:W-:Y:S01]  /*44ec0*/  IMAD.U32 R33, RZ, RZ, UR11 ;  /* 0x0000000bff217e24 */ /* 0x000fe2000f8e00ff */
[----:B------:R-:W-:Y:S01]  /*44ed0*/  LOP3.LUT R30, R30, 0xffbfffff, RZ, 0xc0, !PT ;  /* 0xffbfffff1e1e7812 */ /* 0x000fe200078ec0ff */
[----:B------:R-:W2:Y:S01]  /*44ee0*/  LDL.LU R154, [R1+0x6cc] ;  /* 0x0006cc00019a7983 */ /* 0x000ea20000300800 */
[----:B------:R-:W-:-:S05]  /*44ef0*/  F2FP.SATFINITE.E4M3.F32.PACK_AB_MERGE_C R28, RZ, R28, RZ ;  /* 0x0000001cff1c723e */ /* 0x000fca00048070ff */
[----:B------:R0:W-:Y:S02]  /*44f00*/  @!P6 STG.E.U8 desc[UR8][R84.64+0x58], R28 ;  /* 0x0000581c5400e986 */ /* 0x0001e4000c101108 */
[----:B0-----:R-:W-:-:S06]  /*44f10*/  PRMT R28, RZ, 0x7610, R28 ;  /* 0x00007610ff1c7816 */ /* 0x001fcc000000001c */
[----:B------:R-:W4:Y:S01]  /*44f20*/  @!P5 LDG.E.U8 R28, desc[UR8][R16.64+0x59] ;  /* 0x00005908101cd981 */ /* 0x000f22000c1e1100 */
[----:B------:R-:W-:Y:S02]  /*44f30*/  @!P0 IADD3.X R211, R27, UR10, R35, P1, P4 ;  /* 0x0000000a1bd38c10 */ /* 0x000fe40008fe8423 */
        /* <DEDUP_REMOVED lines=64> */
[----:B------:R-:W-:-:S06]  /*45340*/  PRMT R28, RZ, 0x7610, R28 ;  /* 0x00007610ff1c7816 */ /* 0x000fcc000000001c */
[----:B------:R-:W4:Y:S01]  /*45350*/  @!P1 LDG.E.U8 R28, desc[UR8][R20.64+0x50] ;  /* 0x00005008141c9981 */ /* 0x000f22000c1e1100 */
[----:B------:R-:W-:Y:S02]  /*45360*/  @P3 LOP3.LUT R30, R30, 0x40000, RZ, 0xfc, !PT ;  /* 0x000400001e1e3812 */ /* 0x000fe400078efcff */
[----:B------:R-:W-:-:S13]  /*45370*/  ISETP.LT.OR P3, PT, R26, 0xa9, !P2 ;  /* 0x000000a91a00780c */ /* 0x000fda0005761670 */
        /* <DEDUP_REMOVED lines=21> */
[----:B------:R-:W4:Y:S01]  /*454d0*/  @!P1 LDG.E.U8 R28, desc[UR8][R20.64+0x51] ;  /* 0x00005108141c9981 */ /* 0x000f22000c1e1100 */
[----:B------:R-:W-:Y:S02]  /*454e0*/  @P3 LOP3.LUT R30, R30, 0x4000, RZ, 0xfc, !PT ;  /* 0x000040001e1e3812 */ /* 0x000fe400078efcff */
[----:B------:R-:W-:Y:S02]  /*454f0*/  LOP3.LUT P3, RZ, R29, 0x1000, RZ, 0xc0, !PT ;  /* 0x000010001dff7812 */ /* 0x000fe4000786c0ff */
        /* <DEDUP_REMOVED lines=15> */
[----:B------:R-:W-:Y:S02]  /*455f0*/  LOP3.LUT R30, R30, 0xfffffdff, RZ, 0xc0, !PT ;  /* 0xfffffdff1e1e7812 */ /* 0x000fe400078ec0ff */
[----:B------:R-:W-:Y:S02]  /*45600*/  LOP3.LUT R2, R2, 0xf7ffffff, RZ, 0xc0, !PT ;  /* 0xf7ffffff02027812 */ /* 0x000fe400078ec0ff */
[----:B------:R-:W-:Y:S02]  /*45610*/  @P6 LOP3.LUT R30, R30, 0x200, RZ, 0xfc, !PT ;  /* 0x000002001e1e6812 */ /* 0x000fe400078efcff */
[----:B------:R-:W-:-:S02]  /*45620*/  ISETP.GE.AND P6, PT, R5, 0x101, PT ;  /* 0x000001010500780c */ /* 0x000fc40003fc6270 */
[----:B------:R-:W-:Y:S02]  /*45630*/  @P0 LOP3.LUT R2, R2, 0x8000000, RZ, 0xfc, !PT ;  /* 0x0800000002020812 */ /* 0x000fe400078efcff */
        /* <DEDUP_REMOVED lines=22> */
[----:B------:R-:W-:-:S04]  /*457a0*/  LOP3.LUT P0, RZ, R2, 0x8000000, RZ, 0xc0, !PT ;  /* 0x0800000002ff7812 */ /* 0x000fc8000780c0ff */
        /* <DEDUP_REMOVED lines=41> */
[----:B------:R-:W-:Y:S02]  /*45a40*/  LOP3.LUT R2, R2, 0xffbfffff, RZ, 0xc0, !PT ;  /* 0xffbfffff02027812 */ /* 0x000fe400078ec0ff */
[----:B------:R-:W-:Y:S02]  /*45a50*/  LOP3.LUT R30, R30, 0xfffffff7, RZ, 0xc0, !PT ;  /* 0xfffffff71e1e7812 */ /* 0x000fe400078ec0ff */
[----:B------:R-:W-:Y:S02]  /*45a60*/  @P0 LOP3.LUT R2, R2, 0x400000, RZ, 0xfc, !PT ;  /* 0x0040000002020812 */ /* 0x000fe400078efcff */
[----:B------:R-:W-:Y:S02]  /*45a70*/  ISETP.GE.AND P0, PT, R5, 0x101, PT ;  /* 0x000001010500780c */ /* 0x000fe40003f06270 */
[----:B------:R-:W-:Y:S02]  /*45a80*/  @P6 LOP3.LUT R30, R30, 0x8, RZ, 0xfc, !PT ;  /* 0x000000081e1e6812 */ /* 0x000fe400078efcff */
[----:B------:R-:W-:-:S13]  /*45a90*/  ISETP.LT.OR P6, PT, R26, 0xaa, !P0 ;  /* 0x000000aa1a00780c */ /* 0x000fda00047c1670 */
[----:B------:R-:W0:Y:S02]  /*45aa0*/  @!P6 LDC.64 R34, c[0x0][0x5c0] ;  /* 0x00017000ff22eb82 */ /* 0x000e240000000a00 */
[----:B0-----:R-:W-:-:S04]  /*45ab0*/  @!P6 IADD3 R206, P4, P5, R8, UR14, R34 ;  /* 0x0000000e08ceec10 */ /* 0x001fc8000fd9e022 */
[----:B------:R-:W-:Y:S02]  /*45ac0*/  @!P6 IADD3.X R207, R27, UR13, R35, P4, P5 ;  /* 0x0000000d1bcfec10 */ /* 0x000fe4000a7ea423 */
        /* <DEDUP_REMOVED lines=21> */
[----:B------:R-:W-:-:S05]  /*45c20*/  @!P0 IADD3.X R39, R27, UR10, R35, P1, P4 ;  /* 0x0000000a1b278c10 */ /* 0x000fca0008fe8423 */
[----:B------:R-:W-:Y:S01]  /*45c30*/  @!P0 STL.64 [R1], R38 ;  /* 0x0000002601008387 */ /* 0x000fe20000100a00 */
        /* <DEDUP_REMOVED lines=21> */
[----:B------:R-:W-:-:S05]  /*45d90*/  @!P0 IADD3.X R37, R27, UR10, R35, P1, P4 ;  /* 0x0000000a1b258c10 */ /* 0x000fca0008fe8423 */
[----:B------:R0:W-:Y:S01]  /*45da0*/  @!P0 STL.64 [R1+0x28], R36 ;  /* 0x0000282401008387 */ /* 0x0001e20000100a00 */
        /* <DEDUP_REMOVED lines=33> */
[----:B------:R-:W-:Y:S04]  /*45fc0*/  @!P0 STL.64 [R1+0x18], R36 ;  /* 0x0000182401008387 */ /* 0x000fe80000100a00 */
[----:B------:R-:W4:Y:S01]  /*45fd0*/  LDL.LU R154, [R1+0x6fc] ;  /* 0x0006fc00019a7983 */ /* 0x000f220000300800 */
[----:B--2---:R-:W-:-:S04]  /*45fe0*/  LOP3.LUT R28, R28, 0xff, RZ, 0xc0, !PT ;  /* 0x000000ff1c1c7812 */ /* 0x004fc800078ec0ff */
[----:B------:R-:W-:-:S05]  /*45ff0*/  F2FP.F16.E4M3.UNPACK_B R28, R28 ;  /* 0x0000001cff1c723e */ /* 0x000fca00020006ff */
[----:B------:R-:W-:-:S05]  /*46000*/  HADD2.F32 R28, -RZ, R28.H0_H0 ;  /* 0x2000001cff1c7230 */ /* 0x000fca0000004100 */
[----:B------:R-:W-:-:S04]  /*46010*/  FMUL R28, R28, UR12 ;  /* 0x0000000c1c1c7c20 */ /* 0x000fc80008400000 */
[----:B---3--:R-:W-:Y:S02]  /*46020*/  FFMA R28, R155, UR61, R28 ;  /* 0x0000003d9b1c7c23 */ /* 0x008fe4000800001c */
[----:B------:R-:W2:Y:S03]  /*46030*/  LDL.LU R155, [R1+0x700] ;  /* 0x00070000019b7983 */ /* 0x000ea60000300800 */
[----:B------:R-:W-:-:S05]  /*46040*/  F2FP.SATFINITE.E4M3.F32.PACK_AB_MERGE_C R28, RZ, R28, RZ ;  /* 0x0000001cff1c723e */ /* 0x000fca00048070ff */
[----:B------:R0:W-:Y:S02]  /*46050*/  @!P1 STG.E.U8 desc[UR8][R34.64+0x61], R28 ;  /* 0x0000611c22009986 */ /* 0x0001e4000c101108 */
[----:B0-----:R-:W-:-:S06]  /*46060*/  PRMT R28, RZ, 0x7610, R28 ;  /* 0x00007610ff1c7816 */ /* 0x001fcc000000001c */
[----:B------:R-:W3:Y:S01]  /*46070*/  @!P5 LDG.E.U8 R28, desc[UR8][R10.64+0x60] ;  /* 0x000060080a1cd981 */ /* 0x000ee2000c1e1100 */
[----:B------:R-:W-:-:S04]  /*46080*/  LOP3.LUT R30, R30, 0xffffffef, RZ, 0xc0, !PT ;  /* 0xffffffef1e1e7812 */ /* 0x000fc800078ec0ff */
[----:B------:R-:W-:Y:S02]  /*46090*/  @P0 LOP3.LUT R30, R30, 0x10, RZ, 0xfc, !PT ;  /* 0x000000101e1e0812 */ /* 0x000fe400078efcff */
[----:B------:R-:W-:-:S13]  /*460a0*/  ISETP.LT.OR P0, PT, R26, 0xb1, !P2 ;  /* 0x000000b11a00780c */ /* 0x000fda0005701670 */
[----:B------:R-:W0:Y:S01]  /*460b0*/  @!P0 LDC.64 R34, c[0x0][0x5c0] ;  /* 0x00017000ff228b82 */ /* 0x000e220000000a00 */
[----:B---3--:R-:W-:-:S04]  /*460c0*/  LOP3.LUT R28, R28, 0xff, RZ, 0xc0, !PT ;  /* 0x000000ff1c1c7812 */ /* 0x008fc800078ec0ff */
[----:B------:R-:W-:-:S05]  /*460d0*/  F2FP.F16.E4M3.UNPACK_B R28, R28 ;  /* 0x0000001cff1c723e */ /* 0x000fca00020006ff */
[----:B------:R-:W-:-:S05]  /*460e0*/  HADD2.F32 R28, -RZ, R28.H0_H0 ;  /* 0x2000001cff1c7230 */ /* 0x000fca0000004100 */
[----:B------:R-:W-:-:S04]  /*460f0*/  FMUL R28, R28, UR12 ;  /* 0x0000000c1c1c7c20 */ /* 0x000fc80008400000 */
[----:B----4-:R-:W-:-:S05]  /*46100*/  FFMA R28, R154, UR61, R28 ;  /* 0x0000003d9a1c7c23 */ /* 0x010fca000800001c */
[----:B------:R-:W-:-:S05]  /*46110*/  F2FP.SATFINITE.E4M3.F32.PACK_AB_MERGE_C R28, RZ, R28, RZ ;  /* 0x0000001cff1c723e */ /* 0x000fca00048070ff */
[----:B------:R1:W-:Y:S01]  /*46120*/  @!P5 STG.E.U8 desc[UR8][R86.64+0x60], R28 ;  /* 0x0000601c5600d986 */ /* 0x0003e2000c101108 */
[----:B------:R-:W-:Y:S02]  /*46130*/  ISETP.LT.OR P5, PT, R26, 0x62, !P3 ;  /* 0x000000621a00780c */ /* 0x000fe40005fa1670 */
[----:B-1----:R-:W-:-:S11]  /*46140*/  PRMT R28, RZ, 0x7610, R28 ;  /* 0x00007610ff1c7816 */ /* 0x002fd6000000001c */
[----:B------:R-:W3:Y:S01]  /*46150*/  @!P5 LDG.E.U8 R28, desc[UR8][R10.64+0x61] ;  /* 0x000061080a1cd981 */ /* 0x000ee2000c1e1100 */
[----:B0-----:R-:W-:Y:S02]  /*46160*/  @!P0 IADD3 R36, P1, P4, R8, UR16, R34 ;  /* 0x0000001008248c10 */ /* 0x001fe4000fc3e022 */
[----:B------:R-:W-:Y:S02]  /*46170*/  LOP3.LUT R30, R30, 0xfffffffb, RZ, 0xc0, !PT ;  /* 0xfffffffb1e1e7812 */ /* 0x000fe400078ec0ff */
[----:B------:R-:W-:Y:S02]  /*46180*/  @!P0 IADD3.X R37, R27, UR15, R35, P1, P4 ;  /* 0x0000000f1b258c10 */ /* 0x000fe40008fe8423 */
[----:B------:R-:W-:-:S03]  /*46190*/  @P0 LOP3.LUT R30, R30, 0x4, RZ, 0xfc, !PT ;  /* 0x000000041e1e0812 */ /* 0x000fc600078efcff */
[----:B------:R0:W-:Y:S01]  /*461a0*/  @!P0 STL.64 [R1+0x10], R36 ;  /* 0x0000102401008387 */ /* 0x0001e20000100a00 */
[----:B------:R-:W-:Y:S02]  /*461b0*/  ISETP.LT.OR P0, PT, R26, 0xb2, !P2 ;  /* 0x000000b21a00780c */ /* 0x000fe40005701670 */
[----:B------:R-:W-:Y:S01]  /*461c0*/  LOP3.LUT R32, R32, 0xbfffffff, RZ, 0xc0, !PT ;  /* 0xbfffffff20207812 */ /* 0x000fe200078ec0ff */
[----:B------:R-:W4:Y:S10]  /*461d0*/  LDL.LU R154, [R1+0x704] ;  /* 0x00070400019a7983 */ /* 0x000f340000300800 */
[----:B------:R-:W0:Y:S01]  /*461e0*/  @!P0 LDC.64 R34, c[0x0][0x5c0] ;  /* 0x00017000ff228b82 */ /* 0x000e220000000a00 */
[----:B------:R-:W-:-:S02]  /*461f0*/  @P0 LOP3.LUT R32, R32, 0x40000000, RZ, 0xfc, !PT ;  /* 0x4000000020200812 */ /* 0x000fc400078efcff */
[----:B0-----:R-:W-:-:S04]  /*46200*/  @!P0 IADD3 R36, P1, P4, R8, UR16, R34 ;  /* 0x0000001008248c10 */ /* 0x001fc8000fc3e022 */
[----:B------:R-:W-:-:S05]  /*46210*/  @!P0 IADD3.X R37, R27, UR15, R35, P1, P4 ;  /* 0x0000000f1b258c10 */ /* 0x000fca0008fe8423 */
[----:B------:R0:W-:Y:S01]  /*46220*/  @!P0 STL.64 [R1+0x8], R36 ;  /* 0x0000082401008387 */ /* 0x0001e20000100a00 */
[----:B------:R-:W-:-:S13]  /*46230*/  ISETP.LT.OR P0, PT, R26, 0xb9, !P2 ;  /* 0x000000b91a00780c */ /* 0x000fda0005701670 */
[----:B------:R-:W0:Y:S02]  /*46240*/  @!P0 LDC.64 R34, c[0x0][0x5c0] ;  /* 0x00017000ff228b82 */ /* 0x000e240000000a00 */
[----:B0-----:R-:W-:-:S04]  /*46250*/  @!P0 IADD3 R36, P1, P4, R8, UR16, R34 ;  /* 0x0000001008248c10 */ /* 0x001fc8000fc3e022 */
[----:B------:R-:W-:-:S05]  /*46260*/  @!P0 IADD3.X R37, R27, UR15, R35, P1, P4 ;  /* 0x0000000f1b258c10 */ /* 0x000fca0008fe8423 */
[----:B------:R-:W-:Y:S01]  /*46270*/  @!P0 STL.64 [R1+0x30], R36 ;  /* 0x0000302401008387 */ /* 0x000fe20000100a00 */
[----:B---3--:R-:W-:-:S04]  /*46280*/  LOP3.LUT R28, R28, 0xff, RZ, 0xc0, !PT ;  /* 0x000000ff1c1c7812 */ /* 0x008fc800078ec0ff */
[----:B------:R-:W-:-:S05]  /*46290*/  F2FP.F16.E4M3.UNPACK_B R28, R28 ;  /* 0x0000001cff1c723e */ /* 0x000fca00020006ff */
[----:B------:R-:W-:-:S05]  /*462a0*/  HADD2.F32 R28, -RZ, R28.H0_H0 ;  /* 0x2000001cff1c7230 */ /* 0x000fca0000004100 */
[----:B------:R-:W-:-:S04]  /*462b0*/  FMUL R28, R28, UR12 ;  /* 0x0000000c1c1c7c20 */ /* 0x000fc80008400000 */
[----:B--2---:R-:W-:Y:S02]  /*462c0*/  FFMA R28, R155, UR61, R28 ;  /* 0x0000003d9b1c7c23 */ /* 0x004fe4000800001c */
[----:B------:R-:W2:Y:S03]  /*462d0*/  LDL.LU R155, [R1+0x708] ;  /* 0x00070800019b7983 */ /* 0x000ea60000300800 */
[----:B------:R-:W-:-:S05]  /*462e0*/  F2FP.SATFINITE.E4M3.F32.PACK_AB_MERGE_C R28, RZ, R28, RZ ;  /* 0x0000001cff1c723e */ /* 0x000fca00048070ff */
[----:B------:R0:W-:Y:S01]  /*462f0*/  @!P5 STG.E.U8 desc[UR8][R88.64+0x61], R28 ;  /* 0x0000611c5800d986 */ /* 0x0001e2000c101108 */
[----:B------:R-:W-:-:S13]  /*46300*/  ISETP.LT.OR P5, PT, R26, 0xba, !P2 ;  /* 0x000000ba1a00780c */ /* 0x000fda00057a1670 */
[----:B------:R-:W1:Y:S01]  /*46310*/  @!P5 LDC.64 R34, c[0x0][0x5c0] ;  /* 0x00017000ff22db82 */ /* 0x000e620000000a00 */
[----:B0-----:R-:W-:Y:S02]  /*46320*/  PRMT R28, RZ, 0x7610, R28 ;  /* 0x00007610ff1c7816 */ /* 0x001fe4000000001c */
[----:B-1----:R-:W-:-:S04]  /*46330*/  @!P5 IADD3 R36, P1, P4, R8, UR16, R34 ;  /* 0x000000100824dc10 */ /* 0x002fc8000fc3e022 */
[----:B------:R-:W-:Y:S02]  /*46340*/  @!P5 IADD3.X R37, R27, UR15, R35, P1, P4 ;  /* 0x0000000f1b25dc10 */ /* 0x000fe40008fe8423 */
[----:B------:R-:W-:-:S13]  /*46350*/  ISETP.LT.OR P1, PT, R26, 0x69, !P6 ;  /* 0x000000691a00780c */ /* 0x000fda0007721670 */
[----:B------:R-:W3:Y:S01]  /*46360*/  @!P1 LDG.E.U8 R28, desc[UR8][R24.64+0x68] ;  /* 0x00006808181c9981 */ /* 0x000ee2000c1e1100 */
[----:B------:R-:W0:Y:S02]  /*46370*/  @!P1 LDC.64 R34, c[0x0][0x5c0] ;  /* 0x00017000ff229b82 */ /* 0x000e240000000a00 */
[----:B0-----:R-:W-:-:S05]  /*46380*/  @!P1 IADD3 R34, P4, R8, R34, RZ ;  /* 0x0000002208229210 */ /* 0x001fca0007f9e0ff */
[----:B------:R-:W-:Y:S01]  /*46390*/  @!P1 IMAD.X R35, R27, 0x1, R35, P4 ;  /* 0x000000011b239824 */ /* 0x000fe200020e0623 */
        /* <DEDUP_REMOVED lines=8> */
[----:B0-----:R-:W-:-:S11]  /*46420*/  PRMT R28, RZ, 0x7610, R28 ;  /* 0x00007610ff1c7816 */ /* 0x001fd6000000001c */
[----:B------:R-:W0:Y:S01]  /*46430*/  @!P1 LDC.64 R34, c[0x0][0x5c0] ;  /* 0x00017000ff229b82 */ /* 0x000e220000000a00 */
[----:B------:R-:W3:Y:S01]  /*46440*/  @!P1 LDG.E.U8 R28, desc[UR8][R24.64+0x69] ;  /* 0x00006908181c9981 */ /* 0x000ee2000c1e1100 */
[----:B------:R-:W-:-:S04]  /*46450*/  LOP3.LUT R32, R32, 0xdfffffff, RZ, 0xc0, !PT ;  /* 0xdfffffff20207812 */ /* 0x000fc800078ec0ff */
[----:B------:R-:W-:-:S04]  /*46460*/  @P0 LOP3.LUT R32, R32, 0x20000000, RZ, 0xfc, !PT ;  /* 0x2000000020200812 */ /* 0x000fc800078efcff */
[----:B------:R-:W-:Y:S01]  /*46470*/  LOP3.LUT R32, R32, 0xfbffffff, RZ, 0xc0, !PT ;  /* 0xfbffffff20207812 */ /* 0x000fe200078ec0ff */
[----:B------:R-:W-:Y:S03]  /*46480*/  @!P5 STL.64 [R1+0x20], R36 ;  /* 0x000020240100d387 */ /* 0x000fe60000100a00 */
[----:B------:R-:W-:Y:S01]  /*46490*/  @P5 LOP3.LUT R32, R32, 0x4000000, RZ, 0xfc, !PT ;  /* 0x0400000020205812 */ /* 0x000fe200078efcff */
[----:B------:R-:W4:Y:S01]  /*464a0*/  LDL.LU R154, [R1+0x70c] ;  /* 0x00070c00019a7983 */ /* 0x000f220000300800 */
[----:B------:R-:W-:Y:S02]  /*464b0*/  ISETP.LT.OR P5, PT, R26, 0x69, !P3 ;  /* 0x000000691a00780c */ /* 0x000fe40005fa1670 */
[----:B0-----:R-:W-:-:S05]  /*464c0*/  @!P1 IADD3 R34, P4, R8, R34, RZ ;  /* 0x0000002208229210 */ /* 0x001fca0007f9e0ff */
[----:B------:R-:W-:Y:S01]  /*464d0*/  @!P1 IMAD.X R35, R27, 0x1, R35, P4 ;  /* 0x000000011b239824 */ /* 0x000fe200020e0623 */
[C---:B------:R-:W-:Y:S02]  /*464e0*/  LOP3.LUT P0, RZ, R2.reuse, 0x2000000, RZ, 0xc0, !PT ;  /* 0x0200000002ff7812 */ /* 0x040fe4000780c0ff */
[----:B------:R-:W-:Y:S02]  /*464f0*/  LOP3.LUT R2, R2, 0xfeffffff, RZ, 0xc0, !PT ;  /* 0xfeffffff02027812 */ /* 0x000fe400078ec0ff */
[----:B---3--:R-:W-:-:S04]  /*46500*/  LOP3.LUT R28, R28, 0xff, RZ, 0xc0, !PT ;  /* 0x000000ff1c1c7812 */ /* 0x008fc800078ec0ff */
[----:B------:R-:W-:-:S05]  /*46510*/  F2FP.F16.E4M3.UNPACK_B R28, R28 ;  /* 0x0000001cff1c723e */ /* 0x000fca00020006ff */
[----:B------:R-:W-:-:S05]  /*46520*/  HADD2.F32 R28, -RZ, R28.H0_H0 ;  /* 0x2000001cff1c7230 */ /* 0x000fca0000004100 */
[----:B------:R-:W-:-:S04]  /*46530*/  FMUL R28, R28, UR12 ;  /* 0x0000000c1c1c7c20 */ /* 0x000fc80008400000 */
[----:B--2---:R-:W-:Y:S01]  /*46540*/  FFMA R28, R155, UR61, R28 ;  /* 0x0000003d9b1c7c23 */ /* 0x004fe2000800001c */
[----:B------:R-:W-:Y:S01]  /*46550*/  @P2 LOP3.LUT R2, R2, 0x1000000, RZ, 0xfc, !PT ;  /* 0x0100000002022812 */ /* 0x000fe200078efcff */
[----:B------:R-:W2:Y:S03]  /*46560*/  LDL.LU R155, [R1+0x710] ;  /* 0x00071000019b7983 */ /* 0x000ea60000300800 */
[----:B------:R-:W-:-:S05]  /*46570*/  F2FP.SATFINITE.E4M3.F32.PACK_AB_MERGE_C R28, RZ, R28, RZ ;  /* 0x0000001cff1c723e */ /* 0x000fca00048070ff */
[----:B------:R0:W-:Y:S02]  /*46580*/  @!P1 STG.E.U8 desc[UR8][R34.64+0x69], R28 ;  /* 0x0000691c22009986 */ /* 0x0001e4000c101108 */
[----:B0-----:R-:W-:-:S06]  /*46590*/  PRMT R28, RZ, 0x7610, R28 ;  /* 0x00007610ff1c7816 */ /* 0x001fcc000000001c */
[----:B------:R-:W3:Y:S01]  /*465a0*/  @!P5 LDG.E.U8 R28, desc[UR8][R10.64+0x68] ;  /* 0x000068080a1cd981 */ /* 0x000ee2000c1e1100 */
        /* <DEDUP_REMOVED lines=22> */
[----:B------:R-:W-:-:S03]  /*46710*/  LOP3.LUT P6, RZ, R0, 0x800, RZ, 0xc0, !PT ;  /* 0x0000080000ff7812 */ /* 0x000fc600078cc0ff */
[----:B------:R-:W-:Y:S04]  /*46720*/  STL [R1+0xc20], R234 ;  /* 0x000c20ea01007387 */ /* 0x000fe80000100800 */
[----:B------:R-:W-:Y:S04]  /*46730*/  STL [R1+0xc1c], R235 ;  /* 0x000c1ceb01007387 */ /* 0x000fe80000100800 */
[----:B------:R-:W4:Y:S01]  /*46740*/  LDL.LU R154, [R1+0x714] ;  /* 0x00071400019a7983 */ /* 0x000f220000300800 */
        /* <DEDUP_REMOVED lines=9> */
[----:B------:R-:W-:-:S13]  /*467e0*/  ISETP.LT.OR P5, PT, R26, 0xb9, !P0 ;  /* 0x000000b91a00780c */ /* 0x000fda00047a1670 */
[----:B------:R-:W0:Y:S01]  /*467f0*/  @!P5 LDC.64 R34, c[0x0][0x5c0] ;  /* 0x00017000ff22db82 */ /* 0x000e220000000a00 */
[----:B------:R-:W-:-:S04]  /*46800*/  LOP3.LUT R32, R32, 0xfff7ffff, RZ, 0xc0, !PT ;  /* 0xfff7ffff20207812 */ /* 0x000fc800078ec0ff */
[----:B------:R-:W-:Y:S02]  /*46810*/  @P5 LOP3.LUT R32, R32, 0x80000, RZ, 0xfc, !PT ;  /* 0x0008000020205812 */ /* 0x000fe400078efcff */
[----:B0-----:R-:W-:-:S04]  /*46820*/  @!P5 IADD3 R226, P1, P4, R8, UR14, R34 ;  /* 0x0000000e08e2dc10 */ /* 0x001fc8000fc3e022 */
[----:B------:R-:W-:Y:S02]  /*46830*/  @!P5 IADD3.X R227, R27, UR13, R35, P1, P4 ;  /* 0x0000000d1be3dc10 */ /* 0x000fe40008fe8423 */
[----:B------:R-:W-:Y:S01]  /*46840*/  LOP3.LUT P5, RZ, R0, 0x100, RZ, 0xc0, !PT ;  /* 0x0000010000ff7812 */ /* 0x000fe200078ac0ff */
[----:B------:R-:W-:Y:S04]  /*46850*/  STL [R1+0xc24], R229 ;  /* 0x000c24e501007387 */ /* 0x000fe80000100800 */
[----:B------:R-:W-:Y:S04]  /*46860*/  STL [R1+0xc10], R226 ;  /* 0x000c10e201007387 */ /* 0x000fe80000100800 */
[----:B------:R-:W-:Y:S04]  /*46870*/  STL [R1+0xc0c], R227 ;  /* 0x000c0ce301007387 */ /* 0x000fe80000100800 */
[----:B------:R-:W3:Y:S01]  /*46880*/  LDL.LU R155, [R1+0x718] ;  /* 0x00071800019b7983 */ /* 0x000ee20000300800 */
[----:B------:R-:W-:-:S13]  /*46890*/  ISETP.LT.OR P2, PT, R26, 0xba, !P0 ;  /* 0x000000ba1a00780c */ /* 0x000fda0004741670 */
        /* <DEDUP_REMOVED lines=27> */
[----:B------:R-:W-:Y:S01]  /*46a50*/  IMAD.U32 R33, RZ, RZ, UR11 ;  /* 0x0000000bff217e24 */ /* 0x000fe2000f8e00ff */
[----:B------:R-:W-:Y:S04]  /*46a60*/  STL [R1+0xc18], R224 ;  /* 0x000c18e001007387 */ /* 0x000fe80000100800 */
[----:B------:R-:W-:Y:S04]  /*46a70*/  STL [R1+0xc14], R225 ;  /* 0x000c14e101007387 */ /* 0x000fe80000100800 */
[----:B------:R-:W4:Y:S01]  /*46a80*/  LDL.LU R154, [R1+0x71c] ;  /* 0x00071c00019a7983 */ /* 0x000f220000300800 */
[----:B--2---:R-:W-:-:S04]  /*46a90*/  LOP3.LUT R28, R28, 0xff, RZ, 0xc0, !PT ;  /* 0x000000ff1c1c7812 */ /* 0x004fc800078ec0ff */
[----:B------:R-:W-:-:S05]  /*46aa0*/  F2FP.F16.E4M3.UNPACK_B R28, R28 ;  /* 0x0000001cff1c723e */ /* 0x000fca00020006ff */
[----:B------:R-:W-:-:S05]  /*46ab0*/  HADD2.F32 R28, -RZ, R28.H0_H0 ;  /* 0x2000001cff1c7230 */ /* 0x000fca0000004100 */
[----:B------:R-:W-:-:S04]  /*46ac0*/  FMUL R28, R28, UR12 ;  /* 0x0000000c1c1c7c20 */ /* 0x000fc80008400000 */
[----:B---3--:R-:W-:-:S05]  /*46ad0*/  FFMA R28, R155, UR61, R28 ;  /* 0x0000003d9b1c7c23 */ /* 0x008fca000800001c */
        /* <DEDUP_REMOVED lines=11> */
[----:B------:R-:W-:Y:S01]  /*46b90*/  @!P1 IADD3 R33, P5, P6, R33, UR16, R8 ;  /* 0x0000001021219c10 */ /* 0x000fe2000febe008 */
[----:B------:R-:W-:Y:S04]  /*46ba0*/  STL [R1+0xc08], R232 ;  /* 0x000c08e801007387 */ /* 0x000fe80000100800 */
[----:B------:R-:W-:Y:S04]  /*46bb0*/  STL [R1+0xc04], R233 ;  /* 0x000c04e901007387 */ /* 0x000fe80000100800 */
        /* <DEDUP_REMOVED lines=17> */
[----:B------:R-:W-:Y:S02]  /*46cd0*/  @P2 LOP3.LUT R32, R32, 0x2000000, RZ, 0xfc, !PT ;  /* 0x0200000020202812 */ /* 0x000fe400078efcff */
[----:B------:R-:W-:-:S13]  /*46ce0*/  ISETP.LT.OR P2, PT, R26, 0xc9, !P3 ;  /* 0x000000c91a00780c */ /* 0x000fda0005f41670 */
[----:B------:R-:W0:Y:S01]  /*46cf0*/  @!P2 LDC.64 R34, c[0x0][0x5c0] ;  /* 0x00017000ff22ab82 */ /* 0x000e220000000a00 */
[----:B------:R-:W-:-:S04]  /*46d00*/  LOP3.LUT R32, R32, 0xffdfffff, RZ, 0xc0, !PT ;  /* 0xffdfffff20207812 */ /* 0x000fc800078ec0ff */
[----:B------:R-:W-:Y:S02]  /*46d10*/  @P2 LOP3.LUT R32, R32, 0x200000, RZ, 0xfc, !PT ;  /* 0x0020000020202812 */ /* 0x000fe400078efcff */
[----:B0-----:R-:W-:-:S04]  /*46d20*/  @!P2 IADD3 R212, P5, P6, R8, UR11, R34 ;  /* 0x0000000b08d4ac10 */ /* 0x001fc8000febe022 */
[----:B------:R-:W-:Y:S02]  /*46d30*/  @!P2 IADD3.X R213, R27, UR10, R35, P5, P6 ;  /* 0x0000000a1bd5ac10 */ /* 0x000fe4000afec423 */
[----:B------:R-:W-:-:S04]  /*46d40*/  LOP3.LUT P2, RZ, R2, 0x1000000, RZ, 0xc0, !PT ;  /* 0x0100000002ff7812 */ /* 0x000fc8000784c0ff */
[----:B------:R-:W-:Y:S02]  /*46d50*/  ISETP.LT.OR P6, PT, R26, 0x69, !P2 ;  /* 0x000000691a00780c */ /* 0x000fe400057c1670 */
        /* <DEDUP_REMOVED lines=12> */
[----:B------:R-:W-:-:S04]  /*46e20*/  LOP3.LUT R32, R32, 0xfffdffff, RZ, 0xc0, !PT ;  /* 0xfffdffff20207812 */ /* 0x000fc800078ec0ff */
[----:B------:R-:W-:Y:S02]  /*46e30*/  @P5 LOP3.LUT R32, R32, 0x20000, RZ, 0xfc, !PT ;  /* 0x0002000020205812 */ /* 0x000fe400078efcff */
[----:B-1----:R-:W-:-:S04]  /*46e40*/  @!P5 IADD3 R196, P1, P4, R8, UR11, R34 ;  /* 0x0000000b08c4dc10 */ /* 0x002fc8000fc3e022 */
[----:B------:R-:W-:Y:S02]  /*46e50*/  @!P5 IADD3.X R197, R27, UR10, R35, P1, P4 ;  /* 0x0000000a1bc5dc10 */ /* 0x000fe40008fe8423 */
[----:B------:R-:W-:Y:S02]  /*46e60*/  ISETP.LT.OR P5, PT, R26, 0x6a, !P2 ;  /* 0x0000006a1a00780c */ /* 0x000fe400057a1670 */
[----:B------:R-:W-:-:S04]  /*46e70*/  LOP3.LUT R2, R2, 0xff7fffff, RZ, 0xc0, !PT ;  /* 0xff7fffff02027812 */ /* 0x000fc800078ec0ff */
        /* <DEDUP_REMOVED lines=9> */
[----:B------:R-:W-:Y:S01]  /*46f10*/  IMAD.U32 R33, RZ, RZ, UR11 ;  /* 0x0000000bff217e24 */ /* 0x000fe2000f8e00ff */
[----:B0-----:R-:W-:Y:S01]  /*46f20*/  @!P3 IADD3 R190, P1, P4, R8, UR16, R34 ;  /* 0x0000001008bebc10 */ /* 0x001fe2000fc3e022 */
[----:B------:R-:W2:Y:S01]  /*46f30*/  LDL.LU R154, [R1+0x72c] ;  /* 0x00072c00019a7983 */ /* 0x000ea20000300800 */
[----:B------:R-:W-:-:S05]  /*46f40*/  F2FP.SATFINITE.E4M3.F32.PACK_AB_MERGE_C R28, RZ, R28, RZ ;  /* 0x0000001cff1c723e */ /* 0x000fca00048070ff */
[----:B------:R0:W-:Y:S02]  /*46f50*/  @!P6 STG.E.U8 desc[UR8][R60.64+0x68], R28 ;  /* 0x0000681c3c00e986 */ /* 0x0001e4000c101108 */
[----:B0-----:R-:W-:-:S06]  /*46f60*/  PRMT R28, RZ, 0x7610, R28 ;  /* 0x00007610ff1c7816 */ /* 0x001fcc000000001c */
[----:B------:R-:W4:Y:S01]  /*46f70*/  @!P5 LDG.E.U8 R28, desc[UR8][R12.64+0x69] ;  /* 0x000069080c1cd981 */ /* 0x000f22000c1e1100 */
[----:B------:R-:W-:Y:S02]  /*46f80*/  @P3 LOP3.LUT R32, R32, 0x10000, RZ, 0xfc, !PT ;  /* 0x0001000020203812 */ /* 0x000fe400078efcff */
        /* <DEDUP_REMOVED lines=52> */
[----:B---3--:R-:W-:-:S05]  /*472d0*/  FFMA R28, R155, UR61, R28 ;  /* 0x0000003d9b1c7c23 */ /* 0x008fca000800001c */
[----:B------:R-:W-:-:S05]  /*472e0*/  F2FP.SATFINITE.E4M3.F32.PACK_AB_MERGE_C R28, RZ, R28, RZ ;  /* 0x0000001cff1c723e */ /* 0x000fca00048070ff */
[----:B------:R0:W-:Y:S02]  /*472f0*/  @!P1 STG.E.U8 desc[UR8][R36.64+0x69], R28 ;  /* 0x0000691c24009986 */ /* 0x0001e4000c101108 */
[----:B0-----:R-:W-:-:S06]  /*47300*/  PRMT R28, RZ, 0x7610, R28 ;  /* 0x00007610ff1c7816 */ /* 0x001fcc000000001c */
[----:B------:R-:W3:Y:S01]  /*47310*/  @!P6 LDG.E.U8 R28, desc[UR8][R16.64+0x60] ;  /* 0x00006008101ce981 */ /* 0x000ee2000c1e1100 */
[----:B------:R-:W-:-:S04]  /*47320*/  LOP3.LUT R32, R32, 0xffffbfff, RZ, 0xc0, !PT ;  /* 0xffffbfff20207812 */ /* 0x000fc800078ec0ff */
[----:B------:R-:W-:Y:S02]  /*47330*/  @P3 LOP3.LUT R32, R32, 0x4000, RZ, 0xfc, !PT ;  /* 0x0000400020203812 */ /* 0x000fe400078efcff */
[----:B------:R-:W-:Y:S01]  /*47340*/  LOP3.LUT P3, RZ, R0, 0x200, RZ, 0xc0, !PT ;  /* 0x0000020000ff7812 */ /* 0x000fe2000786c0ff */
[----:B------:R-:W-:Y:S04]  /*47350*/  STL [R1+0xbf8], R186 ;  /* 0x000bf8ba01007387 */ /* 0x000fe80000100800 */
[----:B------:R-:W-:Y:S04]  /*47360*/  STL [R1+0xbf4], R187 ;  /* 0x000bf4bb01007387 */ /* 0x000fe80000100800 */
[----:B------:R-:W4:Y:S01]  /*47370*/  LDL.LU R155, [R1+0x738] ;  /* 0x00073800019b7983 */ /* 0x000f220000300800 */
[----:B------:R-:W-:-:S02]  /*47380*/  ISETP.LT.OR P5, PT, R26, 0xca, !P2 ;  /* 0x000000ca1a00780c */ /* 0x000fc400057a1670 */
[----:B------:R-:W-:-:S11]  /*47390*/  LOP3.LUT R2, R2, 0xffdfffff, RZ, 0xc0, !PT ;  /* 0xffdfffff02027812 */ /* 0x000fd600078ec0ff */
[----:B------:R-:W0:Y:S01]  /*473a0*/  @!P5 LDC.64 R34, c[0x0][0x5c0] ;  /* 0x00017000ff22db82 */ /* 0x000e220000000a00 */
[----:B------:R-:W-:Y:S02]  /*473b0*/  @P2 LOP3.LUT R2, R2, 0x200000, RZ, 0xfc, !PT ;  /* 0x0020000002022812 */ /* 0x000fe400078efcff */
[----:B------:R-:W-:Y:S02]  /*473c0*/  ISETP.LT.OR P2, PT, R26, 0xc1, !P0 ;  /* 0x000000c11a00780c */ /* 0x000fe40004741670 */
[----:B---3--:R-:W-:-:S04]  /*473d0*/  LOP3.LUT R28, R28, 0xff, RZ, 0xc0, !PT ;  /* 0x000000ff1c1c7812 */ /* 0x008fc800078ec0ff */
        /* <DEDUP_REMOVED lines=8> */
[----:B0-----:R-:W-:-:S04]  /*47460*/  @!P5 IADD3 R164, P1, P4, R8, UR16, R34 ;  /* 0x0000001008a4dc10 */ /* 0x001fc8000fc3e022 */
[----:B------:R-:W-:Y:S02]  /*47470*/  @!P5 IADD3.X R165, R27, UR15, R35, P1, P4 ;  /* 0x0000000f1ba5dc10 */ /* 0x000fe40008fe8423 */
[----:B------:R-:W0:Y:S01]  /*47480*/  @!P2 LDC.64 R34, c[0x0][0x5c0] ;  /* 0x00017000ff22ab82 */ /* 0x000e220000000a00 */
[----:B------:R-:W-:-:S04]  /*47490*/  LOP3.LUT R32, R32, 0xffffdfff, RZ, 0xc0, !PT ;  /* 0xffffdfff20207812 */ /* 0x000fc800078ec0ff */
        /* <DEDUP_REMOVED lines=14> */
[----:B------:R-:W-:-:S05]  /*47580*/  IMAD.U32 R33, RZ, RZ, UR11 ;  /* 0x0000000bff217e24 */ /* 0x000fca000f8e00ff */
        /* <DEDUP_REMOVED lines=22> */
[----:B------:R-:W-:Y:S04]  /*476f0*/  STL [R1+0xbf0], R156 ;  /* 0x000bf09c01007387 */ /* 0x000fe80000100800 */
[----:B------:R-:W-:Y:S04]  /*47700*/  STL [R1+0xbec], R157 ;  /* 0x000bec9d01007387 */ /* 0x000fe80000100800 */
[----:B------:R-:W4:Y:S01]  /*47710*/  LDL.LU R155, [R1+0x740] ;  /* 0x00074000019b7983 */ /* 0x000f220000300800 */
        /* <DEDUP_REMOVED lines=16> */
[----:B------:R-:W3:Y:S01]  /*47820*/  @!P1 LDG.E.U8 R28, desc[UR8][R18.64+0x61] ;  /* 0x00006108121c9981 */ /* 0x000ee2000c1e1100 */
[----:B-1----:R-:W-:-:S04]  /*47830*/  @!P3 IADD3 R150, P5, P6, R8, UR14, R34 ;  /* 0x0000000e0896bc10 */ /* 0x002fc8000febe022 */
[----:B------:R-:W-:Y:S02]  /*47840*/  @!P3 IADD3.X R151, R27, UR13, R35, P5, P6 ;  /* 0x0000000d1b97bc10 */ /* 0x000fe4000afec423 */
        /* <DEDUP_REMOVED lines=14> */
[----:B------:R-:W-:-:S13]  /*47930*/  ISETP.LT.OR P0, PT, R26, 0xca, !P0 ;  /* 0x000000ca1a00780c */ /* 0x000fda0004701670 */
[----:B------:R-:W0:Y:S01]  /*47940*/  @!P0 LDC.64 R34, c[0x0][0x5c0] ;  /* 0x00017000ff228b82 */ /* 0x000e220000000a00 */
[----:B------:R-:W-:-:S04]  /*47950*/  LOP3.LUT R32, R32, 0xfffffeff, RZ, 0xc0, !PT ;  /* 0xfffffeff20207812 */ /* 0x000fc800078ec0ff */
[----:B------:R-:W-:Y:S02]  /*47960*/  @P3 LOP3.LUT R32, R32, 0x100, RZ, 0xfc, !PT ;  /* 0x0000010020203812 */ /* 0x000fe400078efcff */
[----:B------:R-:W-:Y:S02]  /*47970*/  LOP3.LUT P3, RZ, R2, 0x800000, RZ, 0xc0, !PT ;  /* 0x0080000002ff7812 */ /* 0x000fe4000786c0ff */
[----:B------:R-:W-:-:S04]  /*47980*/  LOP3.LUT R32, R32, 0xffffffbf, RZ, 0xc0, !PT ;  /* 0xffffffbf20207812 */ /* 0x000fc800078ec0ff */
[----:B------:R-:W-:Y:S02]  /*47990*/  @P0 LOP3.LUT R32, R32, 0x40, RZ, 0xfc, !PT ;  /* 0x0000004020200812 */ /* 0x000fe400078efcff */
        /* <DEDUP_REMOVED lines=11> */
[----:B------:R-:W-:-:S13]  /*47a50*/  ISETP.LT.OR P0, PT, R26, 0xd1, !P3 ;  /* 0x000000d11a00780c */ /* 0x000fda0005f01670 */
[----:B------:R-:W0:Y:S01]  /*47a60*/  @!P0 LDC.64 R34, c[0x0][0x5c0] ;  /* 0x00017000ff228b82 */ /* 0x000e220000000a00 */
[----:B------:R-:W-:Y:S02]  /*47a70*/  ISETP.LT.OR P5, PT, R26, 0xd2, !P3 ;  /* 0x000000d21a00780c */ /* 0x000fe40005fa1670 */
[----:B0-----:R-:W-:-:S04]  /*47a80*/  @!P0 IADD3 R154, P1, P4, R8, UR11, R34 ;  /* 0x0000000b089a8c10 */ /* 0x001fc8000fc3e022 */
[----:B------:R-:W-:-:S07]  /*47a90*/  @!P0 IADD3.X R155, R27, UR10, R35, P1, P4 ;  /* 0x0000000a1b9b8c10 */ /* 0x000fce0008fe8423 */
[----:B------:R-:W0:Y:S02]  /*47aa0*/  @!P5 LDC.64 R34, c[0x0][0x5c0] ;  /* 0x00017000ff22db82 */ /* 0x000e240000000a00 */
[----:B0-----:R-:W-:-:S04]  /*47ab0*/  @!P5 IADD3 R152, P1, P4, R8, UR11, R34 ;  /* 0x0000000b0898dc10 */ /* 0x001fc8000fc3e022 */
[----:B------:R-:W-:Y:S02]  /*47ac0*/  @!P5 IADD3.X R153, R27, UR10, R35, P1, P4 ;  /* 0x0000000a1b99dc10 */ /* 0x000fe40008fe8423 */
[----:B------:R-:W-:Y:S02]  /*47ad0*/  ISETP.LT.OR P1, PT, R26, 0x69, !P2 ;  /* 0x000000691a00780c */ /* 0x000fe40005721670 */
[----:B------:R-:W-:-:S11]  /*47ae0*/  LOP3.LUT R32, R32, 0xfffff7ff, RZ, 0xc0, !PT ;  /* 0xfffff7ff20207812 */ /* 0x000fd600078ec0ff */
[----:B------:R-:W0:Y:S01]  /*47af0*/  @!P1 LDC.64 R34, c[0x0][0x5c0] ;  /* 0x00017000ff229b82 */ /* 0x000e220000000a00 */
[----:B------:R-:W-:Y:S01]  /*47b00*/  @P0 LOP3.LUT R32, R32, 0x800, RZ, 0xfc, !PT ;  /* 0x0000080020200812 */ /* 0x000fe200078efcff */
[----:B------:R-:W-:-:S03]  /*47b10*/  IMAD.U32 R33, RZ, RZ, UR11 ;  /* 0x0000000bff217e24 */ /* 0x000fc6000f8e00ff */
[----:B------:R-:W-:-:S04]  /*47b20*/  LOP3.LUT R32, R32, 0xfffffdff, RZ, 0xc0, !PT ;  /* 0xfffffdff20207812 */ /* 0x000fc800078ec0ff */
[----:B------:R-:W-:Y:S02]  /*47b30*/  @P5 LOP3.LUT R32, R32, 0x200, RZ, 0xfc, !PT ;  /* 0x0000020020205812 */ /* 0x000fe400078efcff */
        /* <DEDUP_REMOVED lines=8> */
[----:B----4-:R-:W-:Y:S02]  /*47bc0*/  FFMA R28, R3, UR61, R28 ;  /* 0x0000003d031c7c23 */ /* 0x010fe4000800001c */
[----:B------:R-:W2:Y:S03]  /*47bd0*/  LDL.LU R3, [R1+0x750] ;  /* 0x0007500001037983 */ /* 0x000ea60000300800 */
        /* <DEDUP_REMOVED lines=56> */
[----:B------:R-:W-:Y:S01]  /*47f60*/  F2FP.SATFINITE.E4M3.F32.PACK_AB_MERGE_C R28, RZ, R28, RZ ;  /* 0x0000001cff1c723e */ /* 0x000fe200048070ff */
[----:B------:R-:W4:Y:S04]  /*47f70*/  LDL.LU.64 R40, [R1+0x40] ;  /* 0x0000400001287983 */ /* 0x000f280000300a00 */
        /* <DEDUP_REMOVED lines=11> */
[----:B------:R-:W-:Y:S02]  /*48030*/  LOP3.LUT R2, R2, 0xffefffff, RZ, 0xc0, !PT ;  /* 0xffefffff02027812 */ /* 0x000fe400078ec0ff */
[----:B------:R-:W-:Y:S02]  /*48040*/  @P2 LOP3.LUT R32, R32, 0x80, RZ, 0xfc, !PT ;  /* 0x0000008020202812 */ /* 0x000fe400078efcff */
[----:B------:R-:W-:Y:S02]  /*48050*/  ISETP.LT.OR P2, PT, R26, 0xda, !P3 ;  /* 0x000000da1a00780c */ /* 0x000fe40005f41670 */
[----:B------:R-:W-:Y:S02]  /*48060*/  @P3 LOP3.LUT R2, R2, 0x100000, RZ, 0xfc, !PT ;  /* 0x0010000002023812 */ /* 0x000fe400078efcff */
[C---:B------:R-:W-:Y:S02]  /*48070*/  LOP3.LUT P3, RZ, R29.reuse, 0x80000, RZ, 0xc0, !PT ;  /* 0x000800001dff7812 */ /* 0x040fe4000786c0ff */
[----:B------:R-:W-:-:S07]  /*48080*/  LOP3.LUT P6, RZ, R29, 0x10000, RZ, 0xc0, !PT ;  /* 0x000100001dff7812 */ /* 0x000fce00078cc0ff */
[----:B------:R-:W0:Y:S01]  /*48090*/  @!P2 LDC.64 R34, c[0x0][0x5c0] ;  /* 0x00017000ff22ab82 */ /* 0x000e220000000a00 */
[----:B--2---:R-:W-:-:S04]  /*480a0*/  LOP3.LUT R28, R28, 0xff, RZ, 0xc0, !PT ;  /* 0x000000ff1c1c7812 */ /* 0x004fc800078ec0ff */
[----:B------:R-:W-:-:S05]  /*480b0*/  F2FP.F16.E4M3.UNPACK_B R28, R28 ;  /* 0x0000001cff1c723e */ /* 0x000fca00020006ff */
[----:B------:R-:W-:-:S05]  /*480c0*/  HADD2.F32 R28, -RZ, R28.H0_H0 ;  /* 0x2000001cff1c7230 */ /* 0x000fca0000004100 */
[----:B------:R-:W-:-:S04]  /*480d0*/  FMUL R28, R28, UR12 ;  /* 0x0000000c1c1c7c20 */ /* 0x000fc80008400000 */
[----:B------:R-:W-:Y:S02]  /*480e0*/  FFMA R28, R3, UR61, R28 ;  /* 0x0000003d031c7c23 */ /* 0x000fe4000800001c */
[----:B------:R-:W2:Y:S03]  /*480f0*/  LDL.LU R3, [R1+0x760] ;  /* 0x0007600001037983 */ /* 0x000ea60000300800 */
[----:B------:R-:W-:Y:S01]  /*48100*/  F2FP.SATFINITE.E4M3.F32.PACK_AB_MERGE_C R28, RZ, R28, RZ ;  /* 0x0000001cff1c723e */ /* 0x000fe200048070ff */
[----:B------:R-:W2:Y:S04]  /*48110*/  LDL.LU.64 R38, [R1+0x38] ;  /* 0x0000380001267983 */ /* 0x000ea80000300a00 */
[----:B------:R1:W-:Y:S02]  /*48120*/  @!P1 STG.E.U8 desc[UR8][R36.64+0x61], R28 ;  /* 0x0000611c24009986 */ /* 0x0003e4000c101108 */
[----:B-1----:R-:W-:-:S06]  /*48130*/  PRMT R28, RZ, 0x7610, R28 ;  /* 0x00007610ff1c7816 */ /* 0x002fcc000000001c */
[----:B------:R-:W3:Y:S01]  /*48140*/  @!P3 LDG.E.U8 R28, desc[UR8][R22.64+0x60] ;  /* 0x00006008161cb981 */ /* 0x000ee2000c1e1100 */
[----:B------:R-:W-:Y:S02]  /*48150*/  LOP3.LUT R32, R32, 0xffffffdf, RZ, 0xc0, !PT ;  /* 0xffffffdf20207812 */ /* 0x000fe400078ec0ff */
[----:B0-----:R-:W-:Y:S02]  /*48160*/  @!P2 IADD3 R120, P4, P5, R8, UR11, R34 ;  /* 0x0000000b0878ac10 */ /* 0x001fe4000fd9e022 */
[----:B------:R-:W-:Y:S02]  /*48170*/  @P2 LOP3.LUT R32, R32, 0x20, RZ, 0xfc, !PT ;  /* 0x0000002020202812 */ /* 0x000fe400078efcff */
[----:B------:R-:W-:Y:S02]  /*48180*/  @!P2 IADD3.X R121, R27, UR10, R35, P4, P5 ;  /* 0x0000000a1b79ac10 */ /* 0x000fe4000a7ea423 */
[----:B------:R-:W-:-:S04]  /*48190*/  LOP3.LUT P2, RZ, R2, 0x200000, RZ, 0xc0, !PT ;  /* 0x0020000002ff7812 */ /* 0x000fc8000784c0ff */
[----:B------:R-:W-:-:S13]  /*481a0*/  ISETP.LT.OR P5, PT, R26, 0xd1, !P2 ;  /* 0x000000d11a00780c */ /* 0x000fda00057a1670 */
[----:B------:R-:W0:Y:S01]  /*481b0*/  @!P5 LDC.64 R34, c[0x0][0x5c0] ;  /* 0x00017000ff22db82 */ /* 0x000e220000000a00 */
        /* <DEDUP_REMOVED lines=8> */
[----:B----4-:R1:W-:Y:S02]  /*48240*/  @!P3 STG.E.U8 desc[UR8][R40.64+0x60], R28 ;  /* 0x0000601c2800b986 */ /* 0x0103e4000c101108 */
[----:B-1----:R-:W-:-:S06]  /*48250*/  PRMT R28, RZ, 0x7610, R28 ;  /* 0x00007610ff1c7816 */ /* 0x002fcc000000001c */
[----:B------:R-:W4:Y:S01]  /*48260*/  @!P6 LDG.E.U8 R28, desc[UR8][R22.64+0x61] ;  /* 0x00006108161ce981 */ /* 0x000f22000c1e1100 */
[----:B0-----:R-:W-:Y:S02]  /*48270*/  @!P5 IADD3 R118, P1, P4, R8, UR16, R34 ;  /* 0x000000100876dc10 */ /* 0x001fe4000fc3e022 */
[----:B------:R-:W-:Y:S02]  /*48280*/  @P5 LOP3.LUT R32, R32, 0x10, RZ, 0xfc, !PT ;  /* 0x0000001020205812 */ /* 0x000fe400078efcff */
        /* <DEDUP_REMOVED lines=20> */
[----:B0-----:R-:W-:-:S05]  /*483d0*/  @!P1 IMAD R28, R7, 0x180, RZ ;  /* 0x00000180071c9824 */ /* 0x001fca00078e02ff */
[--C-:B------:R-:W-:Y:S02]  /*483e0*/  @!P1 IADD3.X R37, R37, R35, R28.reuse, P4, !PT ;  /* 0x0000002325259210 */ /* 0x100fe400027fe41c */
[----:B------:R-:W-:Y:S01]  /*483f0*/  PRMT R28, RZ, 0x7610, R28 ;  /* 0x00007610ff1c7816 */ /* 0x000fe2000000001c */
[----:B------:R-:W0:Y:S05]  /*48400*/  @!P3 LDC.64 R34, c[0x0][0x5c0] ;  /* 0x00017000ff22bb82 */ /* 0x000e2a0000000a00 */
[----:B------:R-:W4:Y:S01]  /*48410*/  @!P1 LDG.E.U8 R28, desc[UR8][R20.64+0x68] ;  /* 0x00006808141c9981 */ /* 0x000f22000c1e1100 */
[----:B------:R-:W-:-:S04]  /*48420*/  LOP3.LUT R32, R32, 0xfffffff7, RZ, 0xc0, !PT ;  /* 0xfffffff720207812 */ /* 0x000fc800078ec0ff */
[----:B------:R-:W-:Y:S02]  /*48430*/  @P5 LOP3.LUT R32, R32, 0x8, RZ, 0xfc, !PT ;  /* 0x0000000820205812 */ /* 0x000fe400078efcff */
        /* <DEDUP_REMOVED lines=18> */
[----:B------:R-:W3:Y:S01]  /*48560*/  @!P1 LDG.E.U8 R28, desc[UR8][R20.64+0x69] ;  /* 0x00006908141c9981 */ /* 0x000ee2000c1e1100 */
        /* <DEDUP_REMOVED lines=21> */
[----:B------:R-:W-:-:S04]  /*486c0*/  LOP3.LUT R2, R2, 0xffffbfff, RZ, 0xc0, !PT ;  /* 0xffffbfff02027812 */ /* 0x000fc800078ec0ff */
[----:B------:R-:W-:Y:S02]  /*486d0*/  @P0 LOP3.LUT R2, R2, 0x4000, RZ, 0xfc, !PT ;  /* 0x0000400002020812 */ /* 0x000fe400078efcff */
[----:B------:R-:W-:Y:S01]  /*486e0*/  LOP3.LUT P0, RZ, R29, 0x20000, RZ, 0xc0, !PT ;  /* 0x000200001dff7812 */ /* 0x000fe2000780c0ff */
[----:B------:R-:W-:Y:S04]  /*486f0*/  STL [R1+0xbd0], R92 ;  /* 0x000bd05c01007387 */ /* 0x000fe80000100800 */
[----:B------:R-:W-:Y:S04]  /*48700*/  STL [R1+0xbcc], R93 ;  /* 0x000bcc5d01007387 */ /* 0x000fe80000100800 */
[----:B------:R-:W3:Y:S01]  /*48710*/  LDL.LU R3, [R1+0x770] ;  /* 0x0007700001037983 */ /* 0x000ee20000300800 */
[----:B------:R-:W-:-:S04]  /*48720*/  ISETP.GE.AND P6, PT, R5, 0x101, PT ;  /* 0x000001010500780c */ /* 0x000fc80003fc6270 */
[----:B------:R-:W-:-:S13]  /*48730*/  ISETP.LT.OR P3, PT, R26, 0xd1, !P6 ;  /* 0x000000d11a00780c */ /* 0x000fda0007761670 */
[----:B------:R-:W0:Y:S01]  /*48740*/  @!P3 LDC.64 R34, c[0x0][0x5c0] ;  /* 0x00017000ff22bb82 */ /* 0x000e220000000a00 */
        /* <DEDUP_REMOVED lines=20> */
[----:B------:R-:W-:Y:S02]  /*48890*/  LOP3.LUT R29, R29, 0xf7ffffff, RZ, 0xc0, !PT ;  /* 0xf7ffffff1d1d7812 */ /* 0x000fe400078ec0ff */
[----:B0-----:R-:W-:-:S04]  /*488a0*/  @!P5 IADD3 R82, P1, P4, R8, UR14, R34 ;  /* 0x0000000e0852dc10 */ /* 0x001fc8000fc3e022 */
[----:B------:R-:W-:Y:S02]  /*488b0*/  @!P5 IADD3.X R83, R27, UR13, R35, P1, P4 ;  /* 0x0000000d1b53dc10 */ /* 0x000fe40008fe8423 */
[----:B------:R-:W-:-:S04]  /*488c0*/  @P3 LOP3.LUT R29, R29, 0x8000000, RZ, 0xfc, !PT ;  /* 0x080000001d1d3812 */ /* 0x000fc800078efcff */
[----:B------:R-:W-:-:S04]  /*488d0*/  LOP3.LUT R29, R29, 0xfbffffff, RZ, 0xc0, !PT ;  /* 0xfbffffff1d1d7812 */ /* 0x000fc800078ec0ff */
[----:B------:R-:W-:Y:S02]  /*488e0*/  @P5 LOP3.LUT R29, R29, 0x4000000, RZ, 0xfc, !PT ;  /* 0x040000001d1d5812 */ /* 0x000fe400078efcff */
[----:B------:R-:W-:Y:S02]  /*488f0*/  ISETP.GE.AND P5, PT, R5, 0x1, PT ;  /* 0x000000010500780c */ /* 0x000fe40003fa6270 */
        /* <DEDUP_REMOVED lines=31> */
[----:B------:R-:W-:Y:S02]  /*48af0*/  LOP3.LUT P3, RZ, R2, 0x100000, RZ, 0xc0, !PT ;  /* 0x0010000002ff7812 */ /* 0x000fe4000786c0ff */
[----:B------:R-:W-:Y:S02]  /*48b00*/  @P0 LOP3.LUT R29, R29, 0x2000000, RZ, 0xfc, !PT ;  /* 0x020000001d1d0812 */ /* 0x000fe400078efcff */
[----:B------:R-:W-:Y:S02]  /*48b10*/  ISETP.LT.OR P0, PT, R26, 0x71, !P3 ;  /* 0x000000711a00780c */ /* 0x000fe40005f01670 */
[----:B0-----:R-:W-:-:S05]  /*48b20*/  @!P1 IADD3 R34, P4, R8, R34, RZ ;  /* 0x0000002208229210 */ /* 0x001fca0007f9e0ff */
[----:B------:R-:W-:Y:S01]  /*48b30*/  @!P1 IMAD.X R35, R27, 0x1, R35, P4 ;  /* 0x000000011b239824 */ /* 0x000fe200020e0623 */
        /* <DEDUP_REMOVED lines=70> */
[----:B------:R-:W-:-:S04]  /*48fa0*/  @P0 LOP3.LUT R29, R29, 0x10000000, RZ, 0xfc, !PT ;  /* 0x100000001d1d0812 */ /* 0x000fc800078efcff */
[----:B------:R-:W-:Y:S02]  /*48fb0*/  LOP3.LUT P0, RZ, R29, 0x40, RZ, 0xc0, !PT ;  /* 0x000000401dff7812 */ /* 0x000fe4000780c0ff */
[----:B0-----:R-:W-:-:S05]  /*48fc0*/  @!P1 IADD3 R34, P3, R8, R34, RZ ;  /* 0x0000002208229210 */ /* 0x001fca0007f7e0ff */
[----:B------:R-:W-:Y:S01]  /*48fd0*/  @!P1 IMAD.X R35, R27, 0x1, R35, P3 ;  /* 0x000000011b239824 */ /* 0x000fe200018e0623 */
        /* <DEDUP_REMOVED lines=27> */
[----:B------:R-:W-:Y:S02]  /*49190*/  LOP3.LUT P5, RZ, R29, 0x20, RZ, 0xc0, !PT ;  /* 0x000000201dff7812 */ /* 0x000fe400078ac0ff */
[----:B------:R-:W-:Y:S02]  /*491a0*/  LOP3.LUT R32, R32, 0xfffffffe, RZ, 0xc0, !PT ;  /* 0xfffffffe20207812 */ /* 0x000fe400078ec0ff */
        /* <DEDUP_REMOVED lines=28> */
[----:B--2---:R-:W-:Y:S01]  /*49370*/  FFMA R28, R4, UR61, R28 ;  /* 0x0000003d041c7c23 */ /* 0x004fe2000800001c */
[----:B------:R-:W-:Y:S01]  /*49380*/  ISETP.LT.OR P3, PT, R26, 0xea, !P2 ;  /* 0x000000ea1a00780c */ /* 0x000fe20005761670 */
[----:B------:R-:W-:Y:S01]  /*49390*/  IMAD.U32 R33, RZ, RZ, UR11 ;  /* 0x0000000bff217e24 */ /* 0x000fe2000f8e00ff */
[----:B------:R-:W-:Y:S01]  /*493a0*/  LOP3.LUT R29, R29, 0xfff7ffff, RZ, 0xc0, !PT ;  /* 0xfff7ffff1d1d7812 */ /* 0x000fe200078ec0ff */
[----:B------:R-:W2:Y:S01]  /*493b0*/  LDL.LU R4, [R1+0x79c] ;  /* 0x00079c0001047983 */ /* 0x000ea20000300800 */
[----:B------:R-:W-:-:S05]  /*493c0*/  F2FP.SATFINITE.E4M3.F32.PACK_AB_MERGE_C R28, RZ, R28, RZ ;  /* 0x0000001cff1c723e */ /* 0x000fca00048070ff */
[----:B------:R0:W-:Y:S04]  /*493d0*/  @!P5 STG.E.U8 desc[UR8][R104.64+0x70], R28 ;  /* 0x0000701c6800d986 */ /* 0x0001e8000c101108 */
[----:B------:R-:W1:Y:S01]  /*493e0*/  @!P3 LDC.64 R34, c[0x0][0x5c0] ;  /* 0x00017000ff22bb82 */ /* 0x000e620000000a00 */
[----:B0-----:R-:W-:-:S06]  /*493f0*/  PRMT R28, RZ, 0x7610, R28 ;  /* 0x00007610ff1c7816 */ /* 0x001fcc000000001c */
[----:B------:R-:W4:Y:S01]  /*49400*/  @!P0 LDG.E.U8 R28, desc[UR8][R12.64+0x71] ;  /* 0x000071080c1c8981 */ /* 0x000f22000c1e1100 */
[----:B------:R-:W-:Y:S02]  /*49410*/  LOP3.LUT P6, RZ, R2, 0x80000, RZ, 0xc0, !PT ;  /* 0x0008000002ff7812 */ /* 0x000fe400078cc0ff */
[----:B------:R-:W-:Y:S02]  /*49420*/  @P3 LOP3.LUT R29, R29, 0x80000, RZ, 0xfc, !PT ;  /* 0x000800001d1d3812 */ /* 0x000fe400078efcff */
[----:B-1----:R-:W-:-:S04]  /*49430*/  @!P3 IADD3 R60, P1, P2, R8, UR16, R34 ;  /* 0x00000010083cbc10 */ /* 0x002fc8000fa3e022 */
        /* <DEDUP_REMOVED lines=11> */
[----:B------:R-:W-:-:S04]  /*494f0*/  LOP3.LUT R29, R29, 0xfffdffff, RZ, 0xc0, !PT ;  /* 0xfffdffff1d1d7812 */ /* 0x000fc800078ec0ff */
[----:B------:R-:W-:Y:S02]  /*49500*/  @P3 LOP3.LUT R29, R29, 0x20000, RZ, 0xfc, !PT ;  /* 0x000200001d1d3812 */ /* 0x000fe400078efcff */
        /* <DEDUP_REMOVED lines=9> */
[----:B------:R-:W-:-:S13]  /*495a0*/  ISETP.LT.OR P2, PT, R26, 0x71, !P0 ;  /* 0x000000711a00780c */ /* 0x000fda0004741670 */
[----:B------:R-:W1:Y:S01]  /*495b0*/  @!P2 LDC.64 R34, c[0x0][0x5c0] ;  /* 0x00017000ff22ab82 */ /* 0x000e620000000a00 */
[----:B0-----:R-:W-:Y:S01]  /*495c0*/  IMAD.U32 R28, RZ, RZ, UR10 ;  /* 0x0000000aff1c7e24 */ /* 0x001fe2000f8e00ff */
[----:B------:R-:W-:-:S04]  /*495d0*/  @!P2 IADD3 R33, P1, P3, R33, UR16, R8 ;  /* 0x000000102121ac10 */ /* 0x000fc8000fb3e008 */
        /* <DEDUP_REMOVED lines=27> */
[----:B------:R-:W-:Y:S01]  /*49790*/  ISETP.LT.OR P4, PT, R26, 0x79, !P0 ;  /* 0x000000791a00780c */ /* 0x000fe20004781670 */
[----:B------:R-:W-:Y:S01]  /*497a0*/  IMAD.U32 R33, RZ, RZ, UR11 ;  /* 0x0000000bff217e24 */ /* 0x000fe2000f8e00ff */
        /* <DEDUP_REMOVED lines=10> */
[----:B0-----:R-:W-:Y:S01]  /*49850*/  IMAD.U32 R28, RZ, RZ, UR10 ;  /* 0x0000000aff1c7e24 */ /* 0x001fe2000f8e00ff */
[----:B------:R-:W-:-:S04]  /*49860*/  @!P4 IADD3 R36, P1, P2, R33, UR16, R8 ;  /* 0x000000102124cc10 */ /* 0x000fc8000fa3e008 */
[----:B------:R-:W-:Y:S02]  /*49870*/  @!P4 IADD3.X R37, R28, UR15, R27, P1, P2 ;  /* 0x0000000f1c25cc10 */ /* 0x000fe40008fe441b */
[----:B------:R-:W-:-:S06]  /*49880*/  PRMT R28, RZ, 0x7610, R28 ;  /* 0x00007610ff1c7816 */ /* 0x000fcc000000001c */
[----:B------:R-:W4:Y:S01]  /*49890*/  @!P5 LDG.E.U8 R28, desc[UR8][R12.64+0x78] ;  /* 0x000078080c1cd981 */ /* 0x000f22000c1e1100 */
[----:B------:R-:W-:Y:S02]  /*498a0*/  @!P3 IADD3 R38, P1, P2, R33, UR16, R8 ;  /* 0x000000102126bc10 */ /* 0x000fe4000fa3e008 */
[----:B------:R-:W-:Y:S02]  /*498b0*/  ISETP.GE.AND P0, PT, R5, 0x109, PT ;  /* 0x000001090500780c */ /* 0x000fe40003f06270 */
        /* <DEDUP_REMOVED lines=8> */
[----:B------:R-:W-:Y:S01]  /*49940*/  IMAD.U32 R28, RZ, RZ, UR10 ;  /* 0x0000000aff1c7e24 */ /* 0x000fe2000f8e00ff */
[----:B------:R-:W2:Y:S04]  /*49950*/  LDL.LU R4, [R1+0x7ac] ;  /* 0x0007ac0001047983 */ /* 0x000ea80000300800 */
[----:B------:R-:W-:Y:S02]  /*49960*/  @!P3 IADD3.X R39, R28, UR15, R27, P1, P2 ;  /* 0x0000000f1c27bc10 */ /* 0x000fe40008fe441b */
[----:B------:R-:W-:Y:S02]  /*49970*/  ISETP.LT.OR P2, PT, R26, 0x71, !P0 ;  /* 0x000000711a00780c */ /* 0x000fe40004741670 */
[----:B------:R-:W-:-:S05]  /*49980*/  F2FP.SATFINITE.E4M3.F32.PACK_AB_MERGE_C R34, RZ, R34, RZ ;  /* 0x00000022ff22723e */ /* 0x000fca00048070ff */
[----:B------:R0:W-:Y:S06]  /*49990*/  @!P5 STG.E.U8 desc[UR8][R106.64+0x78], R34 ;  /* 0x000078226a00d986 */ /* 0x0001ec000c101108 */
[----:B------:R-:W-:-:S04]  /*499a0*/  @!P2 IADD3 R40, P1, P5, R33, UR14, R8 ;  /* 0x0000000e2128ac10 */ /* 0x000fc8000fd3e008 */
[----:B------:R-:W-:Y:S02]  /*499b0*/  @!P2 IADD3.X R41, R28, UR13, R27, P1, P5 ;  /* 0x0000000d1c29ac10 */ /* 0x000fe40008fea41b */
[----:B------:R-:W-:Y:S01]  /*499c0*/  PRMT R28, RZ, 0x7610, R28 ;  /* 0x00007610ff1c7816 */ /* 0x000fe2000000001c */
[----:B0-----:R-:W0:Y:S05]  /*499d0*/  @!P4 LDC.64 R34, c[0x0][0x5c0] ;  /* 0x00017000ff22cb82 */ /* 0x001e2a0000000a00 */
[----:B------:R-:W4:Y:S01]  /*499e0*/  @!P6 LDG.E.U8 R28, desc[UR8][R12.64+0x79] ;  /* 0x000079080c1ce981 */ /* 0x000f22000c1e1100 */
        /* <DEDUP_REMOVED lines=10> */
[----:B------:R-:W-:Y:S01]  /*49a90*/  @!P1 IADD3 R42, P5, P6, R33, UR14, R8 ;  /* 0x0000000e212a9c10 */ /* 0x000fe2000febe008 */
[----:B-1----:R-:W-:-:S05]  /*49aa0*/  IMAD.U32 R28, RZ, RZ, UR10 ;  /* 0x0000000aff1c7e24 */ /* 0x002fca000f8e00ff */
[----:B------:R-:W-:Y:S02]  /*49ab0*/  @!P1 IADD3.X R43, R28, UR13, R27, P5, P6 ;  /* 0x0000000d1c2b9c10 */ /* 0x000fe4000afec41b */
[----:B------:R-:W-:-:S06]  /*49ac0*/  PRMT R28, RZ, 0x7610, R28 ;  /* 0x00007610ff1c7816 */ /* 0x000fcc000000001c */
[----:B------:R-:W4:Y:S01]  /*49ad0*/  @!P4 LDG.E.U8 R28, desc[UR8][R14.64+0x78] ;  /* 0x000078080e1cc981 */ /* 0x000f22000c1e1100 */
[----:B0-----:R-:W-:-:S05]  /*49ae0*/  @!P4 IADD3 R34, P5, R36, R34, RZ ;  /* 0x000000222422c210 */ /* 0x001fca0007fbe0ff */
[----:B------:R-:W-:Y:S01]  /*49af0*/  @!P4 IMAD.X R35, R37, 0x1, R35, P5 ;  /* 0x000000012523c824 */ /* 0x000fe200028e0623 */
[----:B------:R-:W-:Y:S02]  /*49b00*/  ISETP.LT.OR P5, PT, R26, 0x79, !P0 ;  /* 0x000000791a00780c */ /* 0x000fe400047a1670 */
[----:B------:R-:W-:-:S04]  /*49b10*/  @P2 LOP3.LUT R2, R2, 0x20000, RZ, 0xfc, !PT ;  /* 0x0002000002022812 */ /* 0x000fc800078efcff */
[----:B------:R-:W-:-:S04]  /*49b20*/  LOP3.LUT R2, R2, 0xfffbffff, RZ, 0xc0, !PT ;  /* 0xfffbffff02027812 */ /* 0x000fc800078ec0ff */
[----:B------:R-:W-:-:S03]  /*49b30*/  @P1 LOP3.LUT R2, R2, 0x40000, RZ, 0xfc, !PT ;  /* 0x0004000002021812 */ /* 0x000fc600078efcff */
[----:B------:R-:W-:Y:S02]  /*49b40*/  @!P5 IADD3 R37, P2, P6, R33, UR14, R8 ;  /* 0x0000000e2125dc10 */ /* 0x000fe4000fe5e008 */
[----:B------:R-:W-:-:S04]  /*49b50*/  LOP3.LUT R2, R2, 0xffff7fff, RZ, 0xc0, !PT ;  /* 0xffff7fff02027812 */ /* 0x000fc800078ec0ff */
[----:B------:R-:W-:Y:S02]  /*49b60*/  @P5 LOP3.LUT R2, R2, 0x8000, RZ, 0xfc, !PT ;  /* 0x0000800002025812 */ /* 0x000fe400078efcff */
        /* <DEDUP_REMOVED lines=9> */
[----:B------:R-:W-:Y:S01]  /*49c00*/  ISETP.LT.OR P4, PT, R26, 0x7a, !P0 ;  /* 0x0000007a1a00780c */ /* 0x000fe20004781670 */
[----:B------:R-:W-:-:S05]  /*49c10*/  IMAD.U32 R28, RZ, RZ, UR10 ;  /* 0x0000000aff1c7e24 */ /* 0x000fca000f8e00ff */
[----:B------:R-:W-:Y:S02]  /*49c20*/  @!P5 IADD3.X R44, R28, UR13, R27, P2, P6 ;  /* 0x0000000d1c2cdc10 */ /* 0x000fe400097ec41b */
[----:B0-----:R-:W-:-:S05]  /*49c30*/  @!P3 IADD3 R34, P1, R38, R34, RZ ;  /* 0x000000222622b210 */ /* 0x001fca0007f3e0ff */
[----:B------:R-:W-:-:S04]  /*49c40*/  @!P4 IADD3 R38, P5, P6, R33, UR14, R8 ;  /* 0x0000000e2126cc10 */ /* 0x000fc8000febe008 */
[----:B------:R-:W-:Y:S02]  /*49c50*/  @!P4 IADD3.X R45, R28, UR13, R27, P5, P6 ;  /* 0x0000000d1c2dcc10 */ /* 0x000fe4000afec41b */
[----:B------:R-:W-:-:S06]  /*49c60*/  PRMT R28, RZ, 0x7610, R28 ;  /* 0x00007610ff1c7816 */ /* 0x000fcc000000001c */
[----:B------:R-:W4:Y:S01]  /*49c70*/  @!P3 LDG.E.U8 R28, desc[UR8][R14.64+0x79] ;  /* 0x000079080e1cb981 */ /* 0x000f22000c1e1100 */
[----:B------:R-:W-:Y:S01]  /*49c80*/  ISETP.GE.AND P5, PT, R5, 0x89, PT ;  /* 0x000000890500780c */ /* 0x000fe20003fa6270 */
[----:B------:R-:W-:-:S03]  /*49c90*/  @!P3 IMAD.X R35, R39, 0x1, R35, P1 ;  /* 0x000000012723b824 */ /* 0x000fc600008e0623 */
[----:B------:R-:W-:Y:S02]  /*49ca0*/  ISETP.LT.OR P1, PT, R26, 0x81, !P5 ;  /* 0x000000811a00780c */ /* 0x000fe40006f21670 */
        /* <DEDUP_REMOVED lines=11> */
[----:B0-----:R-:W-:-:S05]  /*49d60*/  IMAD.U32 R28, RZ, RZ, UR10 ;  /* 0x0000000aff1c7e24 */ /* 0x001fca000f8e00ff */
[----:B------:R-:W-:Y:S02]  /*49d70*/  @!P1 IADD3.X R46, R28, UR15, R27, P3, P6 ;  /* 0x0000000f1c2e9c10 */ /* 0x000fe40009fec41b */
[----:B------:R-:W-:-:S06]  /*49d80*/  PRMT R28, RZ, 0x7610, R28 ;  /* 0x00007610ff1c7816 */ /* 0x000fcc000000001c */
[----:B------:R-:W4:Y:S01]  /*49d90*/  @!P2 LDG.E.U8 R28, desc[UR8][R16.64+0x70] ;  /* 0x00007008101ca981 */ /* 0x000f22000c1e1100 */
[----:B------:R-:W-:Y:S02]  /*49da0*/  @P4 LOP3.LUT R2, R2, 0x10000, RZ, 0xfc, !PT ;  /* 0x0001000002024812 */ /* 0x000fe400078efcff */
[C---:B------:R-:W-:Y:S02]  /*49db0*/  LOP3.LUT P4, RZ, R0.reuse, 0x4000, RZ, 0xc0, !PT ;  /* 0x0000400000ff7812 */ /* 0x040fe4000788c0ff */
[----:B------:R-:W-:-:S04]  /*49dc0*/  LOP3.LUT R0, R0, 0xfffffffb, RZ, 0xc0, !PT ;  /* 0xfffffffb00007812 */ /* 0x000fc800078ec0ff */
[----:B------:R-:W-:Y:S02]  /*49dd0*/  @P1 LOP3.LUT R0, R0, 0x4, RZ, 0xfc, !PT ;  /* 0x0000000400001812 */ /* 0x000fe400078efcff */
[----:B------:R-:W-:-:S13]  /*49de0*/  ISETP.LT.OR P1, PT, R26, 0x82, !P5 ;  /* 0x000000821a00780c */ /* 0x000fda0006f21670 */
        /* <DEDUP_REMOVED lines=11> */
[----:B------:R-:W-:-:S05]  /*49ea0*/  IMAD.U32 R28, RZ, RZ, UR10 ;  /* 0x0000000aff1c7e24 */ /* 0x000fca000f8e00ff */
[----:B------:R-:W-:-:S07]  /*49eb0*/  @!P1 IADD3.X R48, R28, UR15, R27, P3, P6 ;  /* 0x0000000f1c309c10 */ /* 0x000fce0009fec41b */
[----:B------:R-:W-:-:S04]  /*49ec0*/  @!P2 IADD3 R49, P3, P6, R33, UR16, R8 ;  /* 0x000000102131ac10 */ /* 0x000fc8000fe7e008 */
[----:B------:R-:W-:Y:S02]  /*49ed0*/  @!P2 IADD3.X R52, R28, UR15, R27, P3, P6 ;  /* 0x0000000f1c34ac10 */ /* 0x000fe40009fec41b */
[----:B------:R-:W-:-:S06]  /*49ee0*/  PRMT R28, RZ, 0x7610, R28 ;  /* 0x00007610ff1c7816 */ /* 0x000fcc000000001c */
[----:B------:R-:W4:Y:S01]  /*49ef0*/  @!P4 LDG.E.U8 R28, desc[UR8][R16.64+0x71] ;  /* 0x00007108101cc981 */ /* 0x000f22000c1e1100 */
[----:B------:R-:W-:-:S04]  /*49f00*/  @P1 LOP3.LUT R0, R0, 0x8, RZ, 0xfc, !PT ;  /* 0x0000000800001812 */ /* 0x000fc800078efcff */
[----:B------:R-:W-:-:S04]  /*49f10*/  LOP3.LUT R0, R0, 0xffffffef, RZ, 0xc0, !PT ;  /* 0xffffffef00007812 */ /* 0x000fc800078ec0ff */
[----:B------:R-:W-:Y:S02]  /*49f20*/  @P2 LOP3.LUT R0, R0, 0x10, RZ, 0xfc, !PT ;  /* 0x0000001000002812 */ /* 0x000fe400078efcff */
[----:B------:R-:W-:-:S13]  /*49f30*/  LOP3.LUT P2, RZ, R2, 0x20000, RZ, 0xc0, !PT ;  /* 0x0002000002ff7812 */ /* 0x000fda000784c0ff */
[----:B0-----:R-:W0:Y:S01]  /*49f40*/  @!P2 LDC.64 R34, c[0x0][0x5c0] ;  /* 0x00017000ff22ab82 */ /* 0x001e220000000a00 */
        /* <DEDUP_REMOVED lines=8> */
[----:B------:R1:W-:Y:S01]  /*49fd0*/  @!P4 STG.E.U8 desc[UR8][R64.64+0x71], R28 ;  /* 0x0000711c4000c986 */ /* 0x0003e2000c101108 */
[----:B------:R-:W-:Y:S01]  /*49fe0*/  ISETP.LT.OR P4, PT, R26, 0x8a, !P5 ;  /* 0x0000008a1a00780c */ /* 0x000fe20006f81670 */
[----:B-1----:R-:W-:-:S12]  /*49ff0*/  IMAD.U32 R28, RZ, RZ, UR10 ;  /* 0x0000000aff1c7e24 */ /* 0x002fd8000f8e00ff */
[----:B------:R-:W-:-:S04]  /*4a000*/  @!P4 IADD3 R53, P3, P6, R33, UR16, R8 ;  /* 0x000000102135cc10 */ /* 0x000fc8000fe7e008 */
[----:B------:R-:W-:Y:S02]  /*4a010*/  @!P4 IADD3.X R54, R28, UR15, R27, P3, P6 ;  /* 0x0000000f1c36cc10 */ /* 0x000fe40009fec41b */
[----:B------:R-:W-:-:S06]  /*4a020*/  PRMT R28, RZ, 0x7610, R28 ;  /* 0x00007610ff1c7816 */ /* 0x000fcc000000001c */
[----:B------:R-:W4:Y:S01]  /*4a030*/  @!P2 LDG.E.U8 R28, desc[UR8][R18.64+0x70] ;  /* 0x00007008121ca981 */ /* 0x000f22000c1e1100 */
[----:B0-----:R-:W-:-:S05]  /*4a040*/  @!P2 IADD3 R34, P3, R40, R34, RZ ;  /* 0x000000222822a210 */ /* 0x001fca0007f7e0ff */
[----:B------:R-:W-:Y:S01]  /*4a050*/  @!P2 IMAD.X R35, R41, 0x1, R35, P3 ;  /* 0x000000012923a824 */ /* 0x000fe200018e0623 */
[----:B------:R-:W-:Y:S02]  /*4a060*/  ISETP.LT.OR P3, PT, R26, 0x81, !P0 ;  /* 0x000000811a00780c */ /* 0x000fe40004761670 */
[----:B------:R-:W-:-:S11]  /*4a070*/  LOP3.LUT R2, R2, 0xffffff7f, RZ, 0xc0, !PT ;  /* 0xffffff7f02027812 */ /* 0x000fd600078ec0ff */
[----:B------:R-:W-:Y:S02]  /*4a080*/  @!P3 IADD3 R40, P0, P6, R33, UR14, R8 ;  /* 0x0000000e2128bc10 */ /* 0x000fe4000fe1e008 */
[----:B------:R-:W-:Y:S02]  /*4a090*/  @P3 LOP3.LUT R2, R2, 0x80, RZ, 0xfc, !PT ;  /* 0x0000008002023812 */ /* 0x000fe400078efcff */
[----:B------:R-:W-:-:S04]  /*4a0a0*/  LOP3.LUT R0, R0, 0xffffffbf, RZ, 0xc0, !PT ;  /* 0xffffffbf00007812 */ /* 0x000fc800078ec0ff */
[----:B------:R-:W-:Y:S02]  /*4a0b0*/  @P4 LOP3.LUT R0, R0, 0x40, RZ, 0xfc, !PT ;  /* 0x0000004000004812 */ /* 0x000fe400078efcff */
        /* <DEDUP_REMOVED lines=8> */
[----:B------:R-:W-:-:S04]  /*4a140*/  IMAD.U32 R28, RZ, RZ, UR10 ;  /* 0x0000000aff1c7e24 */ /* 0x000fc8000f8e00ff */
[----:B------:R0:W-:Y:S01]  /*4a150*/  @!P2 STG.E.U8 desc[UR8][R34.64+0x70], R36 ;  /* 0x000070242200a986 */ /* 0x0001e2000c101108 */
[----:B------:R-:W-:Y:S02]  /*4a160*/  @!P3 IADD3.X R41, R28, UR13, R27, P0, P6 ;  /* 0x0000000d1c29bc10 */ /* 0x000fe400087ec41b */
[----:B------:R-:W-:Y:S01]  /*4a170*/  ISETP.GE.AND P3, PT, R5, 0x109, PT ;  /* 0x000001090500780c */ /* 0x000fe20003f66270 */
[----:B0-----:R-:W0:Y:S03]  /*4a180*/  @!P1 LDC.64 R34, c[0x0][0x5c0] ;  /* 0x00017000ff229b82 */ /* 0x001e260000000a00 */
[----:B------:R-:W-:Y:S02]  /*4a190*/  ISETP.LT.OR P2, PT, R26, 0x82, !P3 ;  /* 0x000000821a00780c */ /* 0x000fe40005f41670 */
[----:B0-----:R-:W-:-:S11]  /*4a1a0*/  @!P1 IADD3 R34, P0, R42, R34, RZ ;  /* 0x000000222a229210 */ /* 0x001fd60007f1e0ff */
[----:B------:R-:W-:-:S04]  /*4a1b0*/  @!P2 IADD3 R42, P4, P6, R33, UR14, R8 ;  /* 0x0000000e212aac10 */ /* 0x000fc8000fe9e008 */
[----:B------:R-:W-:Y:S02]  /*4a1c0*/  @!P2 IADD3.X R55, R28, UR13, R27, P4, P6 ;  /* 0x0000000d1c37ac10 */ /* 0x000fe4000a7ec41b */
[----:B------:R-:W-:-:S06]  /*4a1d0*/  PRMT R28, RZ, 0x7610, R28 ;  /* 0x00007610ff1c7816 */ /* 0x000fcc000000001c */
[----:B------:R-:W4:Y:S01]  /*4a1e0*/  @!P1 LDG.E.U8 R28, desc[UR8][R18.64+0x71] ;  /* 0x00007108121c9981 */ /* 0x000f22000c1e1100 */
[C---:B------:R-:W-:Y:S02]  /*4a1f0*/  LOP3.LUT P4, RZ, R2.reuse, 0x10000, RZ, 0xc0, !PT ;  /* 0x0001000002ff7812 */ /* 0x040fe4000788c0ff */
[----:B------:R-:W-:-:S04]  /*4a200*/  LOP3.LUT R2, R2, 0xfffffeff, RZ, 0xc0, !PT ;  /* 0xfffffeff02027812 */ /* 0x000fc800078ec0ff */
[----:B------:R-:W-:Y:S02]  /*4a210*/  @P2 LOP3.LUT R2, R2, 0x100, RZ, 0xfc, !PT ;  /* 0x0000010002022812 */ /* 0x000fe400078efcff */
[----:B------:R-:W-:Y:S01]  /*4a220*/  ISETP.LT.OR P2, PT, R26, 0x89, !P3 ;  /* 0x000000891a00780c */ /* 0x000fe20005f41670 */
[----:B------:R-:W-:Y:S01]  /*4a230*/  @!P1 IMAD.X R35, R43, 0x1, R35, P0 ;  /* 0x000000012b239824 */ /* 0x000fe200000e0623 */
        /* <DEDUP_REMOVED lines=14> */
[----:B------:R-:W-:Y:S02]  /*4a320*/  ISETP.LT.OR P1, PT, R26, 0x8a, !P3 ;  /* 0x0000008a1a00780c */ /* 0x000fe40005f21670 */
[----:B------:R-:W-:Y:S02]  /*4a330*/  @P2 LOP3.LUT R0, R0, 0x2, RZ, 0xfc, !PT ;  /* 0x0000000200002812 */ /* 0x000fe400078efcff */
[----:B------:R-:W-:-:S09]  /*4a340*/  LOP3.LUT R2, R2, 0xffffffdf, RZ, 0xc0, !PT ;  /* 0xffffffdf02027812 */ /* 0x000fd200078ec0ff */
[----:B------:R-:W-:Y:S02]  /*4a350*/  @!P1 IADD3 R63, P2, P6, R33, UR14, R8 ;  /* 0x0000000e213f9c10 */ /* 0x000fe4000fe5e008 */
        /* <DEDUP_REMOVED lines=8> */
[----:B------:R-:W-:Y:S01]  /*4a3e0*/  LOP3.LUT R29, R29, 0xfffffff7, RZ, 0xc0, !PT ;  /* 0xfffffff71d1d7812 */ /* 0x000fe200078ec0ff */
[----:B------:R-:W2:Y:S02]  /*4a3f0*/  LDL.LU R4, [R1+0x7cc] ;  /* 0x0007cc0001047983 */ /* 0x000ea40000300800 */
[----:B------:R-:W-:Y:S02]  /*4a400*/  F2FP.SATFINITE.E4M3.F32.PACK_AB_MERGE_C R34, RZ, R34, RZ ;  /* 0x00000022ff22723e */ /* 0x000fe400048070ff */
[----:B------:R-:W-:Y:S02]  /*4a410*/  @!P1 IADD3.X R64, R28, UR13, R27, P2, P6 ;  /* 0x0000000d1c409c10 */ /* 0x000fe400097ec41b */
[----:B------:R-:W-:Y:S01]  /*4a420*/  ISETP.GE.AND P1, PT, R5, 0x89, PT ;  /* 0x000000890500780c */ /* 0x000fe20003f26270 */
[----:B------:R0:W-:Y:S03]  /*4a430*/  @!P5 STG.E.U8 desc[UR8][R112.64+0x78], R34 ;  /* 0x000078227000d986 */ /* 0x0001e6000c101108 */
[----:B------:R-:W-:-:S13]  /*4a440*/  ISETP.LT.OR P5, PT, R26, 0x91, !P1 ;  /* 0x000000911a00780c */ /* 0x000fda0004fa1670 */
[----:B------:R-:W-:-:S04]  /*4a450*/  @!P5 IADD3 R89, P2, P6, R33, UR16, R8 ;  /* 0x000000102159dc10 */ /* 0x000fc8000fe5e008 */
[----:B------:R-:W-:Y:S02]  /*4a460*/  @!P5 IADD3.X R91, R28, UR15, R27, P2, P6 ;  /* 0x0000000f1c5bdc10 */ /* 0x000fe400097ec41b */
[----:B------:R-:W-:-:S06]  /*4a470*/  PRMT R28, RZ, 0x7610, R28 ;  /* 0x00007610ff1c7816 */ /* 0x000fcc000000001c */
[----:B------:R-:W4:Y:S01]  /*4a480*/  @!P0 LDG.E.U8 R28, desc[UR8][R16.64+0x79] ;  /* 0x00007908101c8981 */ /* 0x000f22000c1e1100 */
[----:B------:R-:W-:Y:S02]  /*4a490*/  ISETP.LT.OR P2, PT, R26, 0x92, !P1 ;  /* 0x000000921a00780c */ /* 0x000fe40004f41670 */
        /* <DEDUP_REMOVED lines=17> */
[----:B------:R-:W-:Y:S02]  /*4a5b0*/  ISETP.LT.OR P0, PT, R26, 0x99, !P1 ;  /* 0x000000991a00780c */ /* 0x000fe40004f01670 */
[----:B0-----:R-:W-:Y:S02]  /*4a5c0*/  @!P5 IADD3 R34, P6, R37, R34, RZ ;  /* 0x000000222522d210 */ /* 0x001fe40007fde0ff */
[----:B------:R-:W-:-:S03]  /*4a5d0*/  @P2 LOP3.LUT R29, R29, 0x2, RZ, 0xfc, !PT ;  /* 0x000000021d1d2812 */ /* 0x000fc600078efcff */
[----:B------:R-:W-:-:S06]  /*4a5e0*/  @!P5 IMAD.X R35, R44, 0x1, R35, P6 ;  /* 0x000000012c23d824 */ /* 0x000fcc00030e0623 */
[----:B------:R-:W-:Y:S02]  /*4a5f0*/  @!P0 IADD3 R99, P2, P6, R33, UR16, R8 ;  /* 0x0000001021638c10 */ /* 0x000fe4000fe5e008 */
        /* <DEDUP_REMOVED lines=10> */
[----:B------:R-:W-:Y:S01]  /*4a6a0*/  PRMT R28, RZ, 0x7610, R28 ;  /* 0x00007610ff1c7816 */ /* 0x000fe2000000001c */
[----:B------:R0:W-:Y:S05]  /*4a6b0*/  @!P5 STG.E.U8 desc[UR8][R34.64+0x78], R36 ;  /* 0x000078242200d986 */ /* 0x0001ea000c101108 */
[----:B------:R-:W4:Y:S01]  /*4a6c0*/  @!P4 LDG.E.U8 R28, desc[UR8][R18.64+0x79] ;  /* 0x00007908121cc981 */ /* 0x000f22000c1e1100 */
[----:B0-----:R-:W0:Y:S01]  /*4a6d0*/  @!P4 LDC.64 R34, c[0x0][0x5c0] ;  /* 0x00017000ff22cb82 */ /* 0x001e220000000a00 */
[----:B------:R-:W-:-:S02]  /*4a6e0*/  @P0 LOP3.LUT R0, R0, 0x40000000, RZ, 0xfc, !PT ;  /* 0x4000000000000812 */ /* 0x000fc400078efcff */
[----:B------:R-:W-:Y:S02]  /*4a6f0*/  LOP3.LUT P0, RZ, R2, 0x4000, RZ, 0xc0, !PT ;  /* 0x0000400002ff7812 */ /* 0x000fe4000780c0ff */
[----:B0-----:R-:W-:-:S05]  /*4a700*/  @!P4 IADD3 R34, P5, R38, R34, RZ ;  /* 0x000000222622c210 */ /* 0x001fca0007fbe0ff */
[----:B------:R-:W-:Y:S01]  /*4a710*/  @!P4 IMAD.X R35, R45, 0x1, R35, P5 ;  /* 0x000000012d23c824 */ /* 0x000fe200028e0623 */
        /* <DEDUP_REMOVED lines=17> */
[----:B------:R-:W-:Y:S01]  /*4a830*/  @!P4 IADD3.X R35, R37, R35, R28, P5, !PT ;  /* 0x000000232523c210 */ /* 0x000fe20002ffe41c */
[----:B------:R-:W-:Y:S01]  /*4a840*/  IMAD.U32 R28, RZ, RZ, UR10 ;  /* 0x0000000aff1c7e24 */ /* 0x000fe2000f8e00ff */
[----:B------:R-:W-:-:S04]  /*4a850*/  @!P2 IADD3 R44, P5, P6, R33, UR16, R8 ;  /* 0x00000010212cac10 */ /* 0x000fc8000febe008 */
        /* <DEDUP_REMOVED lines=27> */
[----:B------:R-:W3:Y:S01]  /*4aa10*/  @!P4 LDG.E.U8 R28, desc[UR8][R20.64+0x71] ;  /* 0x00007108141cc981 */ /* 0x000ee2000c1e1100 */
[----:B------:R-:W-:-:S04]  /*4aa20*/  @P2 LOP3.LUT R0, R0, 0x80000, RZ, 0xfc, !PT ;  /* 0x0008000000002812 */ /* 0x000fc800078efcff */
[----:B------:R-:W-:-:S04]  /*4aa30*/  LOP3.LUT R0, R0, 0xffffbfff, RZ, 0xc0, !PT ;  /* 0xffffbfff00007812 */ /* 0x000fc800078ec0ff */
[----:B------:R-:W-:Y:S02]  /*4aa40*/  @P1 LOP3.LUT R0, R0, 0x4000, RZ, 0xfc, !PT ;  /* 0x0000400000001812 */ /* 0x000fe400078efcff */
[----:B------:R-:W-:Y:S02]  /*4aa50*/  ISETP.LT.OR P1, PT, R26, 0x92, !P3 ;  /* 0x000000921a00780c */ /* 0x000fe40005f21670 */
[----:B------:R-:W-:Y:S02]  /*4aa60*/  LOP3.LUT P6, RZ, R30, 0x8000, RZ, 0xc0, !PT ;  /* 0x000080001eff7812 */ /* 0x000fe400078cc0ff */
[----:B---3--:R-:W-:-:S04]  /*4aa70*/  LOP3.LUT R28, R28, 0xff, RZ, 0xc0, !PT ;  /* 0x000000ff1c1c7812 */ /* 0x008fc800078ec0ff */
[----:B------:R-:W-:-:S05]  /*4aa80*/  F2FP.F16.E4M3.UNPACK_B R28, R28 ;  /* 0x0000001cff1c723e */ /* 0x000fca00020006ff */
[----:B------:R-:W-:-:S05]  /*4aa90*/  HADD2.F32 R28, -RZ, R28.H0_H0 ;  /* 0x2000001cff1c7230 */ /* 0x000fca0000004100 */
[----:B------:R-:W-:-:S04]  /*4aaa0*/  FMUL R28, R28, UR12 ;  /* 0x0000000c1c1c7c20 */ /* 0x000fc80008400000 */
[----:B------:R-:W-:Y:S01]  /*4aab0*/  FFMA R28, R3, UR61, R28 ;  /* 0x0000003d031c7c23 */ /* 0x000fe2000800001c */
[----:B------:R-:W-:Y:S01]  /*4aac0*/  LOP3.LUT R0, R0, 0xffffefff, RZ, 0xc0, !PT ;  /* 0xffffefff00007812 */ /* 0x000fe200078ec0ff */
[----:B------:R-:W3:Y:S03]  /*4aad0*/  LDL.LU R3, [R1+0x7e0] ;  /* 0x0007e00001037983 */ /* 0x000ee60000300800 */
[----:B------:R-:W-:Y:S01]  /*4aae0*/  F2FP.SATFINITE.E4M3.F32.PACK_AB_MERGE_C R28, RZ, R28, RZ ;  /* 0x0000001cff1c723e */ /* 0x000fe200048070ff */
[----:B------:R-:W3:Y:S04]  /*4aaf0*/  LDL.LU.64 R234, [R1+0x58] ;  /* 0x0000580001ea7983 */ /* 0x000ee80000300a00 */
[----:B------:R0:W-:Y:S01]  /*4ab00*/  @!P4 STG.E.U8 desc[UR8][R34.64+0x71], R28 ;  /* 0x0000711c2200c986 */ /* 0x0001e2000c101108 */
[----:B------:R-:W-:Y:S01]  /*4ab10*/  @!P1 IADD3 R90, P4, P5, R33, UR14, R8 ;  /* 0x0000000e215a9c10 */ /* 0x000fe2000fd9e008 */
[----:B0-----:R-:W-:-:S05]  /*4ab20*/  IMAD.U32 R28, RZ, RZ, UR10 ;  /* 0x0000000aff1c7e24 */ /* 0x001fca000f8e00ff */
[----:B------:R-:W-:Y:S02]  /*4ab30*/  @!P1 IADD3.X R94, R28, UR13, R27, P4, P5 ;  /* 0x0000000d1c5e9c10 */ /* 0x000fe4000a7ea41b */
[----:B------:R-:W-:-:S06]  /*4ab40*/  PRMT R28, RZ, 0x7610, R28 ;  /* 0x00007610ff1c7816 */ /* 0x000fcc000000001c */
[----:B------:R-:W2:Y:S01]  /*4ab50*/  @!P6 LDG.E.U8 R28, desc[UR8][R22.64+0x70] ;  /* 0x00007008161ce981 */ /* 0x000ea2000c1e1100 */
[----:B------:R-:W-:Y:S02]  /*4ab60*/  @P1 LOP3.LUT R0, R0, 0x1000, RZ, 0xfc, !PT ;  /* 0x0000100000001812 */ /* 0x000fe400078efcff */
[----:B------:R-:W-:Y:S02]  /*4ab70*/  ISETP.LT.OR P1, PT, R26, 0x99, !P3 ;  /* 0x000000991a00780c */ /* 0x000fe40005f21670 */
[----:B------:R-:W-:-:S11]  /*4ab80*/  LOP3.LUT P2, RZ, R30, 0x2000, RZ, 0xc0, !PT ;  /* 0x000020001eff7812 */ /* 0x000fd6000784c0ff */
[----:B------:R-:W-:Y:S02]  /*4ab90*/  @!P1 IADD3 R101, P4, P5, R33, UR14, R8 ;  /* 0x0000000e21659c10 */ /* 0x000fe4000fd9e008 */
[----:B--2---:R-:W-:-:S04]  /*4aba0*/  LOP3.LUT R28, R28, 0xff, RZ, 0xc0, !PT ;  /* 0x000000ff1c1c7812 */ /* 0x004fc800078ec0ff */
[----:B------:R-:W-:-:S05]  /*4abb0*/  F2FP.F16.E4M3.UNPACK_B R28, R28 ;  /* 0x0000001cff1c723e */ /* 0x000fca00020006ff */
[----:B------:R-:W-:-:S05]  /*4abc0*/  HADD2.F32 R28, -RZ, R28.H0_H0 ;  /* 0x2000001cff1c7230 */ /* 0x000fca0000004100 */
[----:B------:R-:W-:-:S04]  /*4abd0*/  FMUL R28, R28, UR12 ;  /* 0x0000000c1c1c7c20 */ /* 0x000fc80008400000 */
[----:B------:R-:W-:Y:S01]  /*4abe0*/  FFMA R34, R4, UR61, R28 ;  /* 0x0000003d04227c23 */ /* 0x000fe2000800001c */
[----:B------:R-:W-:Y:S01]  /*4abf0*/  IMAD.U32 R28, RZ, RZ, UR10 ;  /* 0x0000000aff1c7e24 */ /* 0x000fe2000f8e00ff */
[----:B------:R-:W2:Y:S03]  /*4ac00*/  LDL.LU R4, [R1+0x7e4] ;  /* 0x0007e40001047983 */ /* 0x000ea60000300800 */
[----:B------:R-:W-:Y:S02]  /*4ac10*/  F2FP.SATFINITE.E4M3.F32.PACK_AB_MERGE_C R34, RZ, R34, RZ ;  /* 0x00000022ff22723e */ /* 0x000fe400048070ff */
[----:B------:R-:W-:Y:S02]  /*4ac20*/  @!P1 IADD3.X R102, R28, UR13, R27, P4, P5 ;  /* 0x0000000d1c669c10 */ /* 0x000fe4000a7ea41b */
[----:B------:R-:W-:Y:S01]  /*4ac30*/  PRMT R28, RZ, 0x7610, R28 ;  /* 0x00007610ff1c7816 */ /* 0x000fe2000000001c */
[----:B----4-:R0:W-:Y:S05]  /*4ac40*/  @!P6 STG.E.U8 desc[UR8][R226.64+0x70], R34 ;  /* 0x00007022e200e986 */ /* 0x0101ea000c101108 */
[----:B------:R-:W4:Y:S01]  /*4ac50*/  @!P2 LDG.E.U8 R28, desc[UR8][R22.64+0x71] ;  /* 0x00007108161ca981 */ /* 0x000f22000c1e1100 */
[----:B------:R-:W-:-:S13]  /*4ac60*/  ISETP.LT.OR P4, PT, R26, 0x79, !P0 ;  /* 0x000000791a00780c */ /* 0x000fda0004781670 */
[----:B------:R-:W1:Y:S01]  /*4ac70*/  @!P4 LDC.64 R36, c[0x0][0x5c0] ;  /* 0x00017000ff24cb82 */ /* 0x000e620000000a00 */
[----:B0-----:R-:W-:Y:S02]  /*4ac80*/  @!P4 IMAD.MOV.U32 R34, RZ, RZ, R8 ;  /* 0x000000ffff22c224 */ /* 0x001fe400078e0008 */
[----:B------:R-:W-:Y:S02]  /*4ac90*/  @!P4 IMAD.MOV.U32 R35, RZ, RZ, R27 ;  /* 0x000000ffff23c224 */ /* 0x000fe400078e001b */
[----:B------:R-:W-:-:S03]  /*4aca0*/  @!P4 IMAD.WIDE.U32 R34, R6, 0x180, R34 ;  /* 0x000001800622c825 */ /* 0x000fc600078e0022 */
[----:B-1----:R-:W-:Y:S02]  /*4acb0*/  @!P4 IADD3 R34, P5, R34, R36, RZ ;  /* 0x000000242222c210 */ /* 0x002fe40007fbe0ff */
        /* <DEDUP_REMOVED lines=9> */
[----:B------:R-:W-:Y:S01]  /*4ad50*/  ISETP.LT.OR P2, PT, R26, 0x9a, !P3 ;  /* 0x0000009a1a00780c */ /* 0x000fe20005f41670 */
[----:B0-----:R-:W-:-:S05]  /*4ad60*/  @!P4 IMAD R28, R7, 0x180, RZ ;  /* 0x00000180071cc824 */ /* 0x001fca00078e02ff */
[----:B------:R-:W-:Y:S01]  /*4ad70*/  @!P4 IADD3.X R35, R37, R35, R28, P5, !PT ;  /* 0x000000232523c210 */ /* 0x000fe20002ffe41c */
[----:B------:R-:W-:-:S06]  /*4ad80*/  IMAD.U32 R28, RZ, RZ, UR10 ;  /* 0x0000000aff1c7e24 */ /* 0x000fcc000f8e00ff */
[----:B------:R-:W-:-:S04]  /*4ad90*/  @!P2 IADD3 R97, P5, P6, R33, UR14, R8 ;  /* 0x0000000e2161ac10 */ /* 0x000fc8000febe008 */
[----:B------:R-:W-:Y:S02]  /*4ada0*/  @!P2 IADD3.X R98, R28, UR13, R27, P5, P6 ;  /* 0x0000000d1c62ac10 */ /* 0x000fe4000afec41b */
[----:B------:R-:W-:-:S06]  /*4adb0*/  PRMT R28, RZ, 0x7610, R28 ;  /* 0x00007610ff1c7816 */ /* 0x000fcc000000001c */
[----:B------:R-:W4:Y:S01]  /*4adc0*/  @!P4 LDG.E.U8 R28, desc[UR8][R20.64+0x78] ;  /* 0x00007808141cc981 */ /* 0x000f22000c1e1100 */
[----:B------:R-:W-:Y:S02]  /*4add0*/  @P1 LOP3.LUT R0, R0, 0x400, RZ, 0xfc, !PT ;  /* 0x0000040000001812 */ /* 0x000fe400078efcff */
[----:B------:R-:W-:-:S04]  /*4ade0*/  LOP3.LUT P1, RZ, R2, 0x2000, RZ, 0xc0, !PT ;  /* 0x0000200002ff7812 */ /* 0x000fc8000782c0ff */
        /* <DEDUP_REMOVED lines=24> */
[----:B------:R-:W-:Y:S02]  /*4af70*/  @P0 LOP3.LUT R2, R2, 0x40, RZ, 0xfc, !PT ;  /* 0x0000004002020812 */ /* 0x000fe400078efcff */
[----:B------:R-:W-:Y:S02]  /*4af80*/  ISETP.LT.OR P0, PT, R26, 0xa2, !P1 ;  /* 0x000000a21a00780c */ /* 0x000fe40004f01670 */
[----:B------:R-:W-:-:S04]  /*4af90*/  LOP3.LUT R0, R0, 0xffffff7f, RZ, 0xc0, !PT ;  /* 0xffffff7f00007812 */ /* 0x000fc800078ec0ff */
[----:B------:R-:W-:Y:S02]  /*4afa0*/  @P2 LOP3.LUT R0, R0, 0x80, RZ, 0xfc, !PT ;  /* 0x0000008000002812 */ /* 0x000fe400078efcff */
        /* <DEDUP_REMOVED lines=16> */
[----:B------:R-:W-:-:S04]  /*4b0b0*/  @P3 LOP3.LUT R0, R0, 0x20000000, RZ, 0xfc, !PT ;  /* 0x2000000000003812 */ /* 0x000fc800078efcff */
[----:B------:R-:W-:-:S04]  /*4b0c0*/  LOP3.LUT R0, R0, 0xfbffffff, RZ, 0xc0, !PT ;  /* 0xfbffffff00007812 */ /* 0x000fc800078ec0ff */
[----:B------:R-:W-:Y:S02]  /*4b0d0*/  @P0 LOP3.LUT R0, R0, 0x4000000, RZ, 0xfc, !PT ;  /* 0x0400000000000812 */ /* 0x000fe400078efcff */
[----:B------:R-:W-:Y:S02]  /*4b0e0*/  ISETP.LT.OR P0, PT, R26, 0xa9, !P1 ;  /* 0x000000a91a00780c */ /* 0x000fe40004f01670 */
[----:B------:R-:W-:-:S11]  /*4b0f0*/  LOP3.LUT R0, R0, 0xff7fffff, RZ, 0xc0, !PT ;  /* 0xff7fffff00007812 */ /* 0x000fd600078ec0ff */
[----:B------:R-:W-:Y:S02]  /*4b100*/  @!P0 IADD3 R107, P4, P5, R33, UR16, R8 ;  /* 0x00000010216b8c10 */ /* 0x000fe4000fd9e008 */
[----:B------:R-:W-:Y:S02]  /*4b110*/  @P0 LOP3.LUT R0, R0, 0x800000, RZ, 0xfc, !PT ;  /* 0x0080000000000812 */ /* 0x000fe400078efcff */
[----:B------:R-:W-:Y:S02]  /*4b120*/  LOP3.LUT P3, RZ, R30, 0x800, RZ, 0xc0, !PT ;  /* 0x000008001eff7812 */ /* 0x000fe4000786c0ff */
[----:B--2---:R-:W-:-:S04]  /*4b130*/  LOP3.LUT R28, R28, 0xff, RZ, 0xc0, !PT ;  /* 0x000000ff1c1c7812 */ /* 0x004fc800078ec0ff */
[----:B------:R-:W-:-:S05]  /*4b140*/  F2FP.F16.E4M3.UNPACK_B R28, R28 ;  /* 0x0000001cff1c723e */ /* 0x000fca00020006ff */
[----:B------:R-:W-:-:S05]  /*4b150*/  HADD2.F32 R28, -RZ, R28.H0_H0 ;  /* 0x2000001cff1c7230 */ /* 0x000fca0000004100 */
[----:B------:R-:W-:-:S04]  /*4b160*/  FMUL R28, R28, UR12 ;  /* 0x0000000c1c1c7c20 */ /* 0x000fc80008400000 */
[----:B------:R-:W-:Y:S01]  /*4b170*/  FFMA R34, R4, UR61, R28 ;  /* 0x0000003d04227c23 */ /* 0x000fe2000800001c */
[----:B------:R-:W-:Y:S01]  /*4b180*/  IMAD.U32 R28, RZ, RZ, UR10 ;  /* 0x0000000aff1c7e24 */ /* 0x000fe2000f8e00ff */
[----:B------:R-:W-:Y:S01]  /*4b190*/  LOP3.LUT R0, R0, 0xffdfffff, RZ, 0xc0, !PT ;  /* 0xffdfffff00007812 */ /* 0x000fe200078ec0ff */
[----:B------:R-:W2:Y:S03]  /*4b1a0*/  LDL.LU R4, [R1+0x7f4] ;  /* 0x0007f40001047983 */ /* 0x000ea60000300800 */
[----:B------:R-:W-:Y:S02]  /*4b1b0*/  @!P0 IADD3.X R108, R28, UR15, R27, P4, P5 ;  /* 0x0000000f1c6c8c10 */ /* 0x000fe4000a7ea41b */
[----:B------:R-:W-:Y:S02]  /*4b1c0*/  ISETP.LT.OR P0, PT, R26, 0xaa, !P1 ;  /* 0x000000aa1a00780c */ /* 0x000fe40004f01670 */
[----:B------:R-:W-:-:S11]  /*4b1d0*/  F2FP.SATFINITE.E4M3.F32.PACK_AB_MERGE_C R34, RZ, R34, RZ ;  /* 0x00000022ff22723e */ /* 0x000fd600048070ff */
[----:B------:R-:W-:-:S04]  /*4b1e0*/  @!P0 IADD3 R110, P4, P5, R33, UR16, R8 ;  /* 0x00000010216e8c10 */ /* 0x000fc8000fd9e008 */
[----:B------:R-:W-:Y:S02]  /*4b1f0*/  @!P0 IADD3.X R112, R28, UR15, R27, P4, P5 ;  /* 0x0000000f1c708c10 */ /* 0x000fe4000a7ea41b */
[----:B------:R-:W-:Y:S01]  /*4b200*/  PRMT R28, RZ, 0x7610, R28 ;  /* 0x00007610ff1c7816 */ /* 0x000fe2000000001c */
[----:B----4-:R-:W-:Y:S05]  /*4b210*/  @!P2 STG.E.U8 desc[UR8][R226.64+0x78], R34 ;  /* 0x00007822e200a986 */ /* 0x010fea000c101108 */
[----:B------:R-:W4:Y:S01]  /*4b220*/  @!P3 LDG.E.U8 R28, desc[UR8][R22.64+0x79] ;  /* 0x00007908161cb981 */ /* 0x000f22000c1e1100 */
[----:B------:R-:W-:Y:S02]  /*4b230*/  @P0 LOP3.LUT R0, R0, 0x200000, RZ, 0xfc, !PT ;  /* 0x0020000000000812 */ /* 0x000fe400078efcff */
[----:B------:R-:W-:-:S02]  /*4b240*/  LOP3.LUT R2, R2, 0xffffefff, RZ, 0xc0, !PT ;  /* 0xffffefff02027812 */ /* 0x000fc400078ec0ff */
[C---:B------:R-:W-:Y:S02]  /*4b250*/  ISETP.GE.AND P0, PT, R5.reuse, 0x109, PT ;  /* 0x000001090500780c */ /* 0x040fe40003f06270 */
[----:B------:R-:W-:Y:S02]  /*4b260*/  @P1 LOP3.LUT R2, R2, 0x1000, RZ, 0xfc, !PT ;  /* 0x0000100002021812 */ /* 0x000fe400078efcff */
[----:B------:R-:W-:Y:S02]  /*4b270*/  ISETP.LT.OR P1, PT, R26, 0xa1, !P0 ;  /* 0x000000a11a00780c */ /* 0x000fe40004721670 */
[----:B------:R-:W-:-:S11]  /*4b280*/  ISETP.GE.AND P2, PT, R5, 0x1, PT ;  /* 0x000000010500780c */ /* 0x000fd60003f46270 */
        /* <DEDUP_REMOVED lines=9> */
[----:B0-----:R-:W-:-:S05]  /*4b320*/  IMAD.U32 R28, RZ, RZ, UR10 ;  /* 0x0000000aff1c7e24 */ /* 0x001fca000f8e00ff */
        /* <DEDUP_REMOVED lines=40> */
[----:B------:R-:W-:Y:S02]  /*4b5b0*/  ISETP.LT.OR P1, PT, R26, 0xa9, !P0 ;  /* 0x000000a91a00780c */ /* 0x000fe40004721670 */
[----:B------:R-:W-:-:S11]  /*4b5c0*/  LOP3.LUT P3, RZ, R32, 0x800000, RZ, 0xc0, !PT ;  /* 0x0080000020ff7812 */ /* 0x000fd6000786c0ff */
        /* <DEDUP_REMOVED lines=13> */
[----:B0-----:R-:W-:-:S04]  /*4b6a0*/  @!P6 IADD3 R122, P4, P5, R33, UR14, R8 ;  /* 0x0000000e217aec10 */ /* 0x001fc8000fd9e008 */
        /* <DEDUP_REMOVED lines=57> */
[----:B------:R-:W-:-:S04]  /*4ba40*/  @P6 LOP3.LUT R0, R0, 0x100, RZ, 0xfc, !PT ;  /* 0x0000010000006812 */ /* 0x000fc800078efcff */
[----:B------:R-:W-:-:S04]  /*4ba50*/  LOP3.LUT R0, R0, 0xfdffffff, RZ, 0xc0, !PT ;  /* 0xfdffffff00007812 */ /* 0x000fc800078ec0ff */
        /* <DEDUP_REMOVED lines=55> */
[----:B------:R-:W-:Y:S01]  /*4bdd0*/  ISETP.LT.OR P6, PT, R26, 0xb9, !P0 ;  /* 0x000000b91a00780c */ /* 0x000fe200047c1670 */
[----:B------:R-:W-:-:S05]  /*4bde0*/  IMAD.U32 R28, RZ, RZ, UR10 ;  /* 0x0000000aff1c7e24 */ /* 0x000fca000f8e00ff */
[----:B------:R-:W-:Y:S01]  /*4bdf0*/  @!P1 IADD3.X R227, R28, UR13, R27, P4, P5 ;  /* 0x0000000d1ce39c10 */ /* 0x000fe2000a7ea41b */
[----:B0-----:R-:W0:Y:S06]  /*4be00*/  @!P2 LDC.64 R34, c[0x0][0x5c0] ;  /* 0x00017000ff22ab82 */ /* 0x001e2c0000000a00 */
[----:B------:R-:W-:-:S04]  /*4be10*/  @!P6 IADD3 R232, P4, P5, R33, UR14, R8 ;  /* 0x0000000e21e8ec10 */ /* 0x000fc8000fd9e008 */
[----:B------:R-:W-:Y:S02]  /*4be20*/  @!P6 IADD3.X R233, R28, UR13, R27, P4, P5 ;  /* 0x0000000d1ce9ec10 */ /* 0x000fe4000a7ea41b */
[----:B------:R-:W-:-:S06]  /*4be30*/  PRMT R28, RZ, 0x7610, R28 ;  /* 0x00007610ff1c7816 */ /* 0x000fcc000000001c */
[----:B------:R-:W4:Y:S02]  /*4be40*/  @!P3 LDG.E.U8 R28, desc[UR8][R12.64+0x81] ;  /* 0x000081080c1cb981 */ /* 0x000f24000c1e1100 */
        /* <DEDUP_REMOVED lines=15> */
[----:B------:R-:W-:Y:S02]  /*4bf40*/  @P1 LOP3.LUT R0, R0, 0x10000, RZ, 0xfc, !PT ;  /* 0x0001000000001812 */ /* 0x000fe400078efcff */
[----:B0-----:R-:W-:Y:S02]  /*4bf50*/  @!P2 IADD3 R34, P4, R39, R34, RZ ;  /* 0x000000222722a210 */ /* 0x001fe40007f9e0ff */
[----:B------:R-:W-:Y:S02]  /*4bf60*/  LOP3.LUT R0, R0, 0xffff7fff, RZ, 0xc0, !PT ;  /* 0xffff7fff00007812 */ /* 0x000fe400078ec0ff */
[----:B------:R-:W-:Y:S01]  /*4bf70*/  LOP3.LUT P1, RZ, R2, 0x400, RZ, 0xc0, !PT ;  /* 0x0000040002ff7812 */ /* 0x000fe2000782c0ff */
[----:B------:R-:W-:Y:S01]  /*4bf80*/  @!P2 IMAD.X R35, R46, 0x1, R35, P4 ;  /* 0x000000012e23a824 */ /* 0x000fe200020e0623 */
[----:B------:R-:W-:Y:S02]  /*4bf90*/  @P6 LOP3.LUT R0, R0, 0x8000, RZ, 0xfc, !PT ;  /* 0x0000800000006812 */ /* 0x000fe400078efcff */
[----:B------:R-:W-:-:S02]  /*4bfa0*/  ISETP.LT.OR P6, PT, R26, 0xc1, !P1 ;  /* 0x000000c11a00780c */ /* 0x000fc40004fc1670 */
[----:B------:R-:W-:Y:S02]  /*4bfb0*/  LOP3.LUT R0, R0, 0xffffdfff, RZ, 0xc0, !PT ;  /* 0xffffdfff00007812 */ /* 0x000fe400078ec0ff */
[----:B------:R-:W-:Y:S02]  /*4bfc0*/  LOP3.LUT R2, R2, 0xfffffdff, RZ, 0xc0, !PT ;  /* 0xfffffdff02027812 */ /* 0x000fe400078ec0ff */
[----:B------:R-:W-:Y:S02]  /*4bfd0*/  @P3 LOP3.LUT R0, R0, 0x2000, RZ, 0xfc, !PT ;  /* 0x0000200000003812 */ /* 0x000fe400078efcff */
[----:B------:R-:W-:Y:S02]  /*4bfe0*/  LOP3.LUT R29, R29, 0xfffffdff, RZ, 0xc0, !PT ;  /* 0xfffffdff1d1d7812 */ /* 0x000fe400078ec0ff */
[----:B------:R-:W-:-:S03]  /*4bff0*/  @P0 LOP3.LUT R2, R2, 0x200, RZ, 0xfc, !PT ;  /* 0x0000020002020812 */ /* 0x000fc600078efcff */
[----:B------:R-:W-:Y:S02]  /*4c000*/  @!P6 IADD3 R164, P4, P5, R33, UR16, R8 ;  /* 0x0000001021a4ec10 */ /* 0x000fe4000fd9e008 */
[----:B------:R-:W-:Y:S02]  /*4c010*/  LOP3.LUT P0, RZ, R0, 0x8, RZ, 0xc0, !PT ;  /* 0x0000000800ff7812 */ /* 0x000fe4000780c0ff */
        /* <DEDUP_REMOVED lines=17> */
[----:B------:R-:W4:Y:S01]  /*4c130*/  @!P0 LDG.E.U8 R28, desc[UR8][R14.64+0x81] ;  /* 0x000081080e1c8981 */ /* 0x000f22000c1e1100 */
        /* <DEDUP_REMOVED lines=12> */
[----:B0-----:R-:W-:-:S12]  /*4c200*/  IMAD.U32 R28, RZ, RZ, UR10 ;  /* 0x0000000aff1c7e24 */ /* 0x001fd8000f8e00ff */
[----:B------:R-:W-:-:S04]  /*4c210*/  @!P0 IADD3 R156, P4, P5, R33, UR16, R8 ;  /* 0x00000010219c8c10 */ /* 0x000fc8000fd9e008 */
[----:B------:R-:W-:Y:S02]  /*4c220*/  @!P0 IADD3.X R157, R28, UR15, R27, P4, P5 ;  /* 0x0000000f1c9d8c10 */ /* 0x000fe4000a7ea41b */
[----:B------:R-:W-:-:S06]  /*4c230*/  PRMT R28, RZ, 0x7610, R28 ;  /* 0x00007610ff1c7816 */ /* 0x000fcc000000001c */
[----:B------:R-:W4:Y:S01]  /*4c240*/  @!P3 LDG.E.U8 R28, desc[UR8][R12.64+0x88] ;  /* 0x000088080c1cb981 */ /* 0x000f22000c1e1100 */
[----:B------:R-:W-:-:S04]  /*4c250*/  @P2 LOP3.LUT R29, R29, 0x20, RZ, 0xfc, !PT ;  /* 0x000000201d1d2812 */ /* 0x000fc800078efcff */
[----:B------:R-:W-:-:S04]  /*4c260*/  LOP3.LUT R29, R29, 0xfffffffe, RZ, 0xc0, !PT ;  /* 0xfffffffe1d1d7812 */ /* 0x000fc800078ec0ff */
[----:B------:R-:W-:Y:S02]  /*4c270*/  @P0 LOP3.LUT R29, R29, 0x1, RZ, 0xfc, !PT ;  /* 0x000000011d1d0812 */ /* 0x000fe400078efcff */
[----:B------:R-:W-:Y:S02]  /*4c280*/  ISETP.LT.OR P0, PT, R26, 0xca, !P1 ;  /* 0x000000ca1a00780c */ /* 0x000fe40004f01670 */
[C---:B------:R-:W-:Y:S02]  /*4c290*/  LOP3.LUT P6, RZ, R0.reuse, 0x10, RZ, 0xc0, !PT ;  /* 0x0000001000ff7812 */ /* 0x040fe400078cc0ff */
        /* <DEDUP_REMOVED lines=10> */
[----:B------:R-:W2:Y:S03]  /*4c340*/  LDL.LU R4, [R1+0x82c] ;  /* 0x00082c0001047983 */ /* 0x000ea60000300800 */
[----:B------:R-:W-:Y:S02]  /*4c350*/  F2FP.SATFINITE.E4M3.F32.PACK_AB_MERGE_C R34, RZ, R34, RZ ;  /* 0x00000022ff22723e */ /* 0x000fe400048070ff */
[----:B------:R-:W-:Y:S02]  /*4c360*/  @!P0 IADD3.X R159, R28, UR15, R27, P4, P5 ;  /* 0x0000000f1c9f8c10 */ /* 0x000fe4000a7ea41b */
[----:B------:R-:W-:Y:S01]  /*4c370*/  LOP3.LUT P0, RZ, R2, 0x200, RZ, 0xc0, !PT ;  /* 0x0000020002ff7812 */ /* 0x000fe2000780c0ff */
[----:B------:R0:W-:Y:S03]  /*4c380*/  @!P3 STG.E.U8 desc[UR8][R138.64+0x88], R34 ;  /* 0x000088228a00b986 */ /* 0x0001e6000c101108 */
[----:B------:R-:W-:-:S02]  /*4c390*/  ISETP.LT.OR P3, PT, R26, 0xc1, !P0 ;  /* 0x000000c11a00780c */ /* 0x000fc40004761670 */
[----:B------:R-:W-:Y:S01]  /*4c3a0*/  LOP3.LUT R0, R0, 0xf7ffffff, RZ, 0xc0, !PT ;  /* 0xf7ffffff00007812 */ /* 0x000fe200078ec0ff */
[----:B0-----:R-:W0:Y:S10]  /*4c3b0*/  @!P6 LDC.64 R34, c[0x0][0x5c0] ;  /* 0x00017000ff22eb82 */ /* 0x001e340000000a00 */
        /* <DEDUP_REMOVED lines=19> */
[C---:B------:R-:W-:Y:S02]  /*4c4f0*/  LOP3.LUT P3, RZ, R0.reuse, 0x40, RZ, 0xc0, !PT ;  /* 0x0000004000ff7812 */ /* 0x040fe4000786c0ff */
[----:B------:R-:W-:-:S04]  /*4c500*/  LOP3.LUT R0, R0, 0xfeffffff, RZ, 0xc0, !PT ;  /* 0xfeffffff00007812 */ /* 0x000fc800078ec0ff */
[----:B------:R-:W-:Y:S02]  /*4c510*/  @P2 LOP3.LUT R0, R0, 0x1000000, RZ, 0xfc, !PT ;  /* 0x0100000000002812 */ /* 0x000fe400078efcff */
[C---:B------:R-:W-:Y:S02]  /*4c520*/  ISETP.LT.OR P2, PT, R26.reuse, 0xc9, !P0 ;  /* 0x000000c91a00780c */ /* 0x040fe40004741670 */
[----:B------:R-:W-:Y:S02]  /*4c530*/  ISETP.LT.OR P0, PT, R26, 0xca, !P0 ;  /* 0x000000ca1a00780c */ /* 0x000fe40004701670 */
[----:B0-----:R-:W-:-:S05]  /*4c540*/  @!P6 IADD3 R34, P4, R49, R34, RZ ;  /* 0x000000223122e210 */ /* 0x001fca0007f9e0ff */
[----:B------:R-:W-:-:S04]  /*4c550*/  @!P6 IMAD.X R35, R52, 0x1, R35, P4 ;  /* 0x000000013423e824 */ /* 0x000fc800020e0623 */
[----:B------:R-:W-:Y:S02]  /*4c560*/  @!P2 IADD3 R138, P4, P5, R33, UR14, R8 ;  /* 0x0000000e218aac10 */ /* 0x000fe4000fd9e008 */
[----:B----4-:R-:W-:-:S04]  /*4c570*/  LOP3.LUT R28, R28, 0xff, RZ, 0xc0, !PT ;  /* 0x000000ff1c1c7812 */ /* 0x010fc800078ec0ff */
[----:B------:R-:W-:-:S05]  /*4c580*/  F2FP.F16.E4M3.UNPACK_B R28, R28 ;  /* 0x0000001cff1c723e */ /* 0x000fca00020006ff */
[----:B------:R-:W-:-:S05]  /*4c590*/  HADD2.F32 R28, -RZ, R28.H0_H0 ;  /* 0x2000001cff1c7230 */ /* 0x000fca0000004100 */
[----:B------:R-:W-:-:S04]  /*4c5a0*/  FMUL R28, R28, UR12 ;  /* 0x0000000c1c1c7c20 */ /* 0x000fc80008400000 */
[----:B--2---:R-:W-:Y:S01]  /*4c5b0*/  FFMA R36, R4, UR61, R28 ;  /* 0x0000003d04247c23 */ /* 0x004fe2000800001c */
[----:B------:R-:W-:Y:S01]  /*4c5c0*/  IMAD.U32 R28, RZ, RZ, UR10 ;  /* 0x0000000aff1c7e24 */ /* 0x000fe2000f8e00ff */
[----:B------:R-:W2:Y:S03]  /*4c5d0*/  LDL.LU R4, [R1+0x834] ;  /* 0x0008340001047983 */ /* 0x000ea60000300800 */
[----:B------:R-:W-:Y:S01]  /*4c5e0*/  F2FP.SATFINITE.E4M3.F32.PACK_AB_MERGE_C R36, RZ, R36, RZ ;  /* 0x00000024ff24723e */ /* 0x000fe200048070ff */
[----:B------:R-:W4:Y:S01]  /*4c5f0*/  LDL.LU R37, [R1+0x838] ;  /* 0x0008380001257983 */ /* 0x000f220000300800 */
[----:B------:R-:W-:-:S03]  /*4c600*/  @!P2 IADD3.X R139, R28, UR13, R27, P4, P5 ;  /* 0x0000000d1c8bac10 */ /* 0x000fc6000a7ea41b */
[----:B------:R0:W-:Y:S01]  /*4c610*/  @!P6 STG.E.U8 desc[UR8][R34.64+0x88], R36 ;  /* 0x000088242200e986 */ /* 0x0001e2000c101108 */
[----:B------:R-:W-:Y:S02]  /*4c620*/  @!P0 IADD3 R129, P5, P6, R33, UR14, R8 ;  /* 0x0000000e21818c10 */ /* 0x000fe4000febe008 */
[----:B------:R-:W-:Y:S01]  /*4c630*/  LOP3.LUT R29, R29, 0xfffffbff, RZ, 0xc0, !PT ;  /* 0xfffffbff1d1d7812 */ /* 0x000fe200078ec0ff */
[----:B------:R-:W4:Y:S01]  /*4c640*/  LDL.LU R38, [R1+0x83c] ;  /* 0x00083c0001267983 */ /* 0x000f220000300800 */
[----:B------:R-:W-:Y:S02]  /*4c650*/  @!P0 IADD3.X R137, R28, UR13, R27, P5, P6 ;  /* 0x0000000d1c898c10 */ /* 0x000fe4000afec41b */
[----:B------:R-:W-:Y:S01]  /*4c660*/  PRMT R28, RZ, 0x7610, R28 ;  /* 0x00007610ff1c7816 */ /* 0x000fe2000000001c */
[----:B0-----:R-:W0:Y:S05]  /*4c670*/  @!P3 LDC.64 R34, c[0x0][0x5c0] ;  /* 0x00017000ff22bb82 */ /* 0x001e2a0000000a00 */
[----:B------:R-:W3:Y:S01]  /*4c680*/  @!P3 LDG.E.U8 R28, desc[UR8][R14.64+0x89] ;  /* 0x000089080e1cb981 */ /* 0x000ee2000c1e1100 */
[----:B------:R-:W-:-:S02]  /*4c690*/  LOP3.LUT P6, RZ, R30, 0x80000, RZ, 0xc0, !PT ;  /* 0x000800001eff7812 */ /* 0x000fc400078cc0ff */
[----:B0-----:R-:W-:-:S05]  /*4c6a0*/  @!P3 IADD3 R34, P4, R53, R34, RZ ;  /* 0x000000223522b210 */ /* 0x001fca0007f9e0ff */
[----:B------:R-:W-:Y:S01]  /*4c6b0*/  @!P3 IMAD.X R35, R54, 0x1, R35, P4 ;  /* 0x000000013623b824 */ /* 0x000fe200020e0623 */
[----:B---3--:R-:W-:-:S04]  /*4c6c0*/  LOP3.LUT R28, R28, 0xff, RZ, 0xc0, !PT ;  /* 0x000000ff1c1c7812 */ /* 0x008fc800078ec0ff */
[----:B------:R-:W-:-:S05]  /*4c6d0*/  F2FP.F16.E4M3.UNPACK_B R28, R28 ;  /* 0x0000001cff1c723e */ /* 0x000fca00020006ff */
[----:B------:R-:W-:-:S05]  /*4c6e0*/  HADD2.F32 R28, -RZ, R28.H0_H0 ;  /* 0x2000001cff1c7230 */ /* 0x000fca0000004100 */
[----:B------:R-:W-:-:S04]  /*4c6f0*/  FMUL R28, R28, UR12 ;  /* 0x0000000c1c1c7c20 */ /* 0x000fc80008400000 */
[----:B------:R-:W-:-:S05]  /*4c700*/  FFMA R28, R3, UR61, R28 ;  /* 0x0000003d031c7c23 */ /* 0x000fca000800001c */
[----:B------:R-:W-:-:S05]  /*4c710*/  F2FP.SATFINITE.E4M3.F32.PACK_AB_MERGE_C R28, RZ, R28, RZ ;  /* 0x0000001cff1c723e */ /* 0x000fca00048070ff */
[----:B------:R0:W-:Y:S01]  /*4c720*/  @!P3 STG.E.U8 desc[UR8][R34.64+0x89], R28 ;  /* 0x0000891c2200b986 */ /* 0x0001e2000c101108 */
[----:B------:R-:W-:Y:S01]  /*4c730*/  ISETP.LT.OR P3, PT, R26, 0xd1, !P1 ;  /* 0x000000d11a00780c */ /* 0x000fe20004f61670 */
[----:B0-----:R-:W-:-:S12]  /*4c740*/  IMAD.U32 R28, RZ, RZ, UR10 ;  /* 0x0000000aff1c7e24 */ /* 0x001fd8000f8e00ff */
[----:B------:R-:W-:-:S04]  /*4c750*/  @!P3 IADD3 R92, P4, P5, R33, UR16, R8 ;  /* 0x00000010215cbc10 */ /* 0x000fc8000fd9e008 */
[----:B------:R-:W-:Y:S02]  /*4c760*/  @!P3 IADD3.X R93, R28, UR15, R27, P4, P5 ;  /* 0x0000000f1c5dbc10 */ /* 0x000fe4000a7ea41b */
[----:B------:R-:W-:-:S06]  /*4c770*/  PRMT R28, RZ, 0x7610, R28 ;  /* 0x00007610ff1c7816 */ /* 0x000fcc000000001c */
[----:B------:R-:W3:Y:S01]  /*4c780*/  @!P6 LDG.E.U8 R28, desc[UR8][R16.64+0x80] ;  /* 0x00008008101ce981 */ /* 0x000ee2000c1e1100 */
[----:B------:R-:W-:Y:S02]  /*4c790*/  @P3 LOP3.LUT R29, R29, 0x400, RZ, 0xfc, !PT ;  /* 0x000004001d1d3812 */ /* 0x000fe400078efcff */
[----:B------:R-:W-:Y:S02]  /*4c7a0*/  ISETP.LT.OR P3, PT, R26, 0xd2, !P1 ;  /* 0x000000d21a00780c */ /* 0x000fe40004f61670 */
[----:B------:R-:W-:-:S04]  /*4c7b0*/  LOP3.LUT R0, R0, 0xfffffff7, RZ, 0xc0, !PT ;  /* 0xfffffff700007812 */ /* 0x000fc800078ec0ff */
[----:B------:R-:W-:-:S04]  /*4c7c0*/  @P2 LOP3.LUT R0, R0, 0x8, RZ, 0xfc, !PT ;  /* 0x0000000800002812 */ /* 0x000fc800078efcff */
[----:B------:R-:W-:-:S03]  /*4c7d0*/  LOP3.LUT R0, R0, 0xfffffffb, RZ, 0xc0, !PT ;  /* 0xfffffffb00007812 */ /* 0x000fc600078ec0ff */
[----:B------:R-:W-:Y:S02]  /*4c7e0*/  @!P3 IADD3 R114, P4, P5, R33, UR16, R8 ;  /* 0x000000102172bc10 */ /* 0x000fe4000fd9e008 */
[----:B------:R-:W-:Y:S02]  /*4c7f0*/  @P0 LOP3.LUT R0, R0, 0x4, RZ, 0xfc, !PT ;  /* 0x0000000400000812 */ /* 0x000fe400078efcff */
[----:B------:R-:W-:Y:S02]  /*4c800*/  LOP3.LUT P0, RZ, R30, 0x100000, RZ, 0xc0, !PT ;  /* 0x001000001eff7812 */ /* 0x000fe4000780c0ff */
[----:B---3--:R-:W-:-:S04]  /*4c810*/  LOP3.LUT R28, R28, 0xff, RZ, 0xc0, !PT ;  /* 0x000000ff1c1c7812 */ /* 0x008fc800078ec0ff */
[----:B------:R-:W-:-:S05]  /*4c820*/  F2FP.F16.E4M3.UNPACK_B R28, R28 ;  /* 0x0000001cff1c723e */ /* 0x000fca00020006ff */
[----:B------:R-:W-:-:S05]  /*4c830*/  HADD2.F32 R28, -RZ, R28.H0_H0 ;  /* 0x2000001cff1c7230 */ /* 0x000fca0000004100 */
[----:B------:R-:W-:-:S04]  /*4c840*/  FMUL R28, R28, UR12 ;  /* 0x0000000c1c1c7c20 */ /* 0x000fc80008400000 */
[----:B--2---:R-:W-:-:S05]  /*4c850*/  FFMA R34, R4, UR61, R28 ;  /* 0x0000003d04227c23 */ /* 0x004fca000800001c */
        /* <DEDUP_REMOVED lines=8> */
[----:B------:R-:W2:Y:S01]  /*4c8e0*/  @!P0 LDG.E.U8 R28, desc[UR8][R16.64+0x81] ;  /* 0x00008108101c8981 */ /* 0x000ea2000c1e1100 */
[----:B------:R-:W-:-:S04]  /*4c8f0*/  LOP3.LUT R29, R29, 0xfffffeff, RZ, 0xc0, !PT ;  /* 0xfffffeff1d1d7812 */ /* 0x000fc800078ec0ff */
[----:B------:R-:W-:Y:S02]  /*4c900*/  @P3 LOP3.LUT R29, R29, 0x100, RZ, 0xfc, !PT ;  /* 0x000001001d1d3812 */ /* 0x000fe400078efcff */
[----:B------:R-:W-:Y:S02]  /*4c910*/  LOP3.LUT P3, RZ, R2, 0x80, RZ, 0xc0, !PT ;  /* 0x0000008002ff7812 */ /* 0x000fe4000786c0ff */
[----:B--2---:R-:W-:-:S11]  /*4c920*/  LOP3.LUT R28, R28, 0xff, RZ, 0xc0, !PT ;  /* 0x000000ff1c1c7812 */ /* 0x004fd600078ec0ff */
[----:B0-----:R-:W0:Y:S01]  /*4c930*/  @!P3 LDC.64 R34, c[0x0][0x5c0] ;  /* 0x00017000ff22bb82 */ /* 0x001e220000000a00 */
        /* <DEDUP_REMOVED lines=8> */
[----:B------:R-:W-:Y:S01]  /*4c9c0*/  ISETP.LT.OR P0, PT, R26, 0xda, !P1 ;  /* 0x000000da1a00780c */ /* 0x000fe20004f01670 */
[----:B-1----:R-:W-:-:S12]  /*4c9d0*/  IMAD.U32 R28, RZ, RZ, UR10 ;  /* 0x0000000aff1c7e24 */ /* 0x002fd8000f8e00ff */
[----:B------:R-:W-:-:S04]  /*4c9e0*/  @!P0 IADD3 R142, P4, P5, R33, UR16, R8 ;  /* 0x00000010218e8c10 */ /* 0x000fc8000fd9e008 */
[----:B------:R-:W-:Y:S02]  /*4c9f0*/  @!P0 IADD3.X R141, R28, UR15, R27, P4, P5 ;  /* 0x0000000f1c8d8c10 */ /* 0x000fe4000a7ea41b */
[----:B------:R-:W-:-:S06]  /*4ca00*/  PRMT R28, RZ, 0x7610, R28 ;  /* 0x00007610ff1c7816 */ /* 0x000fcc000000001c */
[----:B------:R-:W3:Y:S01]  /*4ca10*/  @!P3 LDG.E.U8 R28, desc[UR8][R18.64+0x80] ;  /* 0x00008008121cb981 */ /* 0x000ee2000c1e1100 */
[----:B------:R-:W-:Y:S02]  /*4ca20*/  @P6 LOP3.LUT R29, R29, 0x80, RZ, 0xfc, !PT ;  /* 0x000000801d1d6812 */ /* 0x000fe400078efcff */
[----:B------:R-:W-:-:S04]  /*4ca30*/  ISETP.GE.AND P6, PT, R5, 0x109, PT ;  /* 0x000001090500780c */ /* 0x000fc80003fc6270 */
[----:B------:R-:W-:Y:S02]  /*4ca40*/  ISETP.LT.OR P1, PT, R26, 0xd1, !P6 ;  /* 0x000000d11a00780c */ /* 0x000fe40007721670 */
[----:B0-----:R-:W-:Y:S02]  /*4ca50*/  @!P3 IADD3 R34, P4, R40, R34, RZ ;  /* 0x000000222822b210 */ /* 0x001fe40007f9e0ff */
[----:B------:R-:W-:-:S03]  /*4ca60*/  LOP3.LUT R0, R0, 0xffffffbf, RZ, 0xc0, !PT ;  /* 0xffffffbf00007812 */ /* 0x000fc600078ec0ff */
[----:B------:R-:W-:-:S06]  /*4ca70*/  @!P3 IMAD.X R35, R41, 0x1, R35, P4 ;  /* 0x000000012923b824 */ /* 0x000fcc00020e0623 */
[----:B------:R-:W-:Y:S02]  /*4ca80*/  @!P1 IADD3 R140, P4, P5, R33, UR14, R8 ;  /* 0x0000000e218c9c10 */ /* 0x000fe4000fd9e008 */
[----:B------:R-:W-:Y:S02]  /*4ca90*/  @P1 LOP3.LUT R0, R0, 0x40, RZ, 0xfc, !PT ;  /* 0x0000004000001812 */ /* 0x000fe400078efcff */
[----:B------:R-:W-:Y:S02]  /*4caa0*/  LOP3.LUT P2, RZ, R2, 0x100, RZ, 0xc0, !PT ;  /* 0x0000010002ff7812 */ /* 0x000fe4000784c0ff */
[----:B---3--:R-:W-:-:S04]  /*4cab0*/  LOP3.LUT R28, R28, 0xff, RZ, 0xc0, !PT ;  /* 0x000000ff1c1c7812 */ /* 0x008fc800078ec0ff */
[----:B------:R-:W-:-:S05]  /*4cac0*/  F2FP.F16.E4M3.UNPACK_B R28, R28 ;  /* 0x0000001cff1c723e */ /* 0x000fca00020006ff */
[----:B------:R-:W-:-:S05]  /*4cad0*/  HADD2.F32 R28, -RZ, R28.H0_H0 ;  /* 0x2000001cff1c7230 */ /* 0x000fca0000004100 */
[----:B------:R-:W-:-:S04]  /*4cae0*/  FMUL R28, R28, UR12 ;  /* 0x0000000c1c1c7c20 */ /* 0x000fc80008400000 */
[----:B------:R-:W-:Y:S01]  /*4caf0*/  FFMA R36, R38, UR61, R28 ;  /* 0x0000003d26247c23 */ /* 0x000fe2000800001c */
[----:B------:R-:W-:Y:S01]  /*4cb00*/  IMAD.U32 R28, RZ, RZ, UR10 ;  /* 0x0000000aff1c7e24 */ /* 0x000fe2000f8e00ff */
[----:B------:R-:W-:Y:S01]  /*4cb10*/  LOP3.LUT R29, R29, 0xffffffef, RZ, 0xc0, !PT ;  /* 0xffffffef1d1d7812 */ /* 0x000fe200078ec0ff */
[----:B------:R-:W3:Y:S03]  /*4cb20*/  LDL.LU R38, [R1+0x844] ;  /* 0x0008440001267983 */ /* 0x000ee60000300800 */
[----:B------:R-:W-:Y:S02]  /*4cb30*/  @!P1 IADD3.X R136, R28, UR13, R27, P4, P5 ;  /* 0x0000000d1c889c10 */ /* 0x000fe4000a7ea41b */
[----:B------:R-:W-:Y:S02]  /*4cb40*/  ISETP.LT.OR P1, PT, R26, 0xd2, !P6 ;  /* 0x000000d21a00780c */ /* 0x000fe40007721670 */
[----:B------:R-:W-:-:S11]  /*4cb50*/  F2FP.SATFINITE.E4M3.F32.PACK_AB_MERGE_C R36, RZ, R36, RZ ;  /* 0x00000024ff24723e */ /* 0x000fd600048070ff */
[----:B------:R-:W-:-:S04]  /*4cb60*/  @!P1 IADD3 R128, P4, P5, R33, UR14, R8 ;  /* 0x0000000e21809c10 */ /* 0x000fc8000fd9e008 */
[----:B------:R-:W-:Y:S02]  /*4cb70*/  @!P1 IADD3.X R127, R28, UR13, R27, P4, P5 ;  /* 0x0000000d1c7f9c10 */ /* 0x000fe4000a7ea41b */
[----:B------:R-:W-:Y:S01]  /*4cb80*/  PRMT R28, RZ, 0x7610, R28 ;  /* 0x00007610ff1c7816 */ /* 0x000fe2000000001c */
[----:B------:R0:W-:Y:S05]  /*4cb90*/  @!P3 STG.E.U8 desc[UR8][R34.64+0x80], R36 ;  /* 0x000080242200b986 */ /* 0x0001ea000c101108 */
[----:B------:R-:W4:Y:S01]  /*4cba0*/  @!P2 LDG.E.U8 R28, desc[UR8][R18.64+0x81] ;  /* 0x00008108121ca981 */ /* 0x000f22000c1e1100 */
[----:B0-----:R-:W0:Y:S01]  /*4cbb0*/  @!P2 LDC.64 R34, c[0x0][0x5c0] ;  /* 0x00017000ff22ab82 */ /* 0x001e220000000a00 */
[----:B------:R-:W-:-:S02]  /*4cbc0*/  ISETP.LT.OR P5, PT, R26, 0xd9, !P6 ;  /* 0x000000d91a00780c */ /* 0x000fc400077a1670 */
[----:B------:R-:W-:Y:S02]  /*4cbd0*/  @P0 LOP3.LUT R29, R29, 0x10, RZ, 0xfc, !PT ;  /* 0x000000101d1d0812 */ /* 0x000fe400078efcff */
[----:B------:R-:W-:Y:S02]  /*4cbe0*/  LOP3.LUT P0, RZ, R30, 0x20000000, RZ, 0xc0, !PT ;  /* 0x200000001eff7812 */ /* 0x000fe4000780c0ff */
        /* <DEDUP_REMOVED lines=12> */
[----:B0-----:R-:W-:-:S05]  /*4ccb0*/  IMAD.U32 R28, RZ, RZ, UR11 ;  /* 0x0000000bff1c7e24 */ /* 0x001fca000f8e00ff */
[----:B------:R-:W-:Y:S02]  /*4ccc0*/  @!P5 IADD3 R126, P2, P3, R28, UR14, R8 ;  /* 0x0000000e1c7edc10 */ /* 0x000fe4000fb5e008 */
[----:B------:R-:W-:-:S06]  /*4ccd0*/  PRMT R28, RZ, 0x7610, R28 ;  /* 0x00007610ff1c7816 */ /* 0x000fcc000000001c */
[----:B------:R-:W4:Y:S01]  /*4cce0*/  @!P0 LDG.E.U8 R28, desc[UR8][R16.64+0x88] ;  /* 0x00008808101c8981 */ /* 0x000f22000c1e1100 */
[----:B------:R-:W-:-:S04]  /*4ccf0*/  @P1 LOP3.LUT R0, R0, 0x10, RZ, 0xfc, !PT ;  /* 0x0000001000001812 */ /* 0x000fc800078efcff */
[----:B------:R-:W-:Y:S02]  /*4cd00*/  LOP3.LUT R0, R0, 0xfffffffe, RZ, 0xc0, !PT ;  /* 0xfffffffe00007812 */ /* 0x000fe400078ec0ff */
[----:B------:R-:W-:Y:S02]  /*4cd10*/  @!P5 IADD3.X R55, R33, UR13, R27, P2, P3 ;  /* 0x0000000d2137dc10 */ /* 0x000fe400097e641b */
[----:B------:R-:W-:Y:S02]  /*4cd20*/  @P5 LOP3.LUT R0, R0, 0x1, RZ, 0xfc, !PT ;  /* 0x0000000100005812 */ /* 0x000fe400078efcff */
[----:B------:R-:W-:Y:S02]  /*4cd30*/  ISETP.LT.OR P2, PT, R26, 0xda, !P6 ;  /* 0x000000da1a00780c */ /* 0x000fe40007741670 */
[----:B------:R-:W-:Y:S01]  /*4cd40*/  ISETP.GE.AND P5, PT, R5, 0x89, PT ;  /* 0x000000890500780c */ /* 0x000fe20003fa6270 */
[----:B------:R-:W-:Y:S01]  /*4cd50*/  IMAD.U32 R33, RZ, RZ, UR11 ;  /* 0x0000000bff217e24 */ /* 0x000fe2000f8e00ff */
[----:B------:R-:W-:Y:S01]  /*4cd60*/  LOP3.LUT P1, RZ, R30, 0x10000000, RZ, 0xc0, !PT ;  /* 0x100000001eff7812 */ /* 0x000fe2000782c0ff */
[----:B------:R-:W-:-:S08]  /*4cd70*/  IMAD.U32 R34, RZ, RZ, UR10 ;  /* 0x0000000aff227e24 */ /* 0x000fd0000f8e00ff */
[----:B------:R-:W-:-:S04]  /*4cd80*/  @!P2 IADD3 R54, P3, P4, R33, UR14, R8 ;  /* 0x0000000e2136ac10 */ /* 0x000fc8000fc7e008 */
[----:B------:R-:W-:Y:S02]  /*4cd90*/  @!P2 IADD3.X R53, R34, UR13, R27, P3, P4 ;  /* 0x0000000d2235ac10 */ /* 0x000fe40009fe841b */
[----:B----4-:R-:W-:-:S04]  /*4cda0*/  LOP3.LUT R28, R28, 0xff, RZ, 0xc0, !PT ;  /* 0x000000ff1c1c7812 */ /* 0x010fc800078ec0ff */
[----:B------:R-:W-:-:S05]  /*4cdb0*/  F2FP.F16.E4M3.UNPACK_B R28, R28 ;  /* 0x0000001cff1c723e */ /* 0x000fca00020006ff */
[----:B------:R-:W-:-:S05]  /*4cdc0*/  HADD2.F32 R28, -RZ, R28.H0_H0 ;  /* 0x2000001cff1c7230 */ /* 0x000fca0000004100 */
[----:B------:R-:W-:-:S04]  /*4cdd0*/  FMUL R28, R28, UR12 ;  /* 0x0000000c1c1c7c20 */ /* 0x000fc80008400000 */
[----:B---3--:R-:W-:Y:S01]  /*4cde0*/  FFMA R28, R38, UR61, R28 ;  /* 0x0000003d261c7c23 */ /* 0x008fe2000800001c */
[----:B------:R-:W-:Y:S01]  /*4cdf0*/  LOP3.LUT R2, R2, 0xfffffff7, RZ, 0xc0, !PT ;  /* 0xfffffff702027812 */ /* 0x000fe200078ec0ff */
[----:B------:R-:W-:Y:S01]  /*4ce00*/  IMAD.U32 R33, RZ, RZ, UR10 ;  /* 0x0000000aff217e24 */ /* 0x000fe2000f8e00ff */
[----:B------:R-:W3:Y:S02]  /*4ce10*/  LDL.LU R38, [R1+0x84c] ;  /* 0x00084c0001267983 */ /* 0x000ee40000300800 */
[----:B------:R-:W-:-:S05]  /*4ce20*/  F2FP.SATFINITE.E4M3.F32.PACK_AB_MERGE_C R28, RZ, R28, RZ ;  /* 0x0000001cff1c723e */ /* 0x000fca00048070ff */
[----:B------:R0:W-:Y:S01]  /*4ce30*/  @!P0 STG.E.U8 desc[UR8][R148.64+0x88], R28 ;  /* 0x0000881c94008986 */ /* 0x0001e2000c101108 */
[----:B------:R-:W-:Y:S01]  /*4ce40*/  ISETP.LT.OR P0, PT, R26, 0xe1, !P5 ;  /* 0x000000e11a00780c */ /* 0x000fe20006f01670 */
[----:B0-----:R-:W-:-:S12]  /*4ce50*/  IMAD.U32 R28, RZ, RZ, UR11 ;  /* 0x0000000bff1c7e24 */ /* 0x001fd8000f8e00ff */
[----:B------:R-:W-:Y:S02]  /*4ce60*/  @!P0 IADD3 R52, P3, P4, R28, UR16, R8 ;  /* 0x000000101c348c10 */ /* 0x000fe4000fc7e008 */
[----:B------:R-:W-:-:S06]  /*4ce70*/  PRMT R28, RZ, 0x7610, R28 ;  /* 0x00007610ff1c7816 */ /* 0x000fcc000000001c */
[----:B------:R-:W4:Y:S01]  /*4ce80*/  @!P1 LDG.E.U8 R28, desc[UR8][R16.64+0x89] ;  /* 0x00008908101c9981 */ /* 0x000f22000c1e1100 */
[----:B------:R-:W-:Y:S02]  /*4ce90*/  @P2 LOP3.LUT R2, R2, 0x8, RZ, 0xfc, !PT ;  /* 0x0000000802022812 */ /* 0x000fe400078efcff */
[----:B------:R-:W-:Y:S02]  /*4cea0*/  LOP3.LUT P2, RZ, R0, 0x2, RZ, 0xc0, !PT ;  /* 0x0000000200ff7812 */ /* 0x000fe4000784c0ff */
[----:B------:R-:W-:Y:S02]  /*4ceb0*/  @!P0 IADD3.X R49, R33, UR15, R27, P3, P4 ;  /* 0x0000000f21318c10 */ /* 0x000fe40009fe841b */
[----:B------:R-:W-:-:S09]  /*4cec0*/  LOP3.LUT R29, R29, 0xffffefff, RZ, 0xc0, !PT ;  /* 0xffffefff1d1d7812 */ /* 0x000fd200078ec0ff */
[----:B------:R-:W0:Y:S01]  /*4ced0*/  @!P2 LDC.64 R34, c[0x0][0x5c0] ;  /* 0x00017000ff22ab82 */ /* 0x000e220000000a00 */
[----:B----4-:R-:W-:-:S04]  /*4cee0*/  LOP3.LUT R28, R28, 0xff, RZ, 0xc0, !PT ;  /* 0x000000ff1c1c7812 */ /* 0x010fc800078ec0ff */
[----:B------:R-:W-:-:S05]  /*4cef0*/  F2FP.F16.E4M3.UNPACK_B R28, R28 ;  /* 0x0000001cff1c723e */ /* 0x000fca00020006ff */
[----:B------:R-:W-:-:S05]  /*4cf00*/  HADD2.F32 R28, -RZ, R28.H0_H0 ;  /* 0x2000001cff1c7230 */ /* 0x000fca0000004100 */
[----:B------:R-:W-:-:S04]  /*4cf10*/  FMUL R28, R28, UR12 ;  /* 0x0000000c1c1c7c20 */ /* 0x000fc80008400000 */
[----:B--2---:R-:W-:Y:S01]  /*4cf20*/  FFMA R28, R37, UR61, R28 ;  /* 0x0000003d251c7c23 */ /* 0x004fe2000800001c */
[----:B------:R-:W-:Y:S01]  /*4cf30*/  @P0 LOP3.LUT R29, R29, 0x1000, RZ, 0xfc, !PT ;  /* 0x000010001d1d0812 */ /* 0x000fe200078efcff */
[----:B------:R-:W-:Y:S01]  /*4cf40*/  IMAD.U32 R36, RZ, RZ, UR10 ;  /* 0x0000000aff247e24 */ /* 0x000fe2000f8e00ff */
[----:B------:R-:W2:Y:S02]  /*4cf50*/  LDL.LU R37, [R1+0x850] ;  /* 0x0008500001257983 */ /* 0x000ea40000300800 */
[----:B------:R-:W-:-:S05]  /*4cf60*/  F2FP.SATFINITE.E4M3.F32.PACK_AB_MERGE_C R28, RZ, R28, RZ ;  /* 0x0000001cff1c723e */ /* 0x000fca00048070ff */
[----:B------:R1:W-:Y:S01]  /*4cf70*/  @!P1 STG.E.U8 desc[UR8][R146.64+0x89], R28 ;  /* 0x0000891c92009986 */ /* 0x0003e2000c101108 */
[----:B------:R-:W-:Y:S01]  /*4cf80*/  ISETP.LT.OR P1, PT, R26, 0xe2, !P5 ;  /* 0x000000e21a00780c */ /* 0x000fe20006f21670 */
[----:B-1----:R-:W-:-:S12]  /*4cf90*/  IMAD.U32 R28, RZ, RZ, UR11 ;  /* 0x0000000bff1c7e24 */ /* 0x002fd8000f8e00ff */
[----:B------:R-:W-:Y:S02]  /*4cfa0*/  @!P1 IADD3 R48, P3, P4, R28, UR16, R8 ;  /* 0x000000101c309c10 */ /* 0x000fe4000fc7e008 */
[----:B------:R-:W-:-:S06]  /*4cfb0*/  PRMT R28, RZ, 0x7610, R28 ;  /* 0x00007610ff1c7816 */ /* 0x000fcc000000001c */
[----:B------:R-:W4:Y:S01]  /*4cfc0*/  @!P2 LDG.E.U8 R28, desc[UR8][R18.64+0x88] ;  /* 0x00008808121ca981 */ /* 0x000f22000c1e1100 */
[----:B------:R-:W-:Y:S02]  /*4cfd0*/  LOP3.LUT R29, R29, 0xfffff7ff, RZ, 0xc0, !PT ;  /* 0xfffff7ff1d1d7812 */ /* 0x000fe400078ec0ff */
[----:B------:R-:W-:Y:S02]  /*4cfe0*/  @!P1 IADD3.X R47, R33, UR15, R27, P3, P4 ;  /* 0x0000000f212f9c10 */ /* 0x000fe40009fe841b */
[----:B------:R-:W-:Y:S02]  /*4cff0*/  @P1 LOP3.LUT R29, R29, 0x800, RZ, 0xfc, !PT ;  /* 0x000008001d1d1812 */ /* 0x000fe400078efcff */
[----:B------:R-:W-:Y:S02]  /*4d000*/  ISETP.LT.OR P1, PT, R26, 0xe9, !P5 ;  /* 0x000000e91a00780c */ /* 0x000fe40006f21670 */
[----:B0-----:R-:W-:Y:S01]  /*4d010*/  @!P2 IADD3 R34, P3, R43, R34, RZ ;  /* 0x000000222b22a210 */ /* 0x001fe20007f7e0ff */
[----:B------:R-:W-:Y:S01]  /*4d020*/  IMAD.U32 R33, RZ, RZ, UR11 ;  /* 0x0000000bff217e24 */ /* 0x000fe2000f8e00ff */
[----:B------:R-:W-:-:S03]  /*4d030*/  LOP3.LUT R29, R29, 0xffffffbf, RZ, 0xc0, !PT ;  /* 0xffffffbf1d1d7812 */ /* 0x000fc600078ec0ff */
[----:B------:R-:W-:-:S06]  /*4d040*/  @!P2 IMAD.X R35, R62, 0x1, R35, P3 ;  /* 0x000000013e23a824 */ /* 0x000fcc00018e0623 */
[----:B------:R-:W-:Y:S02]  /*4d050*/  @!P1 IADD3 R46, P3, P4, R33, UR16, R8 ;  /* 0x00000010212e9c10 */ /* 0x000fe4000fc7e008 */
        /* <DEDUP_REMOVED lines=8> */
[C---:B------:R-:W-:Y:S01]  /*4d0e0*/  LOP3.LUT P0, RZ, R2.reuse, 0x40, RZ, 0xc0, !PT ;  /* 0x0000004002ff7812 */ /* 0x040fe2000780c0ff */
[----:B------:R-:W3:Y:S01]  /*4d0f0*/  LDL.LU R38, [R1+0x854] ;  /* 0x0008540001267983 */ /* 0x000ee20000300800 */
[----:B------:R-:W-:Y:S02]  /*4d100*/  IMAD.U32 R42, RZ, RZ, UR11 ;  /* 0x0000000bff2a7e24 */ /* 0x000fe4000f8e00ff */
[----:B------:R-:W-:Y:S01]  /*4d110*/  IMAD.U32 R41, RZ, RZ, UR10 ;  /* 0x0000000aff297e24 */ /* 0x000fe2000f8e00ff */
[----:B------:R-:W-:Y:S01]  /*4d120*/  F2FP.SATFINITE.E4M3.F32.PACK_AB_MERGE_C R28, RZ, R28, RZ ;  /* 0x0000001cff1c723e */ /* 0x000fe200048070ff */
[----:B------:R-:W4:Y:S01]  /*4d130*/  LDL.LU R149, [R1+0x858] ;  /* 0x0008580001957983 */ /* 0x000f220000300800 */
[----:B------:R-:W-:-:S03]  /*4d140*/  LOP3.LUT R2, R2, 0xfffffffd, RZ, 0xc0, !PT ;  /* 0xfffffffd02027812 */ /* 0x000fc600078ec0ff */
[----:B------:R-:W4:Y:S04]  /*4d150*/  LDL.LU R143, [R1+0x85c] ;  /* 0x00085c00018f7983 */ /* 0x000f280000300800 */
[----:B------:R0:W-:Y:S02]  /*4d160*/  @!P2 STG.E.U8 desc[UR8][R34.64+0x88], R28 ;  /* 0x0000881c2200a986 */ /* 0x0001e4000c101108 */
[----:B0-----:R-:W-:Y:S01]  /*4d170*/  PRMT R28, RZ, 0x7610, R28 ;  /* 0x00007610ff1c7816 */ /* 0x001fe2000000001c */
[----:B------:R-:W0:Y:S05]  /*4d180*/  @!P1 LDC.64 R34, c[0x0][0x5c0] ;  /* 0x00017000ff229b82 */ /* 0x000e2a0000000a00 */
[----:B------:R-:W2:Y:S01]  /*4d190*/  @!P1 LDG.E.U8 R28, desc[UR8][R18.64+0x89] ;  /* 0x00008908121c9981 */ /* 0x000ea2000c1e1100 */
[----:B0-----:R-:W-:-:S03]  /*4d1a0*/  @!P1 IADD3 R34, P3, R63, R34, RZ ;  /* 0x000000223f229210 */ /* 0x001fc60007f7e0ff */
[----:B------:R-:W4:Y:S01]  /*4d1b0*/  LDL.LU.64 R62, [R1+0xb8] ;  /* 0x0000b800013e7983 */ /* 0x000f220000300a00 */
[----:B------:R-:W-:-:S03]  /*4d1c0*/  LOP3.LUT P2, RZ, R31, 0x100000, RZ, 0xc0, !PT ;  /* 0x001000001fff7812 */ /* 0x000fc6000784c0ff */
[----:B------:R-:W4:Y:S01]  /*4d1d0*/  LDL.LU R39, [R1+0x860] ;  /* 0x0008600001277983 */ /* 0x000f220000300800 */
[----:B------:R-:W-:-:S03]  /*4d1e0*/  @!P1 IMAD.X R35, R64, 0x1, R35, P3 ;  /* 0x0000000140239824 */ /* 0x000fc600018e0623 */
[----:B------:R-:W4:Y:S01]  /*4d1f0*/  LDL.LU.64 R146, [R1+0xb0] ;  /* 0x0000b00001927983 */ /* 0x000f220000300a00 */
[----:B------:R-:W-:-:S03]  /*4d200*/  IMAD.U32 R40, RZ, RZ, UR11 ;  /* 0x0000000bff287e24 */ /* 0x000fc6000f8e00ff */
[----:B------:R-:W4:Y:S01]  /*4d210*/  LDL.LU R148, [R1+0x864] ;  /* 0x0008640001947983 */ /* 0x000f220000300800 */
        /* <DEDUP_REMOVED lines=17> */
[----:B------:R-:W-:-:S13]  /*4d330*/  ISETP.LT.OR P3, PT, R26, 0xea, !P5 ;  /* 0x000000ea1a00780c */ /* 0x000fda0006f61670 */
[----:B------:R-:W-:-:S04]  /*4d340*/  @!P3 IADD3 R42, P4, P5, R42, UR16, R8 ;  /* 0x000000102a2abc10 */ /* 0x000fc8000fd9e008 */
        /* <DEDUP_REMOVED lines=17> */
[----:B------:R-:W2:Y:S01]  /*4d460*/  @!P4 LDG.E.U8 R28, desc[UR8][R20.64+0x81] ;  /* 0x00008108141cc981 */ /* 0x000ea2000c1e1100 */
[----:B------:R-:W-:Y:S02]  /*4d470*/  @P3 LOP3.LUT R2, R2, 0x2, RZ, 0xfc, !PT ;  /* 0x0000000202023812 */ /* 0x000fe400078efcff */
[----:B------:R-:W-:Y:S02]  /*4d480*/  LOP3.LUT P3, RZ, R31, 0x200000, RZ, 0xc0, !PT ;  /* 0x002000001fff7812 */ /* 0x000fe4000786c0ff */
[----:B--2---:R-:W-:-:S04]  /*4d490*/  LOP3.LUT R28, R28, 0xff, RZ, 0xc0, !PT ;  /* 0x000000ff1c1c7812 */ /* 0x004fc800078ec0ff */
[----:B------:R-:W-:-:S05]  /*4d4a0*/  F2FP.F16.E4M3.UNPACK_B R28, R28 ;  /* 0x0000001cff1c723e */ /* 0x000fca00020006ff */
[----:B------:R-:W-:-:S05]  /*4d4b0*/  HADD2.F32 R28, -RZ, R28.H0_H0 ;  /* 0x2000001cff1c7230 */ /* 0x000fca0000004100 */
[----:B------:R-:W-:-:S04]  /*4d4c0*/  FMUL R28, R28, UR12 ;  /* 0x0000000c1c1c7c20 */ /* 0x000fc80008400000 */
[----:B----4-:R-:W-:Y:S01]  /*4d4d0*/  FFMA R28, R149, UR61, R28 ;  /* 0x0000003d951c7c23 */ /* 0x010fe2000800001c */
[----:B------:R-:W-:Y:S01]  /*4d4e0*/  ISETP.LT.OR P1, PT, R26, 0xe1, !P6 ;  /* 0x000000e11a00780c */ /* 0x000fe20007721670 */
[----:B------:R-:W-:Y:S01]  /*4d4f0*/  IMAD.U32 R38, RZ, RZ, UR10 ;  /* 0x0000000aff267e24 */ /* 0x000fe2000f8e00ff */
[----:B------:R-:W2:Y:S02]  /*4d500*/  LDL.LU R149, [R1+0x868] ;  /* 0x0008680001957983 */ /* 0x000ea40000300800 */
[----:B------:R-:W-:-:S05]  /*4d510*/  F2FP.SATFINITE.E4M3.F32.PACK_AB_MERGE_C R28, RZ, R28, RZ ;  /* 0x0000001cff1c723e */ /* 0x000fca00048070ff */
[----:B------:R0:W-:Y:S02]  /*4d520*/  @!P4 STG.E.U8 desc[UR8][R34.64+0x81], R28 ;  /* 0x0000811c2200c986 */ /* 0x0001e4000c101108 */
[----:B0-----:R-:W-:-:S06]  /*4d530*/  PRMT R34, RZ, 0x7610, R34 ;  /* 0x00007610ff227816 */ /* 0x001fcc0000000022 */
[----:B------:R-:W3:Y:S02]  /*4d540*/  @!P3 LDG.E.U8 R34, desc[UR8][R22.64+0x80] ;  /* 0x000080081622b981 */ /* 0x000ee4000c1e1100 */
[----:B---3--:R-:W-:-:S04]  /*4d550*/  LOP3.LUT R34, R34, 0xff, RZ, 0xc0, !PT ;  /* 0x000000ff22227812 */ /* 0x008fc800078ec0ff */
[----:B------:R-:W-:-:S05]  /*4d560*/  F2FP.F16.E4M3.UNPACK_B R34, R34 ;  /* 0x00000022ff22723e */ /* 0x000fca00020006ff */
[----:B------:R-:W-:-:S05]  /*4d570*/  HADD2.F32 R34, -RZ, R34.H0_H0 ;  /* 0x20000022ff227230 */ /* 0x000fca0000004100 */
[----:B------:R-:W-:-:S04]  /*4d580*/  FMUL R34, R34, UR12 ;  /* 0x0000000c22227c20 */ /* 0x000fc80008400000 */
[----:B------:R-:W-:Y:S01]  /*4d590*/  FFMA R34, R143, UR61, R34 ;  /* 0x0000003d8f227c23 */ /* 0x000fe20008000022 */
[----:B------:R-:W-:Y:S01]  /*4d5a0*/  @!P1 IADD3 R40, P5, P6, R40, UR14, R8 ;  /* 0x0000000e28289c10 */ /* 0x000fe2000febe008 */
[----:B------:R-:W-:Y:S01]  /*4d5b0*/  IMAD.U32 R28, RZ, RZ, UR10 ;  /* 0x0000000aff1c7e24 */ /* 0x000fe2000f8e00ff */
[----:B------:R-:W3:Y:S02]  /*4d5c0*/  LDL.LU R143, [R1+0x86c] ;  /* 0x00086c00018f7983 */ /* 0x000ee40000300800 */
[----:B------:R-:W-:-:S05]  /*4d5d0*/  F2FP.SATFINITE.E4M3.F32.PACK_AB_MERGE_C R34, RZ, R34, RZ ;  /* 0x00000022ff22723e */ /* 0x000fca00048070ff */
[----:B------:R0:W-:Y:S02]  /*4d5e0*/  @!P3 STG.E.U8 desc[UR8][R62.64+0x80], R34 ;  /* 0x000080223e00b986 */ /* 0x0001e4000c101108 */
[----:B0-----:R-:W-:Y:S02]  /*4d5f0*/  PRMT R34, RZ, 0x7610, R34 ;  /* 0x00007610ff227816 */ /* 0x001fe40000000022 */
[----:B------:R-:W-:Y:S01]  /*4d600*/  @!P1 IADD3.X R38, R38, UR13, R27, P5, P6 ;  /* 0x0000000d26269c10 */ /* 0x000fe2000afec41b */
[----:B------:R-:W4:Y:S04]  /*4d610*/  LDL.LU.64 R62, [R1+0xc0] ;  /* 0x0000c000013e7983 */ /* 0x000f280000300a00 */
[----:B------:R-:W2:Y:S01]  /*4d620*/  @!P2 LDG.E.U8 R34, desc[UR8][R22.64+0x81] ;  /* 0x000081081622a981 */ /* 0x000ea2000c1e1100 */
[----:B------:R-:W-:-:S04]  /*4d630*/  ISETP.GE.AND P6, PT, R5, 0x109, PT ;  /* 0x000001090500780c */ /* 0x000fc80003fc6270 */
[----:B------:R-:W-:-:S13]  /*4d640*/  ISETP.LT.OR P4, PT, R26, 0xe2, !P6 ;  /* 0x000000e21a00780c */ /* 0x000fda0007781670 */
[----:B------:R-:W-:-:S04]  /*4d650*/  @!P4 IADD3 R33, P5, P6, R33, UR14, R8 ;  /* 0x0000000e2121cc10 */ /* 0x000fc8000febe008 */
[----:B------:R-:W-:Y:S02]  /*4d660*/  @!P4 IADD3.X R28, R28, UR13, R27, P5, P6 ;  /* 0x0000000d1c1ccc10 */ /* 0x000fe4000afec41b */
[----:B------:R-:W-:-:S13]  /*4d670*/  ISETP.LT.OR P5, PT, R26, 0x89, !P0 ;  /* 0x000000891a00780c */ /* 0x000fda00047a1670 */
[----:B------:R-:W0:Y:S01]  /*4d680*/  @!P5 LDC.64 R36, c[0x0][0x5c0] ;  /* 0x00017000ff24db82 */ /* 0x000e220000000a00 */
[----:B------:R-:W-:Y:S01]  /*4d690*/  @!P5 IMAD.MOV.U32 R35, RZ, RZ, R27 ;  /* 0x000000ffff23d224 */ /* 0x000fe200078e001b */
[----:B--2---:R-:W-:-:S04]  /*4d6a0*/  LOP3.LUT R34, R34, 0xff, RZ, 0xc0, !PT ;  /* 0x000000ff22227812 */ /* 0x004fc800078ec0ff */
[----:B------:R-:W-:-:S05]  /*4d6b0*/  F2FP.F16.E4M3.UNPACK_B R34, R34 ;  /* 0x00000022ff22723e */ /* 0x000fca00020006ff */
[----:B------:R-:W-:-:S05]  /*4d6c0*/  HADD2.F32 R34, -RZ, R34.H0_H0 ;  /* 0x20000022ff227230 */ /* 0x000fca0000004100 */
[----:B------:R-:W-:-:S04]  /*4d6d0*/  FMUL R34, R34, UR12 ;  /* 0x0000000c22227c20 */ /* 0x000fc80008400000 */
[----:B------:R-:W-:-:S05]  /*4d6e0*/  FFMA R34, R39, UR61, R34 ;  /* 0x0000003d27227c23 */ /* 0x000fca0008000022 */
[----:B------:R-:W-:-:S05]  /*4d6f0*/  F2FP.SATFINITE.E4M3.F32.PACK_AB_MERGE_C R34, RZ, R34, RZ ;  /* 0x00000022ff22723e */ /* 0x000fca00048070ff */
[----:B------:R1:W-:Y:S02]  /*4d700*/  @!P2 STG.E.U8 desc[UR8][R146.64+0x81], R34 ;  /* 0x000081229200a986 */ /* 0x0003e4000c101108 */
[----:B-1----:R-:W-:-:S04]  /*4d710*/  @!P5 IMAD.MOV.U32 R34, RZ, RZ, R8 ;  /* 0x000000ffff22d224 */ /* 0x002fc800078e0008 */
[----:B------:R-:W-:-:S03]  /*4d720*/  @!P5 IMAD.WIDE.U32 R34, R6, 0x180, R34 ;  /* 0x000001800622d825 */ /* 0x000fc600078e0022 */
[----:B0-----:R-:W-:Y:S02]  /*4d730*/  @!P5 IADD3 R34, P6, R34, R36, RZ ;  /* 0x000000242222d210 */ /* 0x001fe40007fde0ff */
[----:B------:R-:W-:-:S06]  /*4d740*/  PRMT R36, RZ, 0x7610, R36 ;  /* 0x00007610ff247816 */ /* 0x000fcc0000000024 */
[----:B------:R-:W2:Y:S01]  /*4d750*/  @!P5 LDG.E.U8 R36, desc[UR8][R20.64+0x88] ;  /* 0x000088081424d981 */ /* 0x000ea2000c1e1100 */
[----:B------:R-:W-:-:S05]  /*4d760*/  @!P5 IMAD R39, R7, 0x180, RZ ;  /* 0x000001800727d824 */ /* 0x000fca00078e02ff */
[----:B------:R-:W-:Y:S02]  /*4d770*/  @!P5 IADD3.X R35, R37, R35, R39, P6, !PT ;  /* 0x000000232523d210 */ /* 0x000fe400037fe427 */
[----:B--2---:R-:W-:-:S04]  /*4d780*/  LOP3.LUT R36, R36, 0xff, RZ, 0xc0, !PT ;  /* 0x000000ff24247812 */ /* 0x004fc800078ec0ff */
[----:B------:R-:W-:-:S05]  /*4d790*/  F2FP.F16.E4M3.UNPACK_B R36, R36 ;  /* 0x00000024ff24723e */ /* 0x000fca00020006ff */
[----:B------:R-:W-:-:S05]  /*4d7a0*/  HADD2.F32 R36, -RZ, R36.H0_H0 ;  /* 0x20000024ff247230 */ /* 0x000fca0000004100 */
[----:B------:R-:W-:-:S04]  /*4d7b0*/  FMUL R36, R36, UR12 ;  /* 0x0000000c24247c20 */ /* 0x000fc80008400000 */
[----:B------:R-:W-:Y:S01]  /*4d7c0*/  FFMA R36, R148, UR61, R36 ;  /* 0x0000003d94247c23 */ /* 0x000fe20008000024 */
[C---:B------:R-:W-:Y:S02]  /*4d7d0*/  LOP3.LUT P3, RZ, R31.reuse, 0x80000, RZ, 0xc0, !PT ;  /* 0x000800001fff7812 */ /* 0x040fe4000786c0ff */
[----:B------:R-:W-:Y:S01]  /*4d7e0*/  LOP3.LUT P2, RZ, R31, 0x10000, RZ, 0xc0, !PT ;  /* 0x000100001fff7812 */ /* 0x000fe2000784c0ff */
[----:B------:R-:W2:Y:S04]  /*4d7f0*/  LDL.LU R148, [R1+0x870] ;  /* 0x0008700001947983 */ /* 0x000ea80000300800 */
[----:B------:R-:W2:Y:S01]  /*4d800*/  LDL.LU.64 R146, [R1+0xa8] ;  /* 0x0000a80001927983 */ /* 0x000ea20000300a00 */
[----:B------:R-:W-:-:S05]  /*4d810*/  F2FP.SATFINITE.E4M3.F32.PACK_AB_MERGE_C R36, RZ, R36, RZ ;  /* 0x00000024ff24723e */ /* 0x000fca00048070ff */
[----:B------:R0:W-:Y:S01]  /*4d820*/  @!P5 STG.E.U8 desc[UR8][R34.64+0x88], R36 ;  /* 0x000088242200d986 */ /* 0x0001e2000c101108 */
[----:B------:R-:W-:-:S13]  /*4d830*/  ISETP.LT.OR P5, PT, R26, 0x8a, !P0 ;  /* 0x0000008a1a00780c */ /* 0x000fda00047a1670 */
[----:B0-----:R-:W0:Y:S01]  /*4d840*/  @!P5 LDC.64 R36, c[0x0][0x5c0] ;  /* 0x00017000ff24db82 */ /* 0x001e220000000a00 */
[----:B------:R-:W-:Y:S02]  /*4d850*/  @!P5 IMAD.MOV.U32 R34, RZ, RZ, R8 ;  /* 0x000000ffff22d224 */ /* 0x000fe400078e0008 */
[----:B------:R-:W-:Y:S02]  /*4d860*/  @!P5 IMAD.MOV.U32 R35, RZ, RZ, R27 ;  /* 0x000000ffff23d224 */ /* 0x000fe400078e001b */
[----:B------:R-:W-:-:S03]  /*4d870*/  @!P5 IMAD.WIDE.U32 R34, R6, 0x180, R34 ;  /* 0x000001800622d825 */ /* 0x000fc600078e0022 */
[----:B0-----:R-:W-:Y:S02]  /*4d880*/  @!P5 IADD3 R34, P6, R34, R36, RZ ;  /* 0x000000242222d210 */ /* 0x001fe40007fde0ff */
[----:B------:R-:W-:-:S06]  /*4d890*/  PRMT R36, RZ, 0x7610, R36 ;  /* 0x00007610ff247816 */ /* 0x000fcc0000000024 */
[----:B------:R-:W3:Y:S01]  /*4d8a0*/  @!P5 LDG.E.U8 R36, desc[UR8][R20.64+0x89] ;  /* 0x000089081424d981 */ /* 0x000ee2000c1e1100 */
[----:B------:R-:W-:-:S05]  /*4d8b0*/  @!P5 IMAD R39, R7, 0x180, RZ ;  /* 0x000001800727d824 */ /* 0x000fca00078e02ff */
[----:B------:R-:W-:Y:S02]  /*4d8c0*/  @!P5 IADD3.X R35, R37, R35, R39, P6, !PT ;  /* 0x000000232523d210 */ /* 0x000fe400037fe427 */
        /* <DEDUP_REMOVED lines=15> */
[----:B------:R-:W-:Y:S01]  /*4d9c0*/  FFMA R34, R143, UR61, R34 ;  /* 0x0000003d8f227c23 */ /* 0x000fe20008000022 */
[----:B------:R-:W-:Y:S02]  /*4d9d0*/  @P1 LOP3.LUT R2, R2, 0x4, RZ, 0xfc, !PT ;  /* 0x0000000402021812 */ /* 0x000fe400078efcff */
[----:B------:R-:W-:Y:S01]  /*4d9e0*/  PRMT R36, RZ, 0x7610, R36 ;  /* 0x00007610ff247816 */ /* 0x000fe20000000024 */
[----:B------:R-:W4:Y:S01]  /*4d9f0*/  LDL.LU R143, [R1+0x878] ;  /* 0x00087800018f7983 */ /* 0x000f220000300800 */
[----:B------:R-:W-:-:S05]  /*4da00*/  F2FP.SATFINITE.E4M3.F32.PACK_AB_MERGE_C R34, RZ, R34, RZ ;  /* 0x00000022ff22723e */ /* 0x000fca00048070ff */
[----:B------:R0:W-:Y:S02]  /*4da10*/  @!P3 STG.E.U8 desc[UR8][R62.64+0x88], R34 ;  /* 0x000088223e00b986 */ /* 0x0001e4000c101108 */
[----:B0-----:R-:W-:-:S06]  /*4da20*/  PRMT R34, RZ, 0x7610, R34 ;  /* 0x00007610ff227816 */ /* 0x001fcc0000000022 */
[----:B------:R-:W2:Y:S01]  /*4da30*/  @!P2 LDG.E.U8 R34, desc[UR8][R22.64+0x89] ;  /* 0x000089081622a981 */ /* 0x000ea2000c1e1100 */
[----:B------:R-:W-:-:S04]  /*4da40*/  ISETP.GE.AND P1, PT, R5, 0x1, PT ;  /* 0x000000010500780c */ /* 0x000fc80003f26270 */
[----:B------:R-:W-:Y:S02]  /*4da50*/  ISETP.LT.OR P5, PT, R26, 0x91, !P1 ;  /* 0x000000911a00780c */ /* 0x000fe40004fa1670 */
        /* <DEDUP_REMOVED lines=8> */
[----:B------:R0:W-:Y:S04]  /*4dae0*/  @!P2 STG.E.U8 desc[UR8][R146.64+0x89], R34 ;  /* 0x000089229200a986 */ /* 0x0001e8000c101108 */
[----:B------:R-:W3:Y:S01]  /*4daf0*/  @!P5 LDG.E.U8 R36, desc[UR8][R24.64+0x90] ;  /* 0x000090081824d981 */ /* 0x000ee2000c1e1100 */
[----:B0-----:R-:W0:Y:S02]  /*4db00*/  @!P5 LDC.64 R34, c[0x0][0x5c0] ;  /* 0x00017000ff22db82 */ /* 0x001e240000000a00 */
[----:B0-----:R-:W-:-:S05]  /*4db10*/  @!P5 IADD3 R34, P6, R8, R34, RZ ;  /* 0x000000220822d210 */ /* 0x001fca0007fde0ff */
[----:B------:R-:W-:Y:S01]  /*4db20*/  @!P5 IMAD.X R35, R27, 0x1, R35, P6 ;  /* 0x000000011b23d824 */ /* 0x000fe200030e0623 */
[----:B---3--:R-:W-:-:S04]  /*4db30*/  LOP3.LUT R36, R36, 0xff, RZ, 0xc0, !PT ;  /* 0x000000ff24247812 */ /* 0x008fc800078ec0ff */
[----:B------:R-:W-:-:S05]  /*4db40*/  F2FP.F16.E4M3.UNPACK_B R36, R36 ;  /* 0x00000024ff24723e */ /* 0x000fca00020006ff */
[----:B------:R-:W-:-:S05]  /*4db50*/  HADD2.F32 R36, -RZ, R36.H0_H0 ;  /* 0x20000024ff247230 */ /* 0x000fca0000004100 */
[----:B------:R-:W-:-:S04]  /*4db60*/  FMUL R36, R36, UR12 ;  /* 0x0000000c24247c20 */ /* 0x000fc80008400000 */
[----:B------:R-:W-:Y:S01]  /*4db70*/  FFMA R36, R149, UR61, R36 ;  /* 0x0000003d95247c23 */ /* 0x000fe20008000024 */
[----:B------:R-:W-:Y:S01]  /*4db80*/  LOP3.LUT P2, RZ, R31, 0x80, RZ, 0xc0, !PT ;  /* 0x000000801fff7812 */ /* 0x000fe2000784c0ff */
[----:B------:R-:W3:Y:S03]  /*4db90*/  LDL.LU R149, [R1+0x880] ;  /* 0x0008800001957983 */ /* 0x000ee60000300800 */
        /* <DEDUP_REMOVED lines=8> */
[----:B----4-:R-:W-:-:S04]  /*4dc20*/  LOP3.LUT R36, R36, 0xff, RZ, 0xc0, !PT ;  /* 0x000000ff24247812 */ /* 0x010fc800078ec0ff */
[----:B------:R-:W-:-:S05]  /*4dc30*/  F2FP.F16.E4M3.UNPACK_B R36, R36 ;  /* 0x00000024ff24723e */ /* 0x000fca00020006ff */
[----:B------:R-:W-:-:S05]  /*4dc40*/  HADD2.F32 R36, -RZ, R36.H0_H0 ;  /* 0x20000024ff247230 */ /* 0x000fca0000004100 */
[----:B------:R-:W-:-:S04]  /*4dc50*/  FMUL R36, R36, UR12 ;  /* 0x0000000c24247c20 */ /* 0x000fc80008400000 */
[----:B------:R-:W-:Y:S02]  /*4dc60*/  FFMA R36, R143, UR61, R36 ;  /* 0x0000003d8f247c23 */ /* 0x000fe40008000024 */
[----:B------:R-:W4:Y:S03]  /*4dc70*/  LDL.LU R143, [R1+0x884] ;  /* 0x00088400018f7983 */ /* 0x000f260000300800 */
[----:B------:R-:W-:-:S05]  /*4dc80*/  F2FP.SATFINITE.E4M3.F32.PACK_AB_MERGE_C R36, RZ, R36, RZ ;  /* 0x00000024ff24723e */ /* 0x000fca00048070ff */
[----:B------:R0:W-:Y:S02]  /*4dc90*/  @!P5 STG.E.U8 desc[UR8][R34.64+0x91], R36 ;  /* 0x000091242200d986 */ /* 0x0001e4000c101108 */
[----:B0-----:R-:W-:-:S06]  /*4dca0*/  PRMT R34, RZ, 0x7610, R34 ;  /* 0x00007610ff227816 */ /* 0x001fcc0000000022 */
        /* <DEDUP_REMOVED lines=10> */
[----:B------:R-:W-:Y:S02]  /*4dd50*/  ISETP.LT.OR P5, PT, R26, 0x99, !P1 ;  /* 0x000000991a00780c */ /* 0x000fe40004fa1670 */
[----:B------:R-:W-:Y:S02]  /*4dd60*/  PRMT R36, RZ, 0x7610, R36 ;  /* 0x00007610ff247816 */ /* 0x000fe40000000024 */
[----:B--2---:R-:W-:-:S04]  /*4dd70*/  LOP3.LUT R34, R34, 0xff, RZ, 0xc0, !PT ;  /* 0x000000ff22227812 */ /* 0x004fc800078ec0ff */
[----:B------:R-:W-:-:S05]  /*4dd80*/  F2FP.F16.E4M3.UNPACK_B R34, R34 ;  /* 0x00000022ff22723e */ /* 0x000fca00020006ff */
[----:B------:R-:W-:-:S05]  /*4dd90*/  HADD2.F32 R34, -RZ, R34.H0_H0 ;  /* 0x20000022ff227230 */ /* 0x000fca0000004100 */
[----:B------:R-:W-:-:S04]  /*4dda0*/  FMUL R34, R34, UR12 ;  /* 0x0000000c22227c20 */ /* 0x000fc80008400000 */
[----:B---3--:R-:W-:Y:S02]  /*4ddb0*/  FFMA R34, R149, UR61, R34 ;  /* 0x0000003d95227c23 */ /* 0x008fe40008000022 */
[----:B------:R-:W2:Y:S01]  /*4ddc0*/  LDL.LU R149, [R1+0x888] ;  /* 0x0008880001957983 */ /* 0x000ea20000300800 */
[----:B------:R-:W-:-:S03]  /*4ddd0*/  LOP3.LUT P3, RZ, R31, 0x100, RZ, 0xc0, !PT ;  /* 0x000001001fff7812 */ /* 0x000fc6000786c0ff */
[----:B------:R-:W3:Y:S01]  /*4dde0*/  LDL.LU R148, [R1+0x88c] ;  /* 0x00088c0001947983 */ /* 0x000ee20000300800 */
[----:B------:R-:W-:-:S05]  /*4ddf0*/  F2FP.SATFINITE.E4M3.F32.PACK_AB_MERGE_C R34, RZ, R34, RZ ;  /* 0x00000022ff22723e */ /* 0x000fca00048070ff */
[----:B------:R0:W-:Y:S04]  /*4de00*/  @!P2 STG.E.U8 desc[UR8][R160.64+0x91], R34 ;  /* 0x00009122a000a986 */ /* 0x0001e8000c101108 */
[----:B------:R-:W4:Y:S01]  /*4de10*/  @!P5 LDG.E.U8 R36, desc[UR8][R24.64+0x98] ;  /* 0x000098081824d981 */ /* 0x000f22000c1e1100 */
[----:B0-----:R-:W0:Y:S02]  /*4de20*/  @!P5 LDC.64 R34, c[0x0][0x5c0] ;  /* 0x00017000ff22db82 */ /* 0x001e240000000a00 */
[----:B0-----:R-:W-:-:S05]  /*4de30*/  @!P5 IADD3 R34, P6, R8, R34, RZ ;  /* 0x000000220822d210 */ /* 0x001fca0007fde0ff */
[----:B------:R-:W-:Y:S01]  /*4de40*/  @!P5 IMAD.X R35, R27, 0x1, R35, P6 ;  /* 0x000000011b23d824 */ /* 0x000fe200030e0623 */
[----:B----4-:R-:W-:-:S04]  /*4de50*/  LOP3.LUT R36, R36, 0xff, RZ, 0xc0, !PT ;  /* 0x000000ff24247812 */ /* 0x010fc800078ec0ff */
[----:B------:R-:W-:-:S05]  /*4de60*/  F2FP.F16.E4M3.UNPACK_B R36, R36 ;  /* 0x00000024ff24723e */ /* 0x000fca00020006ff */
[----:B------:R-:W-:-:S05]  /*4de70*/  HADD2.F32 R36, -RZ, R36.H0_H0 ;  /* 0x20000024ff247230 */ /* 0x000fca0000004100 */
[----:B------:R-:W-:-:S04]  /*4de80*/  FMUL R36, R36, UR12 ;  /* 0x0000000c24247c20 */ /* 0x000fc80008400000 */
[----:B------:R-:W-:Y:S01]  /*4de90*/  FFMA R36, R143, UR61, R36 ;  /* 0x0000003d8f247c23 */ /* 0x000fe20008000024 */
[----:B------:R-:W-:Y:S01]  /*4dea0*/  LOP3.LUT P2, RZ, R31, 0x20, RZ, 0xc0, !PT ;  /* 0x000000201fff7812 */ /* 0x000fe2000784c0ff */
[----:B------:R-:W4:Y:S03]  /*4deb0*/  LDL.LU R143, [R1+0x890] ;  /* 0x00089000018f7983 */ /* 0x000f260000300800 */
[----:B------:R-:W-:-:S05]  /*4dec0*/  F2FP.SATFINITE.E4M3.F32.PACK_AB_MERGE_C R36, RZ, R36, RZ ;  /* 0x00000024ff24723e */ /* 0x000fca00048070ff */
[----:B------:R0:W-:Y:S01]  /*4ded0*/  @!P5 STG.E.U8 desc[UR8][R34.64+0x98], R36 ;  /* 0x000098242200d986 */ /* 0x0001e2000c101108 */
[----:B------:R-:W-:Y:S02]  /*4dee0*/  ISETP.LT.OR P5, PT, R26, 0x9a, !P1 ;  /* 0x0000009a1a00780c */ /* 0x000fe40004fa1670 */
[----:B0-----:R-:W-:-:S11]  /*4def0*/  PRMT R36, RZ, 0x7610, R36 ;  /* 0x00007610ff247816 */ /* 0x001fd60000000024 */
[----:B------:R-:W0:Y:S01]  /*4df00*/  @!P5 LDC.64 R34, c[0x0][0x5c0] ;  /* 0x00017000ff22db82 */ /* 0x000e220000000a00 */
[----:B------:R-:W2:Y:S01]  /*4df10*/  @!P5 LDG.E.U8 R36, desc[UR8][R24.64+0x99] ;  /* 0x000099081824d981 */ /* 0x000ea2000c1e1100 */
[----:B0-----:R-:W-:-:S05]  /*4df20*/  @!P5 IADD3 R34, P6, R8, R34, RZ ;  /* 0x000000220822d210 */ /* 0x001fca0007fde0ff */
        /* <DEDUP_REMOVED lines=29> */
[----:B------:R-:W-:Y:S02]  /*4e100*/  LOP3.LUT P3, RZ, R29, 0x8, RZ, 0xc0, !PT ;  /* 0x000000081dff7812 */ /* 0x000fe4000786c0ff */
[----:B------:R-:W-:Y:S01]  /*4e110*/  PRMT R36, RZ, 0x7610, R36 ;  /* 0x00007610ff247816 */ /* 0x000fe20000000024 */
[----:B------:R-:W4:Y:S01]  /*4e120*/  LDL.LU R143, [R1+0x89c] ;  /* 0x00089c00018f7983 */ /* 0x000f220000300800 */
[----:B------:R-:W-:-:S05]  /*4e130*/  F2FP.SATFINITE.E4M3.F32.PACK_AB_MERGE_C R34, RZ, R34, RZ ;  /* 0x00000022ff22723e */ /* 0x000fca00048070ff */
[----:B------:R0:W-:Y:S02]  /*4e140*/  @!P2 STG.E.U8 desc[UR8][R170.64+0x99], R34 ;  /* 0x00009922aa00a986 */ /* 0x0001e4000c101108 */
[----:B0-----:R-:W-:-:S06]  /*4e150*/  PRMT R34, RZ, 0x7610, R34 ;  /* 0x00007610ff227816 */ /* 0x001fcc0000000022 */
[----:B------:R-:W2:Y:S01]  /*4e160*/  @!P6 LDG.E.U8 R34, desc[UR8][R12.64+0x90] ;  /* 0x000090080c22e981 */ /* 0x000ea2000c1e1100 */
[----:B------:R-:W-:Y:S02]  /*4e170*/  LOP3.LUT P4, RZ, R31, 0x4, RZ, 0xc0, !PT ;  /* 0x000000041fff7812 */ /* 0x000fe4000788c0ff */
        /* <DEDUP_REMOVED lines=32> */
[----:B------:R0:W-:Y:S02]  /*4e380*/  @!P3 STG.E.U8 desc[UR8][R34.64+0x90], R36 ;  /* 0x000090242200b986 */ /* 0x0001e4000c101108 */
[----:B0-----:R-:W-:Y:S01]  /*4e390*/  PRMT R36, RZ, 0x7610, R36 ;  /* 0x00007610ff247816 */ /* 0x001fe20000000024 */
[----:B------:R-:W0:Y:S05]  /*4e3a0*/  @!P2 LDC.64 R34, c[0x0][0x5c0] ;  /* 0x00017000ff22ab82 */ /* 0x000e2a0000000a00 */
        /* <DEDUP_REMOVED lines=19> */
[----:B------:R-:W-:Y:S02]  /*4e4e0*/  PRMT R36, RZ, 0x7610, R36 ;  /* 0x00007610ff247816 */ /* 0x000fe40000000024 */
[----:B------:R-:W-:Y:S01]  /*4e4f0*/  LOP3.LUT P2, RZ, R0, 0x80000, RZ, 0xc0, !PT ;  /* 0x0008000000ff7812 */ /* 0x000fe2000784c0ff */
[----:B------:R-:W3:Y:S01]  /*4e500*/  LDL.LU R148, [R1+0x8b0] ;  /* 0x0008b00001947983 */ /* 0x000ee20000300800 */
        /* <DEDUP_REMOVED lines=12> */
[----:B------:R0:W-:Y:S04]  /*4e5d0*/  @!P4 STG.E.U8 desc[UR8][R166.64+0x99], R34 ;  /* 0x00009922a600c986 */ /* 0x0001e8000c101108 */
        /* <DEDUP_REMOVED lines=13> */
[----:B0-----:R-:W-:Y:S01]  /*4e6b0*/  PRMT R36, RZ, 0x7610, R36 ;  /* 0x00007610ff247816 */ /* 0x001fe20000000024 */
[----:B------:R-:W0:Y:S05]  /*4e6c0*/  @!P2 LDC.64 R34, c[0x0][0x5c0] ;  /* 0x00017000ff22ab82 */ /* 0x000e2a0000000a00 */
        /* <DEDUP_REMOVED lines=19> */
[----:B------:R-:W-:Y:S02]  /*4e800*/  PRMT R36, RZ, 0x7610, R36 ;  /* 0x00007610ff247816 */ /* 0x000fe40000000024 */
[----:B------:R-:W-:Y:S01]  /*4e810*/  LOP3.LUT P2, RZ, R0, 0x1000, RZ, 0xc0, !PT ;  /* 0x0000100000ff7812 */ /* 0x000fe2000784c0ff */
[----:B------:R-:W4:Y:S01]  /*4e820*/  LDL.LU R143, [R1+0x8c0] ;  /* 0x0008c000018f7983 */ /* 0x000f220000300800 */
        /* <DEDUP_REMOVED lines=26> */
[----:B0-----:R-:W-:Y:S01]  /*4e9d0*/  PRMT R36, RZ, 0x7610, R36 ;  /* 0x00007610ff247816 */ /* 0x001fe20000000024 */
[----:B------:R-:W0:Y:S05]  /*4e9e0*/  @!P2 LDC.64 R34, c[0x0][0x5c0] ;  /* 0x00017000ff22ab82 */ /* 0x000e2a0000000a00 */
[----:B------:R-:W4:Y:S01]  /*4e9f0*/  @!P2 LDG.E.U8 R36, desc[UR8][R18.64+0x91] ;  /* 0x000091081224a981 */ /* 0x000f22000c1e1100 */
        /* <DEDUP_REMOVED lines=18> */
[----:B------:R-:W-:Y:S02]  /*4eb20*/  PRMT R36, RZ, 0x7610, R36 ;  /* 0x00007610ff247816 */ /* 0x000fe40000000024 */
[----:B------:R-:W-:Y:S01]  /*4eb30*/  LOP3.LUT P2, RZ, R0, 0x80, RZ, 0xc0, !PT ;  /* 0x0000008000ff7812 */ /* 0x000fe2000784c0ff */
[----:B------:R-:W2:Y:S01]  /*4eb40*/  LDL.LU R149, [R1+0x8d0] ;  /* 0x0008d00001957983 */ /* 0x000ea20000300800 */
        /* <DEDUP_REMOVED lines=8> */
[----:B------:R-:W-:-:S05]  /*4ebd0*/  FFMA R34, R148, UR61, R34 ;  /* 0x0000003d94227c23 */ /* 0x000fca0008000022 */
        /* <DEDUP_REMOVED lines=10> */
[----:B----4-:R-:W-:Y:S02]  /*4ec80*/  FFMA R36, R143, UR61, R36 ;  /* 0x0000003d8f247c23 */ /* 0x010fe40008000024 */
[----:B------:R-:W3:Y:S04]  /*4ec90*/  LDL.LU R143, [R1+0x8d4] ;  /* 0x0008d400018f7983 */ /* 0x000ee80000300800 */
[----:B------:R-:W4:Y:S01]  /*4eca0*/  LDL.LU R148, [R1+0x8d8] ;  /* 0x0008d80001947983 */ /* 0x000f220000300800 */
[----:B------:R-:W-:-:S05]  /*4ecb0*/  F2FP.SATFINITE.E4M3.F32.PACK_AB_MERGE_C R36, RZ, R36, RZ ;  /* 0x00000024ff24723e */ /* 0x000fca00048070ff */
[----:B------:R0:W-:Y:S02]  /*4ecc0*/  @!P3 STG.E.U8 desc[UR8][R34.64+0x98], R36 ;  /* 0x000098242200b986 */ /* 0x0001e4000c101108 */
[----:B0-----:R-:W-:Y:S01]  /*4ecd0*/  PRMT R36, RZ, 0x7610, R36 ;  /* 0x00007610ff247816 */ /* 0x001fe20000000024 */
[----:B------:R-:W0:Y:S05]  /*4ece0*/  @!P2 LDC.64 R34, c[0x0][0x5c0] ;  /* 0x00017000ff22ab82 */ /* 0x000e2a0000000a00 */
[----:B------:R-:W2:Y:S01]  /*4ecf0*/  @!P2 LDG.E.U8 R36, desc[UR8][R18.64+0x99] ;  /* 0x000099081224a981 */ /* 0x000ea2000c1e1100 */
[----:B0-----:R-:W-:-:S05]  /*4ed00*/  @!P2 IADD3 R34, P5, R97, R34, RZ ;  /* 0x000000226122a210 */ /* 0x001fca0007fbe0ff */
[----:B------:R-:W-:Y:S01]  /*4ed10*/  @!P2 IMAD.X R35, R98, 0x1, R35, P5 ;  /* 0x000000016223a824 */ /* 0x000fe200028e0623 */
[----:B------:R-:W-:Y:S02]  /*4ed20*/  ISETP.LT.OR P5, PT, R26, 0x91, !P0 ;  /* 0x000000911a00780c */ /* 0x000fe400047a1670 */
[----:B--2---:R-:W-:-:S04]  /*4ed30*/  LOP3.LUT R36, R36, 0xff, RZ, 0xc0, !PT ;  /* 0x000000ff24247812 */ /* 0x004fc800078ec0ff */
[----:B------:R-:W-:-:S05]  /*4ed40*/  F2FP.F16.E4M3.UNPACK_B R36, R36 ;  /* 0x00000024ff24723e */ /* 0x000fca00020006ff */
[----:B------:R-:W-:-:S05]  /*4ed50*/  HADD2.F32 R36, -RZ, R36.H0_H0 ;  /* 0x20000024ff247230 */ /* 0x000fca0000004100 */
[----:B------:R-:W-:-:S04]  /*4ed60*/  FMUL R36, R36, UR12 ;  /* 0x0000000c24247c20 */ /* 0x000fc80008400000 */
[----:B------:R-:W-:Y:S01]  /*4ed70*/  FFMA R36, R149, UR61, R36 ;  /* 0x0000003d95247c23 */ /* 0x000fe20008000024 */
[----:B------:R-:W-:Y:S01]  /*4ed80*/  @!P5 IMAD R39, R7, 0x180, RZ ;  /* 0x000001800727d824 */ /* 0x000fe200078e02ff */
[----:B------:R-:W-:Y:S01]  /*4ed90*/  LOP3.LUT P3, RZ, R31, 0x20000000, RZ, 0xc0, !PT ;  /* 0x200000001fff7812 */ /* 0x000fe2000786c0ff */
[----:B------:R-:W2:Y:S04]  /*4eda0*/  LDL.LU R149, [R1+0x8dc] ;  /* 0x0008dc0001957983 */ /* 0x000ea80000300800 */
[----:B------:R-:W2:Y:S01]  /*4edb0*/  LDL.LU.64 R62, [R1+0xd0] ;  /* 0x0000d000013e7983 */ /* 0x000ea20000300a00 */
[----:B------:R-:W-:-:S05]  /*4edc0*/  F2FP.SATFINITE.E4M3.F32.PACK_AB_MERGE_C R36, RZ, R36, RZ ;  /* 0x00000024ff24723e */ /* 0x000fca00048070ff */
[----:B------:R0:W-:Y:S02]  /*4edd0*/  @!P2 STG.E.U8 desc[UR8][R34.64+0x99], R36 ;  /* 0x000099242200a986 */ /* 0x0001e4000c101108 */
[----:B0-----:R-:W0:Y:S01]  /*4ede0*/  @!P5 LDC.64 R36, c[0x0][0x5c0] ;  /* 0x00017000ff24db82 */ /* 0x001e220000000a00 */
[----:B------:R-:W-:Y:S02]  /*4edf0*/  @!P5 IMAD.MOV.U32 R34, RZ, RZ, R8 ;  /* 0x000000ffff22d224 */ /* 0x000fe400078e0008 */
[----:B------:R-:W-:Y:S02]  /*4ee00*/  @!P5 IMAD.MOV.U32 R35, RZ, RZ, R27 ;  /* 0x000000ffff23d224 */ /* 0x000fe400078e001b */
[----:B------:R-:W-:-:S03]  /*4ee10*/  @!P5 IMAD.WIDE.U32 R34, R6, 0x180, R34 ;  /* 0x000001800622d825 */ /* 0x000fc600078e0022 */
[----:B0-----:R-:W-:Y:S02]  /*4ee20*/  @!P5 IADD3 R34, P6, R34, R36, RZ ;  /* 0x000000242222d210 */ /* 0x001fe40007fde0ff */
[----:B------:R-:W-:-:S06]  /*4ee30*/  PRMT R36, RZ, 0x7610, R36 ;  /* 0x00007610ff247816 */ /* 0x000fcc0000000024 */
[----:B------:R-:W3:Y:S01]  /*4ee40*/  @!P5 LDG.E.U8 R36, desc[UR8][R20.64+0x90] ;  /* 0x000090081424d981 */ /* 0x000ee2000c1e1100 */
[----:B------:R-:W-:Y:S02]  /*4ee50*/  @!P5 IADD3.X R35, R37, R35, R39, P6, !PT ;  /* 0x000000232523d210 */ /* 0x000fe400037fe427 */
[----:B---3--:R-:W-:-:S04]  /*4ee60*/  LOP3.LUT R36, R36, 0xff, RZ, 0xc0, !PT ;  /* 0x000000ff24247812 */ /* 0x008fc800078ec0ff */
[----:B------:R-:W-:-:S05]  /*4ee70*/  F2FP.F16.E4M3.UNPACK_B R36, R36 ;  /* 0x00000024ff24723e */ /* 0x000fca00020006ff */
[----:B------:R-:W-:-:S05]  /*4ee80*/  HADD2.F32 R36, -RZ, R36.H0_H0 ;  /* 0x20000024ff247230 */ /* 0x000fca0000004100 */
[----:B------:R-:W-:-:S04]  /*4ee90*/  FMUL R36, R36, UR12 ;  /* 0x0000000c24247c20 */ /* 0x000fc80008400000 */
[----:B------:R-:W-:Y:S01]  /*4eea0*/  FFMA R36, R143, UR61, R36 ;  /* 0x0000003d8f247c23 */ /* 0x000fe20008000024 */
[----:B------:R-:W-:Y:S01]  /*4eeb0*/  LOP3.LUT P2, RZ, R31, 0x4000000, RZ, 0xc0, !PT ;  /* 0x040000001fff7812 */ /* 0x000fe2000784c0ff */
[----:B------:R-:W3:Y:S04]  /*4eec0*/  LDL.LU R143, [R1+0x8e0] ;  /* 0x0008e000018f7983 */ /* 0x000ee80000300800 */
[----:B------:R-:W3:Y:S01]  /*4eed0*/  LDL.LU.64 R146, [R1+0xc8] ;  /* 0x0000c80001927983 */ /* 0x000ee20000300a00 */
        /* <DEDUP_REMOVED lines=9> */
[----:B------:R-:W4:Y:S01]  /*4ef70*/  @!P5 LDG.E.U8 R36, desc[UR8][R20.64+0x91] ;  /* 0x000091081424d981 */ /* 0x000f22000c1e1100 */
[----:B------:R-:W-:-:S05]  /*4ef80*/  @!P5 IMAD R39, R7, 0x180, RZ ;  /* 0x000001800727d824 */ /* 0x000fca00078e02ff */
[----:B------:R-:W-:Y:S02]  /*4ef90*/  @!P5 IADD3.X R35, R37, R35, R39, P6, !PT ;  /* 0x000000232523d210 */ /* 0x000fe400037fe427 */
        /* <DEDUP_REMOVED lines=15> */
[----:B------:R-:W-:Y:S01]  /*4f090*/  ISETP.LT.OR P5, PT, R26, 0x99, !P0 ;  /* 0x000000991a00780c */ /* 0x000fe200047a1670 */
[----:B------:R-:W2:Y:S03]  /*4f0a0*/  LDL.LU R149, [R1+0x8e8] ;  /* 0x0008e80001957983 */ /* 0x000ea60000300800 */
[----:B------:R-:W-:-:S05]  /*4f0b0*/  F2FP.SATFINITE.E4M3.F32.PACK_AB_MERGE_C R34, RZ, R34, RZ ;  /* 0x00000022ff22723e */ /* 0x000fca00048070ff */
[----:B------:R0:W-:Y:S04]  /*4f0c0*/  @!P3 STG.E.U8 desc[UR8][R62.64+0x90], R34 ;  /* 0x000090223e00b986 */ /* 0x0001e8000c101108 */
[----:B------:R-:W1:Y:S01]  /*4f0d0*/  @!P5 LDC.64 R36, c[0x0][0x5c0] ;  /* 0x00017000ff24db82 */ /* 0x000e620000000a00 */
[----:B0-----:R-:W-:-:S06]  /*4f0e0*/  PRMT R34, RZ, 0x7610, R34 ;  /* 0x00007610ff227816 */ /* 0x001fcc0000000022 */
[----:B------:R-:W3:Y:S01]  /*4f0f0*/  @!P2 LDG.E.U8 R34, desc[UR8][R22.64+0x91] ;  /* 0x000091081622a981 */ /* 0x000ee2000c1e1100 */
[----:B------:R-:W-:Y:S01]  /*4f100*/  @!P5 IMAD.MOV.U32 R35, RZ, RZ, R27 ;  /* 0x000000ffff23d224 */ /* 0x000fe200078e001b */
[----:B---3--:R-:W-:-:S04]  /*4f110*/  LOP3.LUT R34, R34, 0xff, RZ, 0xc0, !PT ;  /* 0x000000ff22227812 */ /* 0x008fc800078ec0ff */
[----:B------:R-:W-:-:S05]  /*4f120*/  F2FP.F16.E4M3.UNPACK_B R34, R34 ;  /* 0x00000022ff22723e */ /* 0x000fca00020006ff */
[----:B------:R-:W-:-:S05]  /*4f130*/  HADD2.F32 R34, -RZ, R34.H0_H0 ;  /* 0x20000022ff227230 */ /* 0x000fca0000004100 */
[----:B------:R-:W-:-:S04]  /*4f140*/  FMUL R34, R34, UR12 ;  /* 0x0000000c22227c20 */ /* 0x000fc80008400000 */
[----:B------:R-:W-:Y:S01]  /*4f150*/  FFMA R34, R143, UR61, R34 ;  /* 0x0000003d8f227c23 */ /* 0x000fe20008000022 */
[----:B------:R-:W-:Y:S01]  /*4f160*/  @!P5 IMAD R39, R7, 0x180, RZ ;  /* 0x000001800727d824 */ /* 0x000fe200078e02ff */
[----:B------:R-:W-:Y:S01]  /*4f170*/  LOP3.LUT P3, RZ, R31, 0x8000000, RZ, 0xc0, !PT ;  /* 0x080000001fff7812 */ /* 0x000fe2000786c0ff */
[----:B------:R-:W3:Y:S04]  /*4f180*/  LDL.LU R143, [R1+0x8ec] ;  /* 0x0008ec00018f7983 */ /* 0x000ee80000300800 */
[----:B------:R-:W3:Y:S01]  /*4f190*/  LDL.LU.64 R62, [R1+0xe0] ;  /* 0x0000e000013e7983 */ /* 0x000ee20000300a00 */
[----:B------:R-:W-:-:S05]  /*4f1a0*/  F2FP.SATFINITE.E4M3.F32.PACK_AB_MERGE_C R34, RZ, R34, RZ ;  /* 0x00000022ff22723e */ /* 0x000fca00048070ff */
[----:B------:R0:W-:Y:S02]  /*4f1b0*/  @!P2 STG.E.U8 desc[UR8][R146.64+0x91], R34 ;  /* 0x000091229200a986 */ /* 0x0001e4000c101108 */
[----:B0-----:R-:W-:-:S04]  /*4f1c0*/  @!P5 IMAD.MOV.U32 R34, RZ, RZ, R8 ;  /* 0x000000ffff22d224 */ /* 0x001fc800078e0008 */
[----:B------:R-:W-:-:S03]  /*4f1d0*/  @!P5 IMAD.WIDE.U32 R34, R6, 0x180, R34 ;  /* 0x000001800622d825 */ /* 0x000fc600078e0022 */
[----:B-1----:R-:W-:Y:S02]  /*4f1e0*/  @!P5 IADD3 R34, P6, R34, R36, RZ ;  /* 0x000000242222d210 */ /* 0x002fe40007fde0ff */
[----:B------:R-:W-:-:S06]  /*4f1f0*/  PRMT R36, RZ, 0x7610, R36 ;  /* 0x00007610ff247816 */ /* 0x000fcc0000000024 */
[----:B------:R-:W4:Y:S01]  /*4f200*/  @!P5 LDG.E.U8 R36, desc[UR8][R20.64+0x98] ;  /* 0x000098081424d981 */ /* 0x000f22000c1e1100 */
[----:B------:R-:W-:Y:S02]  /*4f210*/  @!P5 IADD3.X R35, R37, R35, R39, P6, !PT ;  /* 0x000000232523d210 */ /* 0x000fe400037fe427 */
[----:B----4-:R-:W-:-:S04]  /*4f220*/  LOP3.LUT R36, R36, 0xff, RZ, 0xc0, !PT ;  /* 0x000000ff24247812 */ /* 0x010fc800078ec0ff */
[----:B------:R-:W-:-:S05]  /*4f230*/  F2FP.F16.E4M3.UNPACK_B R36, R36 ;  /* 0x00000024ff24723e */ /* 0x000fca00020006ff */
[----:B------:R-:W-:-:S05]  /*4f240*/  HADD2.F32 R36, -RZ, R36.H0_H0 ;  /* 0x20000024ff247230 */ /* 0x000fca0000004100 */
[----:B------:R-:W-:-:S04]  /*4f250*/  FMUL R36, R36, UR12 ;  /* 0x0000000c24247c20 */ /* 0x000fc80008400000 */
[----:B------:R-:W-:Y:S01]  /*4f260*/  FFMA R36, R148, UR61, R36 ;  /* 0x0000003d94247c23 */ /* 0x000fe20008000024 */
[----:B------:R-:W-:Y:S01]  /*4f270*/  LOP3.LUT P2, RZ, R31, 0x1000000, RZ, 0xc0, !PT ;  /* 0x010000001fff7812 */ /* 0x000fe2000784c0ff */
[----:B------:R-:W4:Y:S04]  /*4f280*/  LDL.LU R148, [R1+0x8f0] ;  /* 0x0008f00001947983 */ /* 0x000f280000300800 */
[----:B------:R-:W4:Y:S01]  /*4f290*/  LDL.LU.64 R146, [R1+0xd8] ;  /* 0x0000d80001927983 */ /* 0x000f220000300a00 */
        /* <DEDUP_REMOVED lines=16> */
[----:B------:R-:W-:Y:S02]  /*4f3a0*/  FFMA R36, R149, UR61, R36 ;  /* 0x0000003d95247c23 */ /* 0x000fe40008000024 */
        /* <DEDUP_REMOVED lines=10> */
[----:B------:R-:W-:Y:S02]  /*4f450*/  ISETP.LT.OR P5, PT, R26, 0xa1, !P1 ;  /* 0x000000a11a00780c */ /* 0x000fe40004fa1670 */
[----:B------:R-:W-:Y:S01]  /*4f460*/  PRMT R36, RZ, 0x7610, R36 ;  /* 0x00007610ff247816 */ /* 0x000fe20000000024 */
        /* <DEDUP_REMOVED lines=47> */
[----:B------:R-:W-:-:S05]  /*4f760*/  FFMA R34, R148, UR61, R34 ;  /* 0x0000003d94227c23 */ /* 0x000fca0008000022 */
[----:B------:R-:W-:-:S05]  /*4f770*/  F2FP.SATFINITE.E4M3.F32.PACK_AB_MERGE_C R34, RZ, R34, RZ ;  /* 0x00000022ff22723e */ /* 0x000fca00048070ff */
[----:B------:R0:W-:Y:S02]  /*4f780*/  @!P3 STG.E.U8 desc[UR8][R218.64+0xa0], R34 ;  /* 0x0000a022da00b986 */ /* 0x0001e4000c101108 */
[----:B0-----:R-:W-:-:S06]  /*4f790*/  PRMT R34, RZ, 0x7610, R34 ;  /* 0x00007610ff227816 */ /* 0x001fcc0000000022 */
[----:B------:R-:W4:Y:S01]  /*4f7a0*/  @!P2 LDG.E.U8 R34, desc[UR8][R10.64+0xa1] ;  /* 0x0000a1080a22a981 */ /* 0x000f22000c1e1100 */
[----:B------:R-:W-:Y:S02]  /*4f7b0*/  ISETP.LT.OR P5, PT, R26, 0xa9, !P1 ;  /* 0x000000a91a00780c */ /* 0x000fe40004fa1670 */
[----:B------:R-:W-:Y:S02]  /*4f7c0*/  PRMT R36, RZ, 0x7610, R36 ;  /* 0x00007610ff247816 */ /* 0x000fe40000000024 */
[----:B----4-:R-:W-:-:S04]  /*4f7d0*/  LOP3.LUT R34, R34, 0xff, RZ, 0xc0, !PT ;  /* 0x000000ff22227812 */ /* 0x010fc800078ec0ff */
[----:B------:R-:W-:-:S05]  /*4f7e0*/  F2FP.F16.E4M3.UNPACK_B R34, R34 ;  /* 0x00000022ff22723e */ /* 0x000fca00020006ff */
[----:B------:R-:W-:-:S05]  /*4f7f0*/  HADD2.F32 R34, -RZ, R34.H0_H0 ;  /* 0x20000022ff227230 */ /* 0x000fca0000004100 */
[----:B------:R-:W-:-:S04]  /*4f800*/  FMUL R34, R34, UR12 ;  /* 0x0000000c22227c20 */ /* 0x000fc80008400000 */
[----:B--2---:R-:W-:Y:S02]  /*4f810*/  FFMA R34, R149, UR61, R34 ;  /* 0x0000003d95227c23 */ /* 0x004fe40008000022 */
[----:B------:R-:W2:Y:S01]  /*4f820*/  LDL.LU R149, [R1+0x908] ;  /* 0x0009080001957983 */ /* 0x000ea20000300800 */
[----:B------:R-:W-:-:S03]  /*4f830*/  LOP3.LUT P3, RZ, R30, 0x1000000, RZ, 0xc0, !PT ;  /* 0x010000001eff7812 */ /* 0x000fc6000786c0ff */
[----:B------:R-:W4:Y:S01]  /*4f840*/  LDL.LU R148, [R1+0x90c] ;  /* 0x00090c0001947983 */ /* 0x000f220000300800 */
        /* <DEDUP_REMOVED lines=48> */
[----:B------:R-:W-:Y:S02]  /*4fb50*/  LOP3.LUT P3, RZ, R0, 0x20000000, RZ, 0xc0, !PT ;  /* 0x2000000000ff7812 */ /* 0x000fe4000786c0ff */
[----:B------:R-:W-:Y:S01]  /*4fb60*/  PRMT R36, RZ, 0x7610, R36 ;  /* 0x00007610ff247816 */ /* 0x000fe20000000024 */
[----:B------:R-:W3:Y:S01]  /*4fb70*/  LDL.LU R143, [R1+0x91c] ;  /* 0x00091c00018f7983 */ /* 0x000ee20000300800 */
        /* <DEDUP_REMOVED lines=180> */
[----:B---3--:R-:W-:Y:S02]  /*506c0*/  FFMA R36, R143, UR61, R36 ;  /* 0x0000003d8f247c23 */ /* 0x008fe40008000024 */
        /* <DEDUP_REMOVED lines=141> */
[----:B0-----:R-:W0:Y:S03]  /*50fa0*/  @!P5 LDC.64 R34, c[0x0][0x5c0] ;  /* 0x00017000ff22db82 */ /* 0x001e260000000a00 */
[----:B------:R-:W4:Y:S01]  /*50fb0*/  LDL.LU.64 R146, [R1] ;  /* 0x0000000001927983 */ /* 0x000f220000300a00 */
        /* <DEDUP_REMOVED lines=42> */
[----:B--2---:R-:W-:Y:S01]  /*51260*/  FFMA R34, R149, UR61, R34 ;  /* 0x0000003d95227c23 */ /* 0x004fe20008000022 */
[----:B------:R-:W-:Y:S01]  /*51270*/  LOP3.LUT P3, RZ, R30, 0x100, RZ, 0xc0, !PT ;  /* 0x000001001eff7812 */ /* 0x000fe2000786c0ff */
[----:B------:R-:W2:Y:S04]  /*51280*/  LDL.LU R149, [R1+0x988] ;  /* 0x0009880001957983 */ /* 0x000ea80000300800 */
[----:B------:R-:W4:Y:S04]  /*51290*/  LDL.LU R148, [R1+0x98c] ;  /* 0x00098c0001947983 */ /* 0x000f280000300800 */
[----:B------:R-:W4:Y:S01]  /*512a0*/  LDL.LU.64 R146, [R1+0x28] ;  /* 0x0000280001927983 */ /* 0x000f220000300a00 */
[----:B------:R-:W-:-:S05]  /*512b0*/  F2FP.SATFINITE.E4M3.F32.PACK_AB_MERGE_C R34, RZ, R34, RZ ;  /* 0x00000022ff22723e */ /* 0x000fca00048070ff */
[----:B------:R0:W-:Y:S04]  /*512c0*/  @!P2 STG.E.U8 desc[UR8][R236.64+0xb1], R34 ;  /* 0x0000b122ec00a986 */ /* 0x0001e8000c101108 */
[----:B------:R-:W3:Y:S01]  /*512d0*/  @!P5 LDG.E.U8 R36, desc[UR8][R24.64+0xb8] ;  /* 0x0000b8081824d981 */ /* 0x000ee2000c1e1100 */
[----:B0-----:R-:W0:Y:S02]  /*512e0*/  @!P5 LDC.64 R34, c[0x0][0x5c0] ;  /* 0x00017000ff22db82 */ /* 0x001e240000000a00 */
[----:B0-----:R-:W-:-:S05]  /*512f0*/  @!P5 IADD3 R34, P6, R8, R34, RZ ;  /* 0x000000220822d210 */ /* 0x001fca0007fde0ff */
[----:B------:R-:W-:Y:S01]  /*51300*/  @!P5 IMAD.X R35, R27, 0x1, R35, P6 ;  /* 0x000000011b23d824 */ /* 0x000fe200030e0623 */
[----:B------:R-:W-:Y:S02]  /*51310*/  LOP3.LUT P2, RZ, R30, 0x10, RZ, 0xc0, !PT ;  /* 0x000000101eff7812 */ /* 0x000fe4000784c0ff */
[----:B---3--:R-:W-:-:S04]  /*51320*/  LOP3.LUT R36, R36, 0xff, RZ, 0xc0, !PT ;  /* 0x000000ff24247812 */ /* 0x008fc800078ec0ff */
[----:B------:R-:W-:-:S05]  /*51330*/  F2FP.F16.E4M3.UNPACK_B R36, R36 ;  /* 0x00000024ff24723e */ /* 0x000fca00020006ff */
[----:B------:R-:W-:-:S05]  /*51340*/  HADD2.F32 R36, -RZ, R36.H0_H0 ;  /* 0x20000024ff247230 */ /* 0x000fca0000004100 */
[----:B------:R-:W-:-:S04]  /*51350*/  FMUL R36, R36, UR12 ;  /* 0x0000000c24247c20 */ /* 0x000fc80008400000 */
[----:B------:R-:W-:Y:S02]  /*51360*/  FFMA R36, R143, UR61, R36 ;  /* 0x0000003d8f247c23 */ /* 0x000fe40008000024 */
[----:B------:R-:W3:Y:S04]  /*51370*/  LDL.LU R143, [R1+0x990] ;  /* 0x00099000018f7983 */ /* 0x000ee80000300800 */
[----:B------:R-:W3:Y:S01]  /*51380*/  LDL.LU.64 R162, [R1+0x18] ;  /* 0x0000180001a27983 */ /* 0x000ee20000300a00 */
[----:B------:R-:W-:-:S05]  /*51390*/  F2FP.SATFINITE.E4M3.F32.PACK_AB_MERGE_C R36, RZ, R36, RZ ;  /* 0x00000024ff24723e */ /* 0x000fca00048070ff */
[----:B------:R0:W-:Y:S01]  /*513a0*/  @!P5 STG.E.U8 desc[UR8][R34.64+0xb8], R36 ;  /* 0x0000b8242200d986 */ /* 0x0001e2000c101108 */
[----:B------:R-:W-:-:S13]  /*513b0*/  ISETP.LT.OR P5, PT, R26, 0xba, !P1 ;  /* 0x000000ba1a00780c */ /* 0x000fda0004fa1670 */
[----:B0-----:R-:W0:Y:S02]  /*513c0*/  @!P5 LDC.64 R34, c[0x0][0x5c0] ;  /* 0x00017000ff22db82 */ /* 0x001e240000000a00 */
[----:B0-----:R-:W-:-:S05]  /*513d0*/  @!P5 IADD3 R34, P6, R8, R34, RZ ;  /* 0x000000220822d210 */ /* 0x001fca0007fde0ff */
[----:B------:R-:W-:Y:S01]  /*513e0*/  @!P5 IMAD.X R35, R27, 0x1, R35, P6 ;  /* 0x000000011b23d824 */ /* 0x000fe200030e0623 */
[----:B------:R-:W-:Y:S02]  /*513f0*/  LOP3.LUT P6, RZ, R30, 0x4, RZ, 0xc0, !PT ;  /* 0x000000041eff7812 */ /* 0x000fe400078cc0ff */
[----:B------:R-:W-:-:S06]  /*51400*/  PRMT R30, RZ, 0x7610, R30 ;  /* 0x00007610ff1e7816 */ /* 0x000fcc000000001e */
[----:B------:R-:W2:Y:S02]  /*51410*/  @!P5 LDG.E.U8 R30, desc[UR8][R24.64+0xb9] ;  /* 0x0000b908181ed981 */ /* 0x000ea4000c1e1100 */
[----:B--2---:R-:W-:-:S04]  /*51420*/  LOP3.LUT R30, R30, 0xff, RZ, 0xc0, !PT ;  /* 0x000000ff1e1e7812 */ /* 0x004fc800078ec0ff */
[----:B------:R-:W-:-:S05]  /*51430*/  F2FP.F16.E4M3.UNPACK_B R30, R30 ;  /* 0x0000001eff1e723e */ /* 0x000fca00020006ff */
[----:B------:R-:W-:-:S05]  /*51440*/  HADD2.F32 R30, -RZ, R30.H0_H0 ;  /* 0x2000001eff1e7230 */ /* 0x000fca0000004100 */
[----:B------:R-:W-:-:S04]  /*51450*/  FMUL R30, R30, UR12 ;  /* 0x0000000c1e1e7c20 */ /* 0x000fc80008400000 */
[----:B------:R-:W-:Y:S02]  /*51460*/  FFMA R30, R149, UR61, R30 ;  /* 0x0000003d951e7c23 */ /* 0x000fe4000800001e */
[----:B------:R-:W2:Y:S04]  /*51470*/  LDL.LU R149, [R1+0x994] ;  /* 0x0009940001957983 */ /* 0x000ea80000300800 */
[----:B------:R-:W2:Y:S01]  /*51480*/  LDL.LU.64 R62, [R1+0x10] ;  /* 0x00001000013e7983 */ /* 0x000ea20000300a00 */
        /* <DEDUP_REMOVED lines=13> */
[----:B0-----:R-:W-:Y:S02]  /*51560*/  PRMT R30, RZ, 0x7610, R30 ;  /* 0x00007610ff1e7816 */ /* 0x001fe4000000001e */
[----:B------:R-:W4:Y:S04]  /*51570*/  LDL.LU.64 R146, [R1+0x8] ;  /* 0x0000080001927983 */ /* 0x000f280000300a00 */
        /* <DEDUP_REMOVED lines=10> */
[----:B------:R-:W1:Y:S01]  /*51620*/  @!P3 LDC.64 R34, c[0x0][0x5c0] ;  /* 0x00017000ff22bb82 */ /* 0x000e620000000a00 */
[----:B0-----:R-:W-:-:S06]  /*51630*/  PRMT R30, RZ, 0x7610, R30 ;  /* 0x00007610ff1e7816 */ /* 0x001fcc000000001e */
[----:B------:R-:W2:Y:S02]  /*51640*/  @!P6 LDG.E.U8 R30, desc[UR8][R12.64+0xb0] ;  /* 0x0000b0080c1ee981 */ /* 0x000ea4000c1e1100 */
[----:B--2---:R-:W-:-:S04]  /*51650*/  LOP3.LUT R30, R30, 0xff, RZ, 0xc0, !PT ;  /* 0x000000ff1e1e7812 */ /* 0x004fc800078ec0ff */
[----:B------:R-:W-:-:S05]  /*51660*/  F2FP.F16.E4M3.UNPACK_B R30, R30 ;  /* 0x0000001eff1e723e */ /* 0x000fca00020006ff */
[----:B------:R-:W-:-:S05]  /*51670*/  HADD2.F32 R30, -RZ, R30.H0_H0 ;  /* 0x2000001eff1e7230 */ /* 0x000fca0000004100 */
[----:B------:R-:W-:-:S04]  /*51680*/  FMUL R30, R30, UR12 ;  /* 0x0000000c1e1e7c20 */ /* 0x000fc80008400000 */
[----:B------:R-:W-:Y:S01]  /*51690*/  FFMA R30, R149, UR61, R30 ;  /* 0x0000003d951e7c23 */ /* 0x000fe2000800001e */
[----:B-1----:R-:W-:Y:S02]  /*516a0*/  @!P3 IADD3 R34, P5, R195, R34, RZ ;  /* 0x00000022c322b210 */ /* 0x002fe40007fbe0ff */
        /* <DEDUP_REMOVED lines=11> */
[----:B------:R-:W-:Y:S02]  /*51760*/  F2FP.SATFINITE.E4M3.F32.PACK_AB_MERGE_C R36, RZ, R30, RZ ;  /* 0x0000001eff24723e */ /* 0x000fe400048070ff */
[----:B------:R-:W-:-:S03]  /*51770*/  PRMT R30, RZ, 0x7610, R30 ;  /* 0x00007610ff1e7816 */ /* 0x000fc6000000001e */
[----:B------:R0:W-:Y:S04]  /*51780*/  @!P4 STG.E.U8 desc[UR8][R146.64+0xb1], R36 ;  /* 0x0000b1249200c986 */ /* 0x0001e8000c101108 */
[----:B------:R-:W4:Y:S01]  /*51790*/  @!P3 LDG.E.U8 R30, desc[UR8][R14.64+0xb0] ;  /* 0x0000b0080e1eb981 */ /* 0x000f22000c1e1100 */
[----:B------:R-:W-:Y:S01]  /*517a0*/  @!P3 IMAD.X R35, R229, 0x1, R35, P5 ;  /* 0x00000001e523b824 */ /* 0x000fe200028e0623 */
[----:B------:R-:W-:Y:S02]  /*517b0*/  LOP3.LUT P6, RZ, R32, 0x20000000, RZ, 0xc0, !PT ;  /* 0x2000000020ff7812 */ /* 0x000fe400078cc0ff */
[----:B------:R-:W2:Y:S04]  /*517c0*/  LDL.LU R229, [R1+0xc24] ;  /* 0x000c240001e57983 */ /* 0x000ea80000300800 */
[----:B------:R-:W2:Y:S04]  /*517d0*/  LDL.LU R148, [R1+0x9a4] ;  /* 0x0009a40001947983 */ /* 0x000ea80000300800 */
[----:B------:R-:W2:Y:S01]  /*517e0*/  LDL.LU.64 R62, [R1+0x30] ;  /* 0x00003000013e7983 */ /* 0x000ea20000300a00 */
[----:B----4-:R-:W-:-:S04]  /*517f0*/  LOP3.LUT R30, R30, 0xff, RZ, 0xc0, !PT ;  /* 0x000000ff1e1e7812 */ /* 0x010fc800078ec0ff */
[----:B------:R-:W-:-:S05]  /*51800*/  F2FP.F16.E4M3.UNPACK_B R30, R30 ;  /* 0x0000001eff1e723e */ /* 0x000fca00020006ff */
[----:B------:R-:W-:-:S05]  /*51810*/  HADD2.F32 R30, -RZ, R30.H0_H0 ;  /* 0x2000001eff1e7230 */ /* 0x000fca0000004100 */
[----:B------:R-:W-:-:S04]  /*51820*/  FMUL R30, R30, UR12 ;  /* 0x0000000c1e1e7c20 */ /* 0x000fc80008400000 */
[----:B---3--:R-:W-:Y:S01]  /*51830*/  FFMA R30, R143, UR61, R30 ;  /* 0x0000003d8f1e7c23 */ /* 0x008fe2000800001e */
[----:B------:R-:W-:Y:S01]  /*51840*/  LOP3.LUT P4, RZ, R32, 0x4000000, RZ, 0xc0, !PT ;  /* 0x0400000020ff7812 */ /* 0x000fe2000788c0ff */
[----:B------:R-:W3:Y:S04]  /*51850*/  LDL.LU R143, [R1+0x9a8] ;  /* 0x0009a800018f7983 */ /* 0x000ee80000300800 */
[----:B0-----:R-:W4:Y:S01]  /*51860*/  LDL.LU.64 R146, [R1+0x20] ;  /* 0x0000200001927983 */ /* 0x001f220000300a00 */
        /* <DEDUP_REMOVED lines=16> */
[----:B0-----:R-:W-:Y:S02]  /*51970*/  PRMT R30, RZ, 0x7610, R30 ;  /* 0x00007610ff1e7816 */ /* 0x001fe4000000001e */
[----:B------:R-:W0:Y:S04]  /*51980*/  @!P3 LDC.64 R34, c[0x0][0x5c0] ;  /* 0x00017000ff22bb82 */ /* 0x000e280000000a00 */
[----:B------:R-:W3:Y:S02]  /*51990*/  @!P6 LDG.E.U8 R30, desc[UR8][R12.64+0xb8] ;  /* 0x0000b8080c1ee981 */ /* 0x000ee4000c1e1100 */
[----:B---3--:R-:W-:-:S04]  /*519a0*/  LOP3.LUT R30, R30, 0xff, RZ, 0xc0, !PT ;  /* 0x000000ff1e1e7812 */ /* 0x008fc800078ec0ff */
[----:B------:R-:W-:-:S05]  /*519b0*/  F2FP.F16.E4M3.UNPACK_B R30, R30 ;  /* 0x0000001eff1e723e */ /* 0x000fca00020006ff */
[----:B------:R-:W-:-:S05]  /*519c0*/  HADD2.F32 R30, -RZ, R30.H0_H0 ;  /* 0x2000001eff1e7230 */ /* 0x000fca0000004100 */
[----:B------:R-:W-:-:S04]  /*519d0*/  FMUL R30, R30, UR12 ;  /* 0x0000000c1e1e7c20 */ /* 0x000fc80008400000 */
[----:B------:R-:W-:Y:S01]  /*519e0*/  FFMA R30, R148, UR61, R30 ;  /* 0x0000003d941e7c23 */ /* 0x000fe2000800001e */
[----:B0-----:R-:W-:Y:S02]  /*519f0*/  @!P3 IADD3 R34, P5, R234, R34, RZ ;  /* 0x00000022ea22b210 */ /* 0x001fe40007fbe0ff */
[----:B------:R-:W-:Y:S01]  /*51a00*/  LOP3.LUT P2, RZ, R0, 0x100000, RZ, 0xc0, !PT ;  /* 0x0010000000ff7812 */ /* 0x000fe2000784c0ff */
[----:B------:R-:W3:Y:S04]  /*51a10*/  LDL.LU R148, [R1+0x9b0] ;  /* 0x0009b00001947983 */ /* 0x000ee80000300800 */
        /* <DEDUP_REMOVED lines=14> */
[----:B------:R-:W-:Y:S01]  /*51b00*/  @!P3 IMAD.X R35, R235, 0x1, R35, P5 ;  /* 0x00000001eb23b824 */ /* 0x000fe200028e0623 */
[----:B------:R-:W-:Y:S02]  /*51b10*/  LOP3.LUT P6, RZ, R32, 0x1000000, RZ, 0xc0, !PT ;  /* 0x0100000020ff7812 */ /* 0x000fe400078cc0ff */
[----:B------:R-:W3:Y:S04]  /*51b20*/  LDL.LU R235, [R1+0xc1c] ;  /* 0x000c1c0001eb7983 */ /* 0x000ee80000300800 */
[----:B------:R-:W3:Y:S01]  /*51b30*/  LDL.LU R143, [R1+0x9b4] ;  /* 0x0009b400018f7983 */ /* 0x000ee20000300800 */
        /* <DEDUP_REMOVED lines=23> */
[----:B0-----:R-:W-:Y:S02]  /*51cb0*/  PRMT R30, RZ, 0x7610, R30 ;  /* 0x00007610ff1e7816 */ /* 0x001fe4000000001e */
[----:B------:R-:W0:Y:S04]  /*51cc0*/  @!P3 LDC.64 R34, c[0x0][0x5c0] ;  /* 0x00017000ff22bb82 */ /* 0x000e280000000a00 */
[----:B------:R-:W4:Y:S02]  /*51cd0*/  @!P6 LDG.E.U8 R30, desc[UR8][R16.64+0xb0] ;  /* 0x0000b008101ee981 */ /* 0x000f24000c1e1100 */
[----:B----4-:R-:W-:-:S04]  /*51ce0*/  LOP3.LUT R30, R30, 0xff, RZ, 0xc0, !PT ;  /* 0x000000ff1e1e7812 */ /* 0x010fc800078ec0ff */
[----:B------:R-:W-:-:S05]  /*51cf0*/  F2FP.F16.E4M3.UNPACK_B R30, R30 ;  /* 0x0000001eff1e723e */ /* 0x000fca00020006ff */
[----:B------:R-:W-:-:S05]  /*51d00*/  HADD2.F32 R30, -RZ, R30.H0_H0 ;  /* 0x2000001eff1e7230 */ /* 0x000fca0000004100 */
[----:B------:R-:W-:-:S04]  /*51d10*/  FMUL R30, R30, UR12 ;  /* 0x0000000c1e1e7c20 */ /* 0x000fc80008400000 */
[----:B------:R-:W-:Y:S01]  /*51d20*/  FFMA R30, R143, UR61, R30 ;  /* 0x0000003d8f1e7c23 */ /* 0x000fe2000800001e */
[----:B0-----:R-:W-:Y:S02]  /*51d30*/  @!P3 IADD3 R34, P5, R224, R34, RZ ;  /* 0x00000022e022b210 */ /* 0x001fe40007fbe0ff */
[----:B------:R-:W-:Y:S01]  /*51d40*/  LOP3.LUT P2, RZ, R0, 0x10000, RZ, 0xc0, !PT ;  /* 0x0001000000ff7812 */ /* 0x000fe2000784c0ff */
[----:B------:R-:W4:Y:S04]  /*51d50*/  LDL.LU R143, [R1+0x9c0] ;  /* 0x0009c000018f7983 */ /* 0x000f280000300800 */
        /* <DEDUP_REMOVED lines=14> */
[----:B------:R-:W-:Y:S01]  /*51e40*/  @!P3 IMAD.X R35, R225, 0x1, R35, P5 ;  /* 0x00000001e123b824 */ /* 0x000fe200028e0623 */
[----:B------:R-:W-:Y:S02]  /*51e50*/  LOP3.LUT P6, RZ, R32, 0x80000, RZ, 0xc0, !PT ;  /* 0x0008000020ff7812 */ /* 0x000fe400078cc0ff */
[----:B------:R-:W4:Y:S04]  /*51e60*/  LDL.LU R225, [R1+0xc14] ;  /* 0x000c140001e17983 */ /* 0x000f280000300800 */
        /* <DEDUP_REMOVED lines=9> */
[----:B0-----:R-:W-:Y:S01]  /*51f00*/  PRMT R30, RZ, 0x7610, R30 ;  /* 0x00007610ff1e7816 */ /* 0x001fe2000000001e */
[----:B------:R-:W0:Y:S05]  /*51f10*/  @!P2 LDC.64 R34, c[0x0][0x5c0] ;  /* 0x00017000ff22ab82 */ /* 0x000e2a0000000a00 */
[----:B------:R-:W3:Y:S01]  /*51f20*/  @!P2 LDG.E.U8 R30, desc[UR8][R18.64+0xb1] ;  /* 0x0000b108121ea981 */ /* 0x000ee2000c1e1100 */
[----:B0-----:R-:W-:-:S03]  /*51f30*/  @!P2 IADD3 R34, P5, R226, R34, RZ ;  /* 0x00000022e222a210 */ /* 0x001fc60007fbe0ff */
[----:B------:R-:W2:Y:S02]  /*51f40*/  LDL.LU R226, [R1+0xc10] ;  /* 0x000c100001e27983 */ /* 0x000ea40000300800 */
[----:B------:R-:W-:Y:S02]  /*51f50*/  @!P2 IMAD.X R35, R227, 0x1, R35, P5 ;  /* 0x00000001e323a824 */ /* 0x000fe400028e0623 */
[----:B------:R-:W2:Y:S01]  /*51f60*/  LDL.LU R227, [R1+0xc0c] ;  /* 0x000c0c0001e37983 */ /* 0x000ea20000300800 */
[----:B---3--:R-:W-:-:S04]  /*51f70*/  LOP3.LUT R30, R30, 0xff, RZ, 0xc0, !PT ;  /* 0x000000ff1e1e7812 */ /* 0x008fc800078ec0ff */
[----:B------:R-:W-:-:S05]  /*51f80*/  F2FP.F16.E4M3.UNPACK_B R30, R30 ;  /* 0x0000001eff1e723e */ /* 0x000fca00020006ff */
[----:B------:R-:W-:-:S05]  /*51f90*/  HADD2.F32 R30, -RZ, R30.H0_H0 ;  /* 0x2000001eff1e7230 */ /* 0x000fca0000004100 */
[----:B------:R-:W-:-:S04]  /*51fa0*/  FMUL R30, R30, UR12 ;  /* 0x0000000c1e1e7c20 */ /* 0x000fc80008400000 */
[----:B----4-:R-:W-:Y:S01]  /*51fb0*/  FFMA R30, R143, UR61, R30 ;  /* 0x0000003d8f1e7c23 */ /* 0x010fe2000800001e */
[----:B------:R-:W-:Y:S02]  /*51fc0*/  LOP3.LUT P4, RZ, R32, 0x40000, RZ, 0xc0, !PT ;  /* 0x0004000020ff7812 */ /* 0x000fe4000788c0ff */
[----:B------:R-:W-:Y:S01]  /*51fd0*/  LOP3.LUT P3, RZ, R0, 0x8000, RZ, 0xc0, !PT ;  /* 0x0000800000ff7812 */ /* 0x000fe2000786c0ff */
[----:B------:R-:W3:Y:S01]  /*51fe0*/  LDL.LU R143, [R1+0x9cc] ;  /* 0x0009cc00018f7983 */ /* 0x000ee20000300800 */
[----:B------:R-:W-:-:S05]  /*51ff0*/  F2FP.SATFINITE.E4M3.F32.PACK_AB_MERGE_C R30, RZ, R30, RZ ;  /* 0x0000001eff1e723e */ /* 0x000fca00048070ff */
[----:B------:R0:W-:Y:S02]  /*52000*/  @!P2 STG.E.U8 desc[UR8][R34.64+0xb1], R30 ;  /* 0x0000b11e2200a986 */ /* 0x0001e4000c101108 */
[----:B0-----:R-:W-:-:S04]  /*52010*/  PRMT R30, RZ, 0x7610, R30 ;  /* 0x00007610ff1e7816 */ /* 0x001fc8000000001e */
[----:B------:R-:W0:Y:S02]  /*52020*/  @!P3 LDC.64 R34, c[0x0][0x5c0] ;  /* 0x00017000ff22bb82 */ /* 0x000e240000000a00 */
        /* <DEDUP_REMOVED lines=11> */
[----:B--2---:R0:W-:Y:S02]  /*520e0*/  @!P6 STG.E.U8 desc[UR8][R226.64+0xb8], R30 ;  /* 0x0000b81ee200e986 */ /* 0x0041e4000c101108 */
        /* <DEDUP_REMOVED lines=11> */
[----:B------:R-:W-:-:S03]  /*521a0*/  @!P3 IMAD.X R35, R233, 0x1, R35, P5 ;  /* 0x00000001e923b824 */ /* 0x000fc600028e0623 */
[----:B------:R-:W4:Y:S01]  /*521b0*/  LDL.LU R233, [R1+0xc04] ;  /* 0x000c040001e97983 */ /* 0x000f220000300800 */
[----:B--2---:R-:W-:-:S04]  /*521c0*/  LOP3.LUT R30, R30, 0xff, RZ, 0xc0, !PT ;  /* 0x000000ff1e1e7812 */ /* 0x004fc800078ec0ff */
[----:B------:R-:W-:-:S05]  /*521d0*/  F2FP.F16.E4M3.UNPACK_B R30, R30 ;  /* 0x0000001eff1e723e */ /* 0x000fca00020006ff */
[----:B------:R-:W-:-:S05]  /*521e0*/  HADD2.F32 R30, -RZ, R30.H0_H0 ;  /* 0x2000001eff1e7230 */ /* 0x000fca0000004100 */
[----:B------:R-:W-:-:S04]  /*521f0*/  FMUL R30, R30, UR12 ;  /* 0x0000000c1e1e7c20 */ /* 0x000fc80008400000 */
[----:B---3--:R-:W-:Y:S02]  /*52200*/  FFMA R30, R143, UR61, R30 ;  /* 0x0000003d8f1e7c23 */ /* 0x008fe4000800001e */
[----:B------:R-:W2:Y:S04]  /*52210*/  LDL.LU R143, [R1+0x9d4] ;  /* 0x0009d400018f7983 */ /* 0x000ea80000300800 */
[----:B------:R-:W3:Y:S01]  /*52220*/  LDL.LU R148, [R1+0x9d8] ;  /* 0x0009d80001947983 */ /* 0x000ee20000300800 */
[----:B------:R-:W-:-:S05]  /*52230*/  F2FP.SATFINITE.E4M3.F32.PACK_AB_MERGE_C R30, RZ, R30, RZ ;  /* 0x0000001eff1e723e */ /* 0x000fca00048070ff */
[----:B------:R0:W-:Y:S02]  /*52240*/  @!P3 STG.E.U8 desc[UR8][R34.64+0xb8], R30 ;  /* 0x0000b81e2200b986 */ /* 0x0001e4000c101108 */
[----:B0-----:R-:W-:Y:S01]  /*52250*/  PRMT R30, RZ, 0x7610, R30 ;  /* 0x00007610ff1e7816 */ /* 0x001fe2000000001e */
[----:B------:R-:W0:Y:S05]  /*52260*/  @!P2 LDC.64 R34, c[0x0][0x5c0] ;  /* 0x00017000ff22ab82 */ /* 0x000e2a0000000a00 */
[----:B------:R-:W4:Y:S01]  /*52270*/  @!P2 LDG.E.U8 R30, desc[UR8][R18.64+0xb9] ;  /* 0x0000b908121ea981 */ /* 0x000f22000c1e1100 */
[----:B0-----:R-:W-:-:S05]  /*52280*/  @!P2 IADD3 R34, P5, R130, R34, RZ ;  /* 0x000000228222a210 */ /* 0x001fca0007fbe0ff */
[----:B------:R-:W-:Y:S01]  /*52290*/  @!P2 IMAD.X R35, R131, 0x1, R35, P5 ;  /* 0x000000018323a824 */ /* 0x000fe200028e0623 */
[----:B------:R-:W-:-:S13]  /*522a0*/  ISETP.LT.OR P5, PT, R26, 0xb1, !P0 ;  /* 0x000000b11a00780c */ /* 0x000fda00047a1670 */
[----:B------:R-:W0:Y:S01]  /*522b0*/  @!P5 LDC.64 R36, c[0x0][0x5c0] ;  /* 0x00017000ff24db82 */ /* 0x000e220000000a00 */
        /* <DEDUP_REMOVED lines=17> */
[----:B------:R-:W2:Y:S02]  /*523d0*/  @!P5 LDG.E.U8 R30, desc[UR8][R20.64+0xb0] ;  /* 0x0000b008141ed981 */ /* 0x000ea4000c1e1100 */
[----:B--2---:R-:W-:-:S04]  /*523e0*/  LOP3.LUT R30, R30, 0xff, RZ, 0xc0, !PT ;  /* 0x000000ff1e1e7812 */ /* 0x004fc800078ec0ff */
[----:B------:R-:W-:-:S05]  /*523f0*/  F2FP.F16.E4M3.UNPACK_B R30, R30 ;  /* 0x0000001eff1e723e */ /* 0x000fca00020006ff */
[----:B------:R-:W-:-:S05]  /*52400*/  HADD2.F32 R30, -RZ, R30.H0_H0 ;  /* 0x2000001eff1e7230 */ /* 0x000fca0000004100 */
[----:B------:R-:W-:-:S04]  /*52410*/  FMUL R30, R30, UR12 ;  /* 0x0000000c1e1e7c20 */ /* 0x000fc80008400000 */
[----:B------:R-:W-:Y:S01]  /*52420*/  FFMA R30, R143, UR61, R30 ;  /* 0x0000003d8f1e7c23 */ /* 0x000fe2000800001e */
[----:B------:R-:W-:Y:S01]  /*52430*/  LOP3.LUT P2, RZ, R31, 0x800000, RZ, 0xc0, !PT ;  /* 0x008000001fff7812 */ /* 0x000fe2000784c0ff */
[----:B------:R-:W2:Y:S04]  /*52440*/  LDL.LU R143, [R1+0x9e0] ;  /* 0x0009e000018f7983 */ /* 0x000ea80000300800 */
[----:B------:R-:W2:Y:S01]  /*52450*/  LDL.LU.64 R146, [R1+0x148] ;  /* 0x0001480001927983 */ /* 0x000ea20000300a00 */
        /* <DEDUP_REMOVED lines=11> */
[----:B------:R-:W3:Y:S02]  /*52510*/  @!P5 LDG.E.U8 R30, desc[UR8][R20.64+0xb1] ;  /* 0x0000b108141ed981 */ /* 0x000ee4000c1e1100 */
        /* <DEDUP_REMOVED lines=15> */
[----:B------:R-:W-:Y:S01]  /*52610*/  ISETP.LT.OR P5, PT, R26, 0xb9, !P0 ;  /* 0x000000b91a00780c */ /* 0x000fe200047a1670 */
[----:B------:R-:W4:Y:S03]  /*52620*/  LDL.LU R149, [R1+0x9e8] ;  /* 0x0009e80001957983 */ /* 0x000f260000300800 */
[----:B------:R-:W-:-:S05]  /*52630*/  F2FP.SATFINITE.E4M3.F32.PACK_AB_MERGE_C R30, RZ, R30, RZ ;  /* 0x0000001eff1e723e */ /* 0x000fca00048070ff */
[----:B------:R0:W-:Y:S04]  /*52640*/  @!P3 STG.E.U8 desc[UR8][R62.64+0xb0], R30 ;  /* 0x0000b01e3e00b986 */ /* 0x0001e8000c101108 */
[----:B------:R-:W1:Y:S01]  /*52650*/  @!P5 LDC.64 R36, c[0x0][0x5c0] ;  /* 0x00017000ff24db82 */ /* 0x000e620000000a00 */
[----:B0-----:R-:W-:-:S06]  /*52660*/  PRMT R30, RZ, 0x7610, R30 ;  /* 0x00007610ff1e7816 */ /* 0x001fcc000000001e */
[----:B------:R-:W2:Y:S01]  /*52670*/  @!P2 LDG.E.U8 R30, desc[UR8][R22.64+0xb1] ;  /* 0x0000b108161ea981 */ /* 0x000ea2000c1e1100 */
[----:B------:R-:W-:Y:S02]  /*52680*/  @!P5 IMAD.MOV.U32 R34, RZ, RZ, R8 ;  /* 0x000000ffff22d224 */ /* 0x000fe400078e0008 */
[----:B------:R-:W-:Y:S02]  /*52690*/  @!P5 IMAD.MOV.U32 R35, RZ, RZ, R27 ;  /* 0x000000ffff23d224 */ /* 0x000fe400078e001b */
[----:B------:R-:W-:-:S03]  /*526a0*/  @!P5 IMAD.WIDE.U32 R34, R6, 0x180, R34 ;  /* 0x000001800622d825 */ /* 0x000fc600078e0022 */
[----:B-1----:R-:W-:Y:S02]  /*526b0*/  @!P5 IADD3 R34, P6, R34, R36, RZ ;  /* 0x000000242222d210 */ /* 0x002fe40007fde0ff */
        /* <DEDUP_REMOVED lines=9> */
[----:B------:R0:W-:Y:S02]  /*52750*/  @!P2 STG.E.U8 desc[UR8][R146.64+0xb1], R30 ;  /* 0x0000b11e9200a986 */ /* 0x0001e4000c101108 */
[----:B0-----:R-:W-:-:S05]  /*52760*/  @!P5 IMAD R30, R7, 0x180, RZ ;  /* 0x00000180071ed824 */ /* 0x001fca00078e02ff */
[--C-:B------:R-:W-:Y:S02]  /*52770*/  @!P5 IADD3.X R35, R37, R35, R30.reuse, P6, !PT ;  /* 0x000000232523d210 */ /* 0x100fe400037fe41e */
[----:B------:R-:W-:-:S06]  /*52780*/  PRMT R30, RZ, 0x7610, R30 ;  /* 0x00007610ff1e7816 */ /* 0x000fcc000000001e */
[----:B------:R-:W3:Y:S02]  /*52790*/  @!P5 LDG.E.U8 R30, desc[UR8][R20.64+0xb8] ;  /* 0x0000b808141ed981 */ /* 0x000ee4000c1e1100 */
        /* <DEDUP_REMOVED lines=19> */
[----:B------:R-:W4:Y:S02]  /*528d0*/  @!P5 LDG.E.U8 R30, desc[UR8][R20.64+0xb9] ;  /* 0x0000b908141ed981 */ /* 0x000f24000c1e1100 */
        /* <DEDUP_REMOVED lines=21> */
[----:B------:R-:W3:Y:S02]  /*52a30*/  @!P2 LDG.E.U8 R30, desc[UR8][R22.64+0xb9] ;  /* 0x0000b908161ea981 */ /* 0x000ee4000c1e1100 */
[----:B---3--:R-:W-:-:S04]  /*52a40*/  LOP3.LUT R30, R30, 0xff, RZ, 0xc0, !PT ;  /* 0x000000ff1e1e7812 */ /* 0x008fc800078ec0ff */
[----:B------:R-:W-:-:S05]  /*52a50*/  F2FP.F16.E4M3.UNPACK_B R30, R30 ;  /* 0x0000001eff1e723e */ /* 0x000fca00020006ff */
[----:B------:R-:W-:-:S05]  /*52a60*/  HADD2.F32 R30, -RZ, R30.H0_H0 ;  /* 0x2000001eff1e7230 */ /* 0x000fca0000004100 */
[----:B------:R-:W-:-:S04]  /*52a70*/  FMUL R30, R30, UR12 ;  /* 0x0000000c1e1e7c20 */ /* 0x000fc80008400000 */
[----:B------:R-:W-:Y:S01]  /*52a80*/  FFMA R30, R148, UR61, R30 ;  /* 0x0000003d941e7c23 */ /* 0x000fe2000800001e */
[----:B-1----:R-:W-:Y:S02]  /*52a90*/  @!P5 IADD3 R34, P6, R8, R34, RZ ;  /* 0x000000220822d210 */ /* 0x002fe40007fde0ff */
[----:B------:R-:W-:Y:S01]  /*52aa0*/  LOP3.LUT P3, RZ, R32, 0x8000000, RZ, 0xc0, !PT ;  /* 0x0800000020ff7812 */ /* 0x000fe2000786c0ff */
[----:B------:R-:W3:Y:S01]  /*52ab0*/  LDL.LU R148, [R1+0x9fc] ;  /* 0x0009fc0001947983 */ /* 0x000ee20000300800 */
[----:B------:R-:W-:-:S05]  /*52ac0*/  F2FP.SATFINITE.E4M3.F32.PACK_AB_MERGE_C R30, RZ, R30, RZ ;  /* 0x0000001eff1e723e */ /* 0x000fca00048070ff */
[----:B------:R0:W-:Y:S02]  /*52ad0*/  @!P2 STG.E.U8 desc[UR8][R146.64+0xb9], R30 ;  /* 0x0000b91e9200a986 */ /* 0x0001e4000c101108 */
[----:B0-----:R-:W-:-:S06]  /*52ae0*/  PRMT R30, RZ, 0x7610, R30 ;  /* 0x00007610ff1e7816 */ /* 0x001fcc000000001e */
[----:B------:R-:W4:Y:S01]  /*52af0*/  @!P5 LDG.E.U8 R30, desc[UR8][R24.64+0xc0] ;  /* 0x0000c008181ed981 */ /* 0x000f22000c1e1100 */
        /* <DEDUP_REMOVED lines=37> */
[----:B---3--:R-:W-:-:S04]  /*52d50*/  LOP3.LUT R30, R30, 0xff, RZ, 0xc0, !PT ;  /* 0x000000ff1e1e7812 */ /* 0x008fc800078ec0ff */
[----:B------:R-:W-:-:S05]  /*52d60*/  F2FP.F16.E4M3.UNPACK_B R30, R30 ;  /* 0x0000001eff1e723e */ /* 0x000fca00020006ff */
[----:B------:R-:W-:-:S05]  /*52d70*/  HADD2.F32 R30, -RZ, R30.H0_H0 ;  /* 0x2000001eff1e7230 */ /* 0x000fca0000004100 */
[----:B------:R-:W-:-:S04]  /*52d80*/  FMUL R30, R30, UR12 ;  /* 0x0000000c1e1e7c20 */ /* 0x000fc80008400000 */
[----:B----4-:R-:W-:Y:S01]  /*52d90*/  FFMA R30, R149, UR61, R30 ;  /* 0x0000003d951e7c23 */ /* 0x010fe2000800001e */
[----:B0-----:R-:W-:Y:S01]  /*52da0*/  @!P5 IADD3 R34, P6, R8, R34, RZ ;  /* 0x000000220822d210 */ /* 0x001fe20007fde0ff */
[----:B------:R-:W3:Y:S01]  /*52db0*/  LDL.LU R149, [R1+0xa08] ;  /* 0x000a080001957983 */ /* 0x000ee20000300800 */
[----:B------:R-:W-:-:S03]  /*52dc0*/  LOP3.LUT P4, RZ, R32, 0x200000, RZ, 0xc0, !PT ;  /* 0x0020000020ff7812 */ /* 0x000fc6000788c0ff */
[----:B------:R-:W4:Y:S01]  /*52dd0*/  LDL.LU R148, [R1+0xa0c] ;  /* 0x000a0c0001947983 */ /* 0x000f220000300800 */
[----:B------:R-:W-:-:S05]  /*52de0*/  F2FP.SATFINITE.E4M3.F32.PACK_AB_MERGE_C R30, RZ, R30, RZ ;  /* 0x0000001eff1e723e */ /* 0x000fca00048070ff */
[----:B------:R0:W-:Y:S02]  /*52df0*/  @!P2 STG.E.U8 desc[UR8][R230.64+0xc1], R30 ;  /* 0x0000c11ee600a986 */ /* 0x0001e4000c101108 */
[----:B0-----:R-:W-:-:S06]  /*52e00*/  PRMT R30, RZ, 0x7610, R30 ;  /* 0x00007610ff1e7816 */ /* 0x001fcc000000001e */
[----:B------:R-:W2:Y:S01]  /*52e10*/  @!P5 LDG.E.U8 R30, desc[UR8][R24.64+0xc8] ;  /* 0x0000c808181ed981 */ /* 0x000ea2000c1e1100 */
        /* <DEDUP_REMOVED lines=31> */
[C---:B------:R-:W-:Y:S02]  /*53010*/  LOP3.LUT P5, RZ, R32.reuse, 0x10000, RZ, 0xc0, !PT ;  /* 0x0001000020ff7812 */ /* 0x040fe400078ac0ff */
        /* <DEDUP_REMOVED lines=38> */
[----:B-1----:R-:W-:-:S03]  /*53280*/  @!P3 IADD3 R34, P5, R164, R34, RZ ;  /* 0x00000022a422b210 */ /* 0x002fc60007fbe0ff */
[----:B------:R-:W3:Y:S02]  /*53290*/  LDL.LU R164, [R1+0xc00] ;  /* 0x000c000001a47983 */ /* 0x000ee40000300800 */
[----:B------:R-:W-:Y:S02]  /*532a0*/  @!P3 IMAD.X R35, R165, 0x1, R35, P5 ;  /* 0x00000001a523b824 */ /* 0x000fe400028e0623 */
[----:B------:R-:W3:Y:S04]  /*532b0*/  LDL.LU R165, [R1+0xbfc] ;  /* 0x000bfc0001a57983 */ /* 0x000ee80000300800 */
[----:B------:R-:W3:Y:S01]  /*532c0*/  LDL.LU R148, [R1+0xa24] ;  /* 0x000a240001947983 */ /* 0x000ee20000300800 */
        /* <DEDUP_REMOVED lines=8> */
[----:B0-----:R-:W-:Y:S01]  /*53350*/  PRMT R30, RZ, 0x7610, R30 ;  /* 0x00007610ff1e7816 */ /* 0x001fe2000000001e */
[----:B------:R-:W0:Y:S05]  /*53360*/  @!P2 LDC.64 R34, c[0x0][0x5c0] ;  /* 0x00017000ff22ab82 */ /* 0x000e2a0000000a00 */
[----:B------:R-:W4:Y:S01]  /*53370*/  @!P2 LDG.E.U8 R30, desc[UR8][R14.64+0xc1] ;  /* 0x0000c1080e1ea981 */ /* 0x000f22000c1e1100 */
[----:B0-----:R-:W-:-:S03]  /*53380*/  @!P2 IADD3 R34, P5, R186, R34, RZ ;  /* 0x00000022ba22a210 */ /* 0x001fc60007fbe0ff */
[----:B------:R-:W2:Y:S02]  /*53390*/  LDL.LU R186, [R1+0xbf8] ;  /* 0x000bf80001ba7983 */ /* 0x000ea40000300800 */
[----:B------:R-:W-:Y:S01]  /*533a0*/  @!P2 IMAD.X R35, R187, 0x1, R35, P5 ;  /* 0x00000001bb23a824 */ /* 0x000fe200028e0623 */
[----:B------:R-:W-:Y:S01]  /*533b0*/  LOP3.LUT P5, RZ, R32, 0x4000, RZ, 0xc0, !PT ;  /* 0x0000400020ff7812 */ /* 0x000fe200078ac0ff */
[----:B------:R-:W2:Y:S01]  /*533c0*/  LDL.LU R187, [R1+0xbf4] ;  /* 0x000bf40001bb7983 */ /* 0x000ea20000300800 */
[----:B----4-:R-:W-:-:S04]  /*533d0*/  LOP3.LUT R30, R30, 0xff, RZ, 0xc0, !PT ;  /* 0x000000ff1e1e7812 */ /* 0x010fc800078ec0ff */
[----:B------:R-:W-:-:S05]  /*533e0*/  F2FP.F16.E4M3.UNPACK_B R30, R30 ;  /* 0x0000001eff1e723e */ /* 0x000fca00020006ff */
[----:B------:R-:W-:-:S05]  /*533f0*/  HADD2.F32 R30, -RZ, R30.H0_H0 ;  /* 0x2000001eff1e7230 */ /* 0x000fca0000004100 */
[----:B------:R-:W-:-:S04]  /*53400*/  FMUL R30, R30, UR12 ;  /* 0x0000000c1e1e7c20 */ /* 0x000fc80008400000 */
[----:B---3--:R-:W-:Y:S01]  /*53410*/  FFMA R30, R149, UR61, R30 ;  /* 0x0000003d951e7c23 */ /* 0x008fe2000800001e */
        /* <DEDUP_REMOVED lines=16> */
[----:B--2---:R1:W-:Y:S02]  /*53520*/  @!P5 STG.E.U8 desc[UR8][R186.64+0xc8], R30 ;  /* 0x0000c81eba00d986 */ /* 0x0043e4000c101108 */
[----:B-1----:R-:W-:-:S06]  /*53530*/  PRMT R30, RZ, 0x7610, R30 ;  /* 0x00007610ff1e7816 */ /* 0x002fcc000000001e */
        /* <DEDUP_REMOVED lines=10> */
[----:B0-----:R-:W-:-:S03]  /*535e0*/  @!P3 IADD3 R34, P5, R156, R34, RZ ;  /* 0x000000229c22b210 */ /* 0x001fc60007fbe0ff */
[----:B------:R-:W4:Y:S02]  /*535f0*/  LDL.LU R156, [R1+0xbf0] ;  /* 0x000bf000019c7983 */ /* 0x000f240000300800 */
[----:B------:R-:W-:Y:S02]  /*53600*/  @!P3 IMAD.X R35, R157, 0x1, R35, P5 ;  /* 0x000000019d23b824 */ /* 0x000fe400028e0623 */
[----:B------:R-:W4:Y:S04]  /*53610*/  LDL.LU R157, [R1+0xbec] ;  /* 0x000bec00019d7983 */ /* 0x000f280000300800 */
[----:B------:R-:W4:Y:S01]  /*53620*/  LDL.LU R143, [R1+0xa34] ;  /* 0x000a3400018f7983 */ /* 0x000f220000300800 */
[----:B--2---:R-:W-:-:S04]  /*53630*/  LOP3.LUT R30, R30, 0xff, RZ, 0xc0, !PT ;  /* 0x000000ff1e1e7812 */ /* 0x004fc800078ec0ff */
[----:B------:R-:W-:-:S05]  /*53640*/  F2FP.F16.E4M3.UNPACK_B R30, R30 ;  /* 0x0000001eff1e723e */ /* 0x000fca00020006ff */
[----:B------:R-:W-:-:S05]  /*53650*/  HADD2.F32 R30, -RZ, R30.H0_H0 ;  /* 0x2000001eff1e7230 */ /* 0x000fca0000004100 */
[----:B------:R-:W-:-:S04]  /*53660*/  FMUL R30, R30, UR12 ;  /* 0x0000000c1e1e7c20 */ /* 0x000fc80008400000 */
[--C-:B---3--:R-:W-:Y:S01]  /*53670*/  FFMA R36, R149, UR61, R30.reuse ;  /* 0x0000003d95247c23 */ /* 0x108fe2000800001e */
[----:B------:R-:W-:Y:S01]  /*53680*/  PRMT R30, RZ, 0x7610, R30 ;  /* 0x00007610ff1e7816 */ /* 0x000fe2000000001e */
[----:B------:R-:W2:Y:S03]  /*53690*/  LDL.LU R149, [R1+0xa38] ;  /* 0x000a380001957983 */ /* 0x000ea60000300800 */
[----:B------:R-:W-:-:S05]  /*536a0*/  F2FP.SATFINITE.E4M3.F32.PACK_AB_MERGE_C R37, RZ, R36, RZ ;  /* 0x00000024ff25723e */ /* 0x000fca00048070ff */
[----:B------:R0:W-:Y:S04]  /*536b0*/  @!P3 STG.E.U8 desc[UR8][R34.64+0xc8], R37 ;  /* 0x0000c8252200b986 */ /* 0x0001e8000c101108 */
[----:B------:R-:W3:Y:S01]  /*536c0*/  @!P2 LDG.E.U8 R30, desc[UR8][R14.64+0xc9] ;  /* 0x0000c9080e1ea981 */ /* 0x000ee2000c1e1100 */
[----:B0-----:R-:W0:Y:S02]  /*536d0*/  @!P2 LDC.64 R34, c[0x0][0x5c0] ;  /* 0x00017000ff22ab82 */ /* 0x001e240000000a00 */
[----:B0-----:R-:W-:Y:S02]  /*536e0*/  @!P2 IADD3 R34, P5, R158, R34, RZ ;  /* 0x000000229e22a210 */ /* 0x001fe40007fbe0ff */
[----:B------:R-:W2:Y:S03]  /*536f0*/  LDL.LU R158, [R1+0xbe8] ;  /* 0x000be800019e7983 */ /* 0x000ea60000300800 */
[----:B------:R-:W-:Y:S01]  /*53700*/  @!P2 IMAD.X R35, R159, 0x1, R35, P5 ;  /* 0x000000019f23a824 */ /* 0x000fe200028e0623 */
[----:B------:R-:W-:Y:S01]  /*53710*/  LOP3.LUT P5, RZ, R32, 0x1000, RZ, 0xc0, !PT ;  /* 0x0000100020ff7812 */ /* 0x000fe200078ac0ff */
        /* <DEDUP_REMOVED lines=9> */
[----:B------:R-:W-:Y:S02]  /*537b0*/  F2FP.SATFINITE.E4M3.F32.PACK_AB_MERGE_C R37, RZ, R30, RZ ;  /* 0x0000001eff25723e */ /* 0x000fe400048070ff */
[----:B------:R-:W-:-:S03]  /*537c0*/  PRMT R30, RZ, 0x7610, R30 ;  /* 0x00007610ff1e7816 */ /* 0x000fc6000000001e */
[----:B------:R0:W-:Y:S04]  /*537d0*/  @!P2 STG.E.U8 desc[UR8][R34.64+0xc9], R37 ;  /* 0x0000c9252200a986 */ /* 0x0001e8000c101108 */
[----:B------:R-:W4:Y:S02]  /*537e0*/  @!P5 LDG.E.U8 R30, desc[UR8][R16.64+0xc0] ;  /* 0x0000c008101ed981 */ /* 0x000f24000c1e1100 */
[----:B0-----:R-:W0:Y:S01]  /*537f0*/  @!P3 LDC.64 R34, c[0x0][0x5c0] ;  /* 0x00017000ff22bb82 */ /* 0x001e220000000a00 */
[----:B----4-:R-:W-:-:S04]  /*53800*/  LOP3.LUT R30, R30, 0xff, RZ, 0xc0, !PT ;  /* 0x000000ff1e1e7812 */ /* 0x010fc800078ec0ff */
[----:B------:R-:W-:-:S05]  /*53810*/  F2FP.F16.E4M3.UNPACK_B R30, R30 ;  /* 0x0000001eff1e723e */ /* 0x000fca00020006ff */
[----:B------:R-:W-:-:S05]  /*53820*/  HADD2.F32 R30, -RZ, R30.H0_H0 ;  /* 0x2000001eff1e7230 */ /* 0x000fca0000004100 */
[----:B------:R-:W-:-:S04]  /*53830*/  FMUL R30, R30, UR12 ;  /* 0x0000000c1e1e7c20 */ /* 0x000fc80008400000 */
[----:B------:R-:W-:Y:S01]  /*53840*/  FFMA R30, R143, UR61, R30 ;  /* 0x0000003d8f1e7c23 */ /* 0x000fe2000800001e */
[----:B------:R-:W-:Y:S01]  /*53850*/  LOP3.LUT P2, RZ, R0, 0x1000000, RZ, 0xc0, !PT ;  /* 0x0100000000ff7812 */ /* 0x000fe2000784c0ff */
[----:B------:R-:W4:Y:S03]  /*53860*/  LDL.LU R143, [R1+0xa40] ;  /* 0x000a4000018f7983 */ /* 0x000f260000300800 */
[----:B------:R-:W-:Y:S02]  /*53870*/  F2FP.SATFINITE.E4M3.F32.PACK_AB_MERGE_C R39, RZ, R30, RZ ;  /* 0x0000001eff27723e */ /* 0x000fe400048070ff */
[----:B------:R-:W-:-:S03]  /*53880*/  PRMT R30, RZ, 0x7610, R30 ;  /* 0x00007610ff1e7816 */ /* 0x000fc6000000001e */
[----:B--2---:R-:W-:Y:S04]  /*53890*/  @!P5 STG.E.U8 desc[UR8][R158.64+0xc0], R39 ;  /* 0x0000c0279e00d986 */ /* 0x004fe8000c101108 */
[----:B------:R-:W2:Y:S02]  /*538a0*/  @!P6 LDG.E.U8 R30, desc[UR8][R16.64+0xc1] ;  /* 0x0000c108101ee981 */ /* 0x000ea4000c1e1100 */
[----:B--2---:R-:W-:-:S04]  /*538b0*/  LOP3.LUT R30, R30, 0xff, RZ, 0xc0, !PT ;  /* 0x000000ff1e1e7812 */ /* 0x004fc800078ec0ff */
[----:B------:R-:W-:-:S05]  /*538c0*/  F2FP.F16.E4M3.UNPACK_B R30, R30 ;  /* 0x0000001eff1e723e */ /* 0x000fca00020006ff */
[----:B------:R-:W-:-:S05]  /*538d0*/  HADD2.F32 R30, -RZ, R30.H0_H0 ;  /* 0x2000001eff1e7230 */ /* 0x000fca0000004100 */
[----:B------:R-:W-:-:S04]  /*538e0*/  FMUL R30, R30, UR12 ;  /* 0x0000000c1e1e7c20 */ /* 0x000fc80008400000 */
[----:B------:R-:W-:-:S05]  /*538f0*/  FFMA R30, R149, UR61, R30 ;  /* 0x0000003d951e7c23 */ /* 0x000fca000800001e */
[----:B------:R-:W-:Y:S02]  /*53900*/  F2FP.SATFINITE.E4M3.F32.PACK_AB_MERGE_C R37, RZ, R30, RZ ;  /* 0x0000001eff25723e */ /* 0x000fe400048070ff */
[----:B------:R-:W-:-:S03]  /*53910*/  PRMT R30, RZ, 0x7610, R30 ;  /* 0x00007610ff1e7816 */ /* 0x000fc6000000001e */
[----:B------:R1:W-:Y:S04]  /*53920*/  @!P6 STG.E.U8 desc[UR8][R156.64+0xc1], R37 ;  /* 0x0000c1259c00e986 */ /* 0x0003e8000c101108 */
        /* <DEDUP_REMOVED lines=12> */
[----:B-1----:R-:W-:Y:S02]  /*539f0*/  F2FP.SATFINITE.E4M3.F32.PACK_AB_MERGE_C R37, RZ, R30, RZ ;  /* 0x0000001eff25723e */ /* 0x002fe400048070ff */
[----:B------:R-:W-:-:S03]  /*53a00*/  PRMT R30, RZ, 0x7610, R30 ;  /* 0x00007610ff1e7816 */ /* 0x000fc6000000001e */
        /* <DEDUP_REMOVED lines=41> */
[----:B0-----:R-:W-:-:S05]  /*53ca0*/  @!P3 IADD3 R34, P5, R138, R34, RZ ;  /* 0x000000228a22b210 */ /* 0x001fca0007fbe0ff */
[----:B------:R-:W-:Y:S01]  /*53cb0*/  @!P3 IMAD.X R35, R139, 0x1, R35, P5 ;  /* 0x000000018b23b824 */ /* 0x000fe200028e0623 */
[----:B--2---:R-:W-:-:S04]  /*53cc0*/  LOP3.LUT R30, R30, 0xff, RZ, 0xc0, !PT ;  /* 0x000000ff1e1e7812 */ /* 0x004fc800078ec0ff */
[----:B------:R-:W-:-:S05]  /*53cd0*/  F2FP.F16.E4M3.UNPACK_B R30, R30 ;  /* 0x0000001eff1e723e */ /* 0x000fca00020006ff */
[----:B------:R-:W-:-:S05]  /*53ce0*/  HADD2.F32 R30, -RZ, R30.H0_H0 ;  /* 0x2000001eff1e7230 */ /* 0x000fca0000004100 */
[----:B------:R-:W-:-:S04]  /*53cf0*/  FMUL R30, R30, UR12 ;  /* 0x0000000c1e1e7c20 */ /* 0x000fc80008400000 */
[----:B---3--:R-:W-:Y:S02]  /*53d00*/  FFMA R30, R143, UR61, R30 ;  /* 0x0000003d8f1e7c23 */ /* 0x008fe4000800001e */
[----:B------:R-:W2:Y:S04]  /*53d10*/  LDL.LU R143, [R1+0xa54] ;  /* 0x000a5400018f7983 */ /* 0x000ea80000300800 */
[----:B------:R-:W3:Y:S01]  /*53d20*/  LDL.LU R148, [R1+0xa58] ;  /* 0x000a580001947983 */ /* 0x000ee20000300800 */
[----:B-1----:R-:W-:Y:S02]  /*53d30*/  F2FP.SATFINITE.E4M3.F32.PACK_AB_MERGE_C R37, RZ, R30, RZ ;  /* 0x0000001eff25723e */ /* 0x002fe400048070ff */
[----:B------:R-:W-:-:S03]  /*53d40*/  PRMT R30, RZ, 0x7610, R30 ;  /* 0x00007610ff1e7816 */ /* 0x000fc6000000001e */
[----:B------:R0:W-:Y:S04]  /*53d50*/  @!P3 STG.E.U8 desc[UR8][R34.64+0xc8], R37 ;  /* 0x0000c8252200b986 */ /* 0x0001e8000c101108 */
[----:B------:R-:W4:Y:S01]  /*53d60*/  @!P2 LDG.E.U8 R30, desc[UR8][R18.64+0xc9] ;  /* 0x0000c908121ea981 */ /* 0x000f22000c1e1100 */
[----:B0-----:R-:W0:Y:S02]  /*53d70*/  @!P2 LDC.64 R34, c[0x0][0x5c0] ;  /* 0x00017000ff22ab82 */ /* 0x001e240000000a00 */
[----:B0-----:R-:W-:-:S05]  /*53d80*/  @!P2 IADD3 R34, P5, R129, R34, RZ ;  /* 0x000000228122a210 */ /* 0x001fca0007fbe0ff */
[----:B------:R-:W-:Y:S01]  /*53d90*/  @!P2 IMAD.X R35, R137, 0x1, R35, P5 ;  /* 0x000000018923a824 */ /* 0x000fe200028e0623 */
        /* <DEDUP_REMOVED lines=14> */
[----:B0-----:R-:W0:Y:S01]  /*53e80*/  @!P5 LDC.64 R34, c[0x0][0x5c0] ;  /* 0x00017000ff22db82 */ /* 0x001e220000000a00 */
        /* <DEDUP_REMOVED lines=31> */
[----:B------:R-:W-:Y:S02]  /*54080*/  F2FP.SATFINITE.E4M3.F32.PACK_AB_MERGE_C R37, RZ, R30, RZ ;  /* 0x0000001eff25723e */ /* 0x000fe400048070ff */
[----:B------:R-:W-:-:S03]  /*54090*/  PRMT R30, RZ, 0x7610, R30 ;  /* 0x00007610ff1e7816 */ /* 0x000fc6000000001e */
[----:B------:R0:W-:Y:S04]  /*540a0*/  @!P5 STG.E.U8 desc[UR8][R34.64+0xc1], R37 ;  /* 0x0000c1252200d986 */ /* 0x0001e8000c101108 */
        /* <DEDUP_REMOVED lines=8> */
[----:B------:R-:W-:Y:S02]  /*54130*/  F2FP.SATFINITE.E4M3.F32.PACK_AB_MERGE_C R36, RZ, R30, RZ ;  /* 0x0000001eff24723e */ /* 0x000fe400048070ff */
[----:B------:R-:W-:-:S03]  /*54140*/  PRMT R30, RZ, 0x7610, R30 ;  /* 0x00007610ff1e7816 */ /* 0x000fc6000000001e */
[----:B------:R1:W-:Y:S04]  /*54150*/  @!P3 STG.E.U8 desc[UR8][R62.64+0xc0], R36 ;  /* 0x0000c0243e00b986 */ /* 0x0003e8000c101108 */
[----:B------:R-:W2:Y:S01]  /*54160*/  @!P2 LDG.E.U8 R30, desc[UR8][R22.64+0xc1] ;  /* 0x0000c108161ea981 */ /* 0x000ea2000c1e1100 */
[----:B0-----:R-:W0:Y:S01]  /*54170*/  @!P5 LDC.64 R34, c[0x0][0x5c0] ;  /* 0x00017000ff22db82 */ /* 0x001e220000000a00 */
[----:B------:R-:W-:Y:S02]  /*54180*/  @!P5 IMAD.MOV.U32 R37, RZ, RZ, R27 ;  /* 0x000000ffff25d224 */ /* 0x000fe400078e001b */
[----:B-1----:R-:W-:-:S04]  /*54190*/  @!P5 IMAD.MOV.U32 R36, RZ, RZ, R8 ;  /* 0x000000ffff24d224 */ /* 0x002fc800078e0008 */
[----:B------:R-:W-:-:S03]  /*541a0*/  @!P5 IMAD.WIDE.U32 R36, R6, 0x180, R36 ;  /* 0x000001800624d825 */ /* 0x000fc600078e0024 */
[----:B0-----:R-:W-:Y:S02]  /*541b0*/  @!P5 IADD3 R34, P6, R36, R34, RZ ;  /* 0x000000222422d210 */ /* 0x001fe40007fde0ff */
        /* <DEDUP_REMOVED lines=8> */
[----:B------:R-:W-:Y:S01]  /*54240*/  F2FP.SATFINITE.E4M3.F32.PACK_AB_MERGE_C R39, RZ, R30, RZ ;  /* 0x0000001eff27723e */ /* 0x000fe200048070ff */
[----:B------:R-:W-:-:S05]  /*54250*/  @!P5 IMAD R30, R7, 0x180, RZ ;  /* 0x00000180071ed824 */ /* 0x000fca00078e02ff */
[--C-:B------:R-:W-:Y:S02]  /*54260*/  @!P5 IADD3.X R35, R35, R37, R30.reuse, P6, !PT ;  /* 0x000000252323d210 */ /* 0x100fe400037fe41e */
[----:B------:R-:W-:Y:S01]  /*54270*/  PRMT R30, RZ, 0x7610, R30 ;  /* 0x00007610ff1e7816 */ /* 0x000fe2000000001e */
[----:B------:R0:W-:Y:S05]  /*54280*/  @!P2 STG.E.U8 desc[UR8][R146.64+0xc1], R39 ;  /* 0x0000c1279200a986 */ /* 0x0001ea000c101108 */
        /* <DEDUP_REMOVED lines=8> */
[----:B0-----:R-:W3:Y:S01]  /*54310*/  LDL.LU.64 R146, [R1+0x120] ;  /* 0x0001200001927983 */ /* 0x001ee20000300a00 */
        /* <DEDUP_REMOVED lines=18> */
[----:B------:R-:W-:Y:S02]  /*54440*/  F2FP.SATFINITE.E4M3.F32.PACK_AB_MERGE_C R37, RZ, R30, RZ ;  /* 0x0000001eff25723e */ /* 0x000fe400048070ff */
[----:B------:R-:W-:-:S03]  /*54450*/  PRMT R30, RZ, 0x7610, R30 ;  /* 0x00007610ff1e7816 */ /* 0x000fc6000000001e */
[----:B------:R0:W-:Y:S04]  /*54460*/  @!P5 STG.E.U8 desc[UR8][R34.64+0xc9], R37 ;  /* 0x0000c9252200d986 */ /* 0x0001e8000c101108 */
        /* <DEDUP_REMOVED lines=8> */
[----:B------:R-:W-:Y:S02]  /*544f0*/  F2FP.SATFINITE.E4M3.F32.PACK_AB_MERGE_C R36, RZ, R30, RZ ;  /* 0x0000001eff24723e */ /* 0x000fe400048070ff */
[----:B------:R-:W-:-:S03]  /*54500*/  PRMT R30, RZ, 0x7610, R30 ;  /* 0x00007610ff1e7816 */ /* 0x000fc6000000001e */
[----:B------:R-:W-:Y:S04]  /*54510*/  @!P3 STG.E.U8 desc[UR8][R62.64+0xc8], R36 ;  /* 0x0000c8243e00b986 */ /* 0x000fe8000c101108 */
[----:B------:R-:W3:Y:S01]  /*54520*/  @!P2 LDG.E.U8 R30, desc[UR8][R22.64+0xc9] ;  /* 0x0000c908161ea981 */ /* 0x000ee2000c1e1100 */
[----:B0-----:R-:W0:Y:S01]  /*54530*/  @!P5 LDC.64 R34, c[0x0][0x5c0] ;  /* 0x00017000ff22db82 */ /* 0x001e220000000a00 */
[----:B---3--:R-:W-:-:S04]  /*54540*/  LOP3.LUT R30, R30, 0xff, RZ, 0xc0, !PT ;  /* 0x000000ff1e1e7812 */ /* 0x008fc800078ec0ff */
[----:B------:R-:W-:-:S05]  /*54550*/  F2FP.F16.E4M3.UNPACK_B R30, R30 ;  /* 0x0000001eff1e723e */ /* 0x000fca00020006ff */
[----:B------:R-:W-:-:S05]  /*54560*/  HADD2.F32 R30, -RZ, R30.H0_H0 ;  /* 0x2000001eff1e7230 */ /* 0x000fca0000004100 */
[----:B------:R-:W-:-:S04]  /*54570*/  FMUL R30, R30, UR12 ;  /* 0x0000000c1e1e7c20 */ /* 0x000fc80008400000 */
[----:B------:R-:W-:Y:S01]  /*54580*/  FFMA R30, R148, UR61, R30 ;  /* 0x0000003d941e7c23 */ /* 0x000fe2000800001e */
[----:B0-----:R-:W-:Y:S02]  /*54590*/  @!P5 IADD3 R34, P6, R8, R34, RZ ;  /* 0x000000220822d210 */ /* 0x001fe40007fde0ff */
[----:B------:R-:W-:Y:S01]  /*545a0*/  LOP3.LUT P3, RZ, R32, 0x800, RZ, 0xc0, !PT ;  /* 0x0000080020ff7812 */ /* 0x000fe2000786c0ff */
[----:B------:R-:W3:Y:S01]  /*545b0*/  LDL.LU R148, [R1+0xa7c] ;  /* 0x000a7c0001947983 */ /* 0x000ee20000300800 */
[----:B------:R-:W-:Y:S02]  /*545c0*/  F2FP.SATFINITE.E4M3.F32.PACK_AB_MERGE_C R37, RZ, R30, RZ ;  /* 0x0000001eff25723e */ /* 0x000fe400048070ff */
[----:B------:R-:W-:-:S03]  /*545d0*/  PRMT R30, RZ, 0x7610, R30 ;  /* 0x00007610ff1e7816 */ /* 0x000fc6000000001e */
[----:B------:R0:W-:Y:S04]  /*545e0*/  @!P2 STG.E.U8 desc[UR8][R146.64+0xc9], R37 ;  /* 0x0000c9259200a986 */ /* 0x0001e8000c101108 */
        /* <DEDUP_REMOVED lines=9> */
[----:B0-----:R-:W-:-:S05]  /*54680*/  F2FP.SATFINITE.E4M3.F32.PACK_AB_MERGE_C R37, RZ, R30, RZ ;  /* 0x0000001eff25723e */ /* 0x001fca00048070ff */
[----:B------:R0:W-:Y:S01]  /*54690*/  @!P5 STG.E.U8 desc[UR8][R34.64+0xd0], R37 ;  /* 0x0000d0252200d986 */ /* 0x0001e2000c101108 */
[----:B------:R-:W-:Y:S02]  /*546a0*/  ISETP.LT.OR P5, PT, R26, 0xd2, !P1 ;  /* 0x000000d21a00780c */ /* 0x000fe40004fa1670 */
[----:B------:R-:W-:-:S11]  /*546b0*/  PRMT R30, RZ, 0x7610, R30 ;  /* 0x00007610ff1e7816 */ /* 0x000fd6000000001e */
        /* <DEDUP_REMOVED lines=10> */
[----:B------:R-:W-:Y:S02]  /*54760*/  F2FP.SATFINITE.E4M3.F32.PACK_AB_MERGE_C R37, RZ, R30, RZ ;  /* 0x0000001eff25723e */ /* 0x000fe400048070ff */
[----:B------:R-:W-:-:S03]  /*54770*/  PRMT R30, RZ, 0x7610, R30 ;  /* 0x00007610ff1e7816 */ /* 0x000fc6000000001e */
[----:B------:R0:W-:Y:S04]  /*54780*/  @!P5 STG.E.U8 desc[UR8][R34.64+0xd1], R37 ;  /* 0x0000d1252200d986 */ /* 0x0001e8000c101108 */
[----:B------:R-:W3:Y:S02]  /*54790*/  @!P3 LDG.E.U8 R30, desc[UR8][R10.64+0xd0] ;  /* 0x0000d0080a1eb981 */ /* 0x000ee4000c1e1100 */
[----:B---3--:R-:W-:-:S04]  /*547a0*/  LOP3.LUT R30, R30, 0xff, RZ, 0xc0, !PT ;  /* 0x000000ff1e1e7812 */ /* 0x008fc800078ec0ff */
[----:B------:R-:W-:-:S05]  /*547b0*/  F2FP.F16.E4M3.UNPACK_B R30, R30 ;  /* 0x0000001eff1e723e */ /* 0x000fca00020006ff */
[----:B------:R-:W-:-:S05]  /*547c0*/  HADD2.F32 R30, -RZ, R30.H0_H0 ;  /* 0x2000001eff1e7230 */ /* 0x000fca0000004100 */
[----:B------:R-:W-:-:S04]  /*547d0*/  FMUL R30, R30, UR12 ;  /* 0x0000000c1e1e7c20 */ /* 0x000fc80008400000 */
[----:B------:R-:W-:-:S05]  /*547e0*/  FFMA R30, R148, UR61, R30 ;  /* 0x0000003d941e7c23 */ /* 0x000fca000800001e */
[----:B------:R-:W-:Y:S02]  /*547f0*/  F2FP.SATFINITE.E4M3.F32.PACK_AB_MERGE_C R39, RZ, R30, RZ ;  /* 0x0000001eff27723e */ /* 0x000fe400048070ff */
[----:B------:R-:W-:-:S03]  /*54800*/  PRMT R30, RZ, 0x7610, R30 ;  /* 0x00007610ff1e7816 */ /* 0x000fc6000000001e */
[----:B------:R-:W-:Y:S04]  /*54810*/  @!P3 STG.E.U8 desc[UR8][R154.64+0xd0], R39 ;  /* 0x0000d0279a00b986 */ /* 0x000fe8000c101108 */
[----:B------:R-:W3:Y:S01]  /*54820*/  @!P2 LDG.E.U8 R30, desc[UR8][R10.64+0xd1] ;  /* 0x0000d1080a1ea981 */ /* 0x000ee2000c1e1100 */
[----:B------:R-:W-:-:S13]  /*54830*/  ISETP.LT.OR P5, PT, R26, 0xd9, !P1 ;  /* 0x000000d91a00780c */ /* 0x000fda0004fa1670 */
[----:B0-----:R-:W0:Y:S01]  /*54840*/  @!P5 LDC.64 R34, c[0x0][0x5c0] ;  /* 0x00017000ff22db82 */ /* 0x001e220000000a00 */
        /* <DEDUP_REMOVED lines=9> */
[----:B------:R-:W-:Y:S02]  /*548e0*/  F2FP.SATFINITE.E4M3.F32.PACK_AB_MERGE_C R37, RZ, R30, RZ ;  /* 0x0000001eff25723e */ /* 0x000fe400048070ff */
[----:B------:R-:W-:-:S03]  /*548f0*/  PRMT R30, RZ, 0x7610, R30 ;  /* 0x00007610ff1e7816 */ /* 0x000fc6000000001e */
[----:B------:R0:W-:Y:S04]  /*54900*/  @!P2 STG.E.U8 desc[UR8][R152.64+0xd1], R37 ;  /* 0x0000d1259800a986 */ /* 0x0001e8000c101108 */
        /* <DEDUP_REMOVED lines=9> */
[----:B0-----:R-:W-:-:S05]  /*549a0*/  F2FP.SATFINITE.E4M3.F32.PACK_AB_MERGE_C R37, RZ, R30, RZ ;  /* 0x0000001eff25723e */ /* 0x001fca00048070ff */
[----:B------:R0:W-:Y:S01]  /*549b0*/  @!P5 STG.E.U8 desc[UR8][R34.64+0xd8], R37 ;  /* 0x0000d8252200d986 */ /* 0x0001e2000c101108 */
[----:B------:R-:W-:Y:S02]  /*549c0*/  ISETP.LT.OR P5, PT, R26, 0xda, !P1 ;  /* 0x000000da1a00780c */ /* 0x000fe40004fa1670 */
[----:B------:R-:W-:-:S11]  /*549d0*/  PRMT R30, RZ, 0x7610, R30 ;  /* 0x00007610ff1e7816 */ /* 0x000fd6000000001e */
        /* <DEDUP_REMOVED lines=24> */
[----:B------:R-:W-:Y:S04]  /*54b60*/  @!P3 STG.E.U8 desc[UR8][R134.64+0xd8], R39 ;  /* 0x0000d8278600b986 */ /* 0x000fe8000c101108 */
        /* <DEDUP_REMOVED lines=8> */
[----:B0-----:R-:W-:Y:S02]  /*54bf0*/  F2FP.SATFINITE.E4M3.F32.PACK_AB_MERGE_C R35, RZ, R30, RZ ;  /* 0x0000001eff23723e */ /* 0x001fe400048070ff */
[----:B------:R-:W-:-:S03]  /*54c00*/  PRMT R30, RZ, 0x7610, R30 ;  /* 0x00007610ff1e7816 */ /* 0x000fc6000000001e */
[----:B------:R0:W-:Y:S04]  /*54c10*/  @!P2 STG.E.U8 desc[UR8][R120.64+0xd9], R35 ;  /* 0x0000d9237800a986 */ /* 0x0001e8000c101108 */
[----:B------:R-:W3:Y:S01]  /*54c20*/  @!P6 LDG.E.U8 R30, desc[UR8][R12.64+0xd0] ;  /* 0x0000d0080c1ee981 */ /* 0x000ee2000c1e1100 */
[----:B0-----:R-:W0:Y:S01]  /*54c30*/  @!P3 LDC.64 R34, c[0x0][0x5c0] ;  /* 0x00017000ff22bb82 */ /* 0x001e220000000a00 */
[----:B---3--:R-:W-:-:S04]  /*54c40*/  LOP3.LUT R30, R30, 0xff, RZ, 0xc0, !PT ;  /* 0x000000ff1e1e7812 */ /* 0x008fc800078ec0ff */
[----:B------:R-:W-:-:S05]  /*54c50*/  F2FP.F16.E4M3.UNPACK_B R30, R30 ;  /* 0x0000001eff1e723e */ /* 0x000fca00020006ff */
[----:B------:R-:W-:-:S05]  /*54c60*/  HADD2.F32 R30, -RZ, R30.H0_H0 ;  /* 0x2000001eff1e7230 */ /* 0x000fca0000004100 */
[----:B------:R-:W-:-:S04]  /*54c70*/  FMUL R30, R30, UR12 ;  /* 0x0000000c1e1e7c20 */ /* 0x000fc80008400000 */
[----:B------:R-:W-:Y:S01]  /*54c80*/  FFMA R30, R149, UR61, R30 ;  /* 0x0000003d951e7c23 */ /* 0x000fe2000800001e */
[----:B------:R-:W-:Y:S02]  /*54c90*/  LOP3.LUT P2, RZ, R29, 0x100, RZ, 0xc0, !PT ;  /* 0x000001001dff7812 */ /* 0x000fe4000784c0ff */
[----:B0-----:R-:W-:Y:S01]  /*54ca0*/  @!P3 IADD3 R34, P5, R92, R34, RZ ;  /* 0x000000225c22b210 */ /* 0x001fe20007fbe0ff */
[----:B------:R-:W3:Y:S04]  /*54cb0*/  LDL.LU R149, [R1+0xaa0] ;  /* 0x000aa00001957983 */ /* 0x000ee80000300800 */
[----:B------:R-:W3:Y:S01]  /*54cc0*/  LDL.LU R92, [R1+0xbd0] ;  /* 0x000bd000015c7983 */ /* 0x000ee20000300800 */
        /* <DEDUP_REMOVED lines=11> */
[----:B------:R-:W-:Y:S04]  /*54d80*/  @!P1 STG.E.U8 desc[UR8][R116.64+0xd1], R39 ;  /* 0x0000d12774009986 */ /* 0x000fe8000c101108 */
        /* <DEDUP_REMOVED lines=11> */
[----:B0-----:R-:W-:Y:S02]  /*54e40*/  F2FP.SATFINITE.E4M3.F32.PACK_AB_MERGE_C R37, RZ, R30, RZ ;  /* 0x0000001eff25723e */ /* 0x001fe400048070ff */
[----:B------:R-:W-:-:S03]  /*54e50*/  PRMT R30, RZ, 0x7610, R30 ;  /* 0x00007610ff1e7816 */ /* 0x000fc6000000001e */
[----:B------:R0:W-:Y:S04]  /*54e60*/  @!P3 STG.E.U8 desc[UR8][R34.64+0xd0], R37 ;  /* 0x0000d0252200b986 */ /* 0x0001e8000c101108 */
[----:B------:R-:W4:Y:S01]  /*54e70*/  @!P2 LDG.E.U8 R30, desc[UR8][R14.64+0xd1] ;  /* 0x0000d1080e1ea981 */ /* 0x000f22000c1e1100 */
[----:B0-----:R-:W0:Y:S02]  /*54e80*/  @!P2 LDC.64 R34, c[0x0][0x5c0] ;  /* 0x00017000ff22ab82 */ /* 0x001e240000000a00 */
[----:B0-----:R-:W-:Y:S02]  /*54e90*/  @!P2 IADD3 R34, P5, R114, R34, RZ ;  /* 0x000000227222a210 */ /* 0x001fe40007fbe0ff */
[----:B------:R-:W2:Y:S03]  /*54ea0*/  LDL.LU R114, [R1+0xbc8] ;  /* 0x000bc80001727983 */ /* 0x000ea60000300800 */
[----:B------:R-:W-:-:S02]  /*54eb0*/  @!P2 IMAD.X R35, R115, 0x1, R35, P5 ;  /* 0x000000017323a824 */ /* 0x000fc400028e0623 */
[----:B------:R-:W2:Y:S01]  /*54ec0*/  LDL.LU R115, [R1+0xbc4] ;  /* 0x000bc40001737983 */ /* 0x000ea20000300800 */
[----:B----4-:R-:W-:-:S04]  /*54ed0*/  LOP3.LUT R30, R30, 0xff, RZ, 0xc0, !PT ;  /* 0x000000ff1e1e7812 */ /* 0x010fc800078ec0ff */
[----:B------:R-:W-:-:S05]  /*54ee0*/  F2FP.F16.E4M3.UNPACK_B R30, R30 ;  /* 0x0000001eff1e723e */ /* 0x000fca00020006ff */
[----:B------:R-:W-:-:S05]  /*54ef0*/  HADD2.F32 R30, -RZ, R30.H0_H0 ;  /* 0x2000001eff1e7230 */ /* 0x000fca0000004100 */
[----:B------:R-:W-:-:S04]  /*54f00*/  FMUL R30, R30, UR12 ;  /* 0x0000000c1e1e7c20 */ /* 0x000fc80008400000 */
[----:B---3--:R-:W-:Y:S01]  /*54f10*/  FFMA R30, R149, UR61, R30 ;  /* 0x0000003d951e7c23 */ /* 0x008fe2000800001e */
[C---:B------:R-:W-:Y:S02]  /*54f20*/  LOP3.LUT P1, RZ, R29.reuse, 0x40000000, RZ, 0xc0, !PT ;  /* 0x400000001dff7812 */ /* 0x040fe4000782c0ff */
        /* <DEDUP_REMOVED lines=12> */
[----:B------:R-:W-:Y:S02]  /*54ff0*/  LOP3.LUT P2, RZ, R29, 0x10, RZ, 0xc0, !PT ;  /* 0x000000101dff7812 */ /* 0x000fe4000784c0ff */
[----:B0-----:R-:W-:Y:S01]  /*55000*/  @!P3 IADD3 R34, P5, R3, R34, RZ ;  /* 0x000000220322b210 */ /* 0x001fe20007fbe0ff */
[----:B------:R-:W4:Y:S04]  /*55010*/  LDL.LU R148, [R1+0xab0] ;  /* 0x000ab00001947983 */ /* 0x000f280000300800 */
[----:B------:R-:W5:Y:S01]  /*55020*/  LDL.LU R3, [R1+0xbc0] ;  /* 0x000bc00001037983 */ /* 0x000f620000300800 */
        /* <DEDUP_REMOVED lines=13> */
[----:B------:R-:W-:Y:S01]  /*55100*/  @!P3 IMAD.X R35, R4, 0x1, R35, P5 ;  /* 0x000000010423b824 */ /* 0x000fe200028e0623 */
[----:B------:R-:W-:Y:S02]  /*55110*/  LOP3.LUT P6, RZ, R29, 0x20000000, RZ, 0xc0, !PT ;  /* 0x200000001dff7812 */ /* 0x000fe400078cc0ff */
[----:B------:R-:W5:Y:S04]  /*55120*/  LDL.LU R4, [R1+0xbbc] ;  /* 0x000bbc0001047983 */ /* 0x000f680000300800 */
[----:B------:R-:W4:Y:S01]  /*55130*/  LDL.LU R143, [R1+0xab4] ;  /* 0x000ab400018f7983 */ /* 0x000f220000300800 */
[----:B--2---:R-:W-:-:S04]  /*55140*/  LOP3.LUT R30, R30, 0xff, RZ, 0xc0, !PT ;  /* 0x000000ff1e1e7812 */ /* 0x004fc800078ec0ff */
[----:B------:R-:W-:-:S05]  /*55150*/  F2FP.F16.E4M3.UNPACK_B R30, R30 ;  /* 0x0000001eff1e723e */ /* 0x000fca00020006ff */
[----:B------:R-:W-:-:S05]  /*55160*/  HADD2.F32 R30, -RZ, R30.H0_H0 ;  /* 0x2000001eff1e7230 */ /* 0x000fca0000004100 */
[----:B------:R-:W-:-:S04]  /*55170*/  FMUL R30, R30, UR12 ;  /* 0x0000000c1e1e7c20 */ /* 0x000fc80008400000 */
[----:B---3--:R-:W-:Y:S01]  /*55180*/  FFMA R30, R149, UR61, R30 ;  /* 0x0000003d951e7c23 */ /* 0x008fe2000800001e */
[----:B------:R-:W-:Y:S01]  /*55190*/  LOP3.LUT P1, RZ, R29, 0x8000000, RZ, 0xc0, !PT ;  /* 0x080000001dff7812 */ /* 0x000fe2000782c0ff */
[----:B------:R-:W2:Y:S03]  /*551a0*/  LDL.LU R149, [R1+0xab8] ;  /* 0x000ab80001957983 */ /* 0x000ea60000300800 */
[----:B0-----:R-:W-:Y:S02]  /*551b0*/  F2FP.SATFINITE.E4M3.F32.PACK_AB_MERGE_C R37, RZ, R30, RZ ;  /* 0x0000001eff25723e */ /* 0x001fe400048070ff */
[----:B------:R-:W-:-:S03]  /*551c0*/  PRMT R30, RZ, 0x7610, R30 ;  /* 0x00007610ff1e7816 */ /* 0x000fc6000000001e */
        /* <DEDUP_REMOVED lines=9> */
[----:B----4-:R-:W-:Y:S01]  /*55260*/  FFMA R30, R148, UR61, R30 ;  /* 0x0000003d941e7c23 */ /* 0x010fe2000800001e */
[----:B------:R-:W-:Y:S01]  /*55270*/  LOP3.LUT P3, RZ, R0, 0x40, RZ, 0xc0, !PT ;  /* 0x0000004000ff7812 */ /* 0x000fe2000786c0ff */
[----:B------:R-:W3:Y:S03]  /*55280*/  LDL.LU R148, [R1+0xabc] ;  /* 0x000abc0001947983 */ /* 0x000ee60000300800 */
[----:B------:R-:W-:Y:S02]  /*55290*/  F2FP.SATFINITE.E4M3.F32.PACK_AB_MERGE_C R37, RZ, R30, RZ ;  /* 0x0000001eff25723e */ /* 0x000fe400048070ff */
[----:B------:R-:W-:-:S03]  /*552a0*/  PRMT R30, RZ, 0x7610, R30 ;  /* 0x00007610ff1e7816 */ /* 0x000fc6000000001e */
[----:B------:R0:W-:Y:S04]  /*552b0*/  @!P2 STG.E.U8 desc[UR8][R34.64+0xd9], R37 ;  /* 0x0000d9252200a986 */ /* 0x0001e8000c101108 */
[----:B------:R-:W4:Y:S01]  /*552c0*/  @!P6 LDG.E.U8 R30, desc[UR8][R16.64+0xd0] ;  /* 0x0000d008101ee981 */ /* 0x000f22000c1e1100 */
        /* <DEDUP_REMOVED lines=8> */
[----:B------:R-:W4:Y:S01]  /*55350*/  LDL.LU R143, [R1+0xac0] ;  /* 0x000ac000018f7983 */ /* 0x000f220000300800 */
[----:B------:R-:W-:Y:S02]  /*55360*/  F2FP.SATFINITE.E4M3.F32.PACK_AB_MERGE_C R39, RZ, R30, RZ ;  /* 0x0000001eff27723e */ /* 0x000fe400048070ff */
[----:B------:R-:W-:-:S03]  /*55370*/  PRMT R30, RZ, 0x7610, R30 ;  /* 0x00007610ff1e7816 */ /* 0x000fc6000000001e */
[----:B------:R-:W-:Y:S04]  /*55380*/  @!P6 STG.E.U8 desc[UR8][R86.64+0xd0], R39 ;  /* 0x0000d0275600e986 */ /* 0x000fe8000c101108 */
[----:B------:R-:W2:Y:S01]  /*55390*/  @!P1 LDG.E.U8 R30, desc[UR8][R16.64+0xd1] ;  /* 0x0000d108101e9981 */ /* 0x000ea2000c1e1100 */
[----:B------:R-:W0:Y:S01]  /*553a0*/  @!P2 LDC.64 R44, c[0x0][0x5c0] ;  /* 0x00017000ff2cab82 */ /* 0x000e220000000a00 */
[----:B--2---:R-:W-:-:S04]  /*553b0*/  LOP3.LUT R30, R30, 0xff, RZ, 0xc0, !PT ;  /* 0x000000ff1e1e7812 */ /* 0x004fc800078ec0ff */
[----:B------:R-:W-:-:S05]  /*553c0*/  F2FP.F16.E4M3.UNPACK_B R30, R30 ;  /* 0x0000001eff1e723e */ /* 0x000fca00020006ff */
[----:B------:R-:W-:-:S05]  /*553d0*/  HADD2.F32 R30, -RZ, R30.H0_H0 ;  /* 0x2000001eff1e7230 */ /* 0x000fca0000004100 */
[----:B------:R-:W-:-:S04]  /*553e0*/  FMUL R30, R30, UR12 ;  /* 0x0000000c1e1e7c20 */ /* 0x000fc80008400000 */
[----:B------:R-:W-:Y:S01]  /*553f0*/  FFMA R30, R149, UR61, R30 ;  /* 0x0000003d951e7c23 */ /* 0x000fe2000800001e */
[----:B------:R-:W-:Y:S01]  /*55400*/  @!P3 IMAD.X R35, R136, 0x1, R35, P5 ;  /* 0x000000018823b824 */ /* 0x000fe200028e0623 */
[----:B------:R-:W-:Y:S01]  /*55410*/  LOP3.LUT P6, RZ, R29, 0x4000000, RZ, 0xc0, !PT ;  /* 0x040000001dff7812 */ /* 0x000fe200078cc0ff */
[----:B------:R-:W2:Y:S02]  /*55420*/  LDL.LU R149, [R1+0xac4] ;  /* 0x000ac40001957983 */ /* 0x000ea40000300800 */
        /* <DEDUP_REMOVED lines=12> */
[----:B-1----:R-:W-:Y:S02]  /*554f0*/  F2FP.SATFINITE.E4M3.F32.PACK_AB_MERGE_C R37, RZ, R30, RZ ;  /* 0x0000001eff25723e */ /* 0x002fe400048070ff */
        /* <DEDUP_REMOVED lines=11> */
[----:B0-----:R-:W-:Y:S02]  /*555b0*/  F2FP.SATFINITE.E4M3.F32.PACK_AB_MERGE_C R35, RZ, R30, RZ ;  /* 0x0000001eff23723e */ /* 0x001fe400048070ff */
        /* <DEDUP_REMOVED lines=9> */
[----:B------:R-:W-:Y:S02]  /*55650*/  LOP3.LUT P2, RZ, R2, 0x8, RZ, 0xc0, !PT ;  /* 0x0000000802ff7812 */ /* 0x000fe4000784c0ff */
[----:B0-----:R-:W-:Y:S01]  /*55660*/  @!P3 IADD3 R126, P5, R126, R44, RZ ;  /* 0x0000002c7e7eb210 */ /* 0x001fe20007fbe0ff */
[----:B------:R-:W2:Y:S01]  /*55670*/  LDL.LU R149, [R1+0xad0] ;  /* 0x000ad00001957983 */ /* 0x000ea20000300800 */
[----:B------:R-:W-:Y:S02]  /*55680*/  F2FP.SATFINITE.E4M3.F32.PACK_AB_MERGE_C R37, RZ, R30, RZ ;  /* 0x0000001eff25723e */ /* 0x000fe400048070ff */
[----:B------:R-:W-:-:S03]  /*55690*/  PRMT R30, RZ, 0x7610, R30 ;  /* 0x00007610ff1e7816 */ /* 0x000fc6000000001e */
[----:B------:R0:W-:Y:S04]  /*556a0*/  @!P6 STG.E.U8 desc[UR8][R82.64+0xd8], R37 ;  /* 0x0000d8255200e986 */ /* 0x0001e8000c101108 */
[----:B------:R-:W3:Y:S01]  /*556b0*/  @!P1 LDG.E.U8 R30, desc[UR8][R16.64+0xd9] ;  /* 0x0000d908101e9981 */ /* 0x000ee2000c1e1100 */
[----:B------:R-:W-:Y:S01]  /*556c0*/  @!P3 IMAD.X R127, R55, 0x1, R45, P5 ;  /* 0x00000001377fb824 */ /* 0x000fe200028e062d */
[----:B0-----:R-:W0:Y:S01]  /*556d0*/  @!P2 LDC.64 R36, c[0x0][0x5c0] ;  /* 0x00017000ff24ab82 */ /* 0x001e220000000a00 */
[----:B---3--:R-:W-:-:S04]  /*556e0*/  LOP3.LUT R30, R30, 0xff, RZ, 0xc0, !PT ;  /* 0x000000ff1e1e7812 */ /* 0x008fc800078ec0ff */
[----:B------:R-:W-:-:S05]  /*556f0*/  F2FP.F16.E4M3.UNPACK_B R30, R30 ;  /* 0x0000001eff1e723e */ /* 0x000fca00020006ff */
[----:B------:R-:W-:-:S05]  /*55700*/  HADD2.F32 R30, -RZ, R30.H0_H0 ;  /* 0x2000001eff1e7230 */ /* 0x000fca0000004100 */
[----:B------:R-:W-:-:S04]  /*55710*/  FMUL R30, R30, UR12 ;  /* 0x0000000c1e1e7c20 */ /* 0x000fc80008400000 */
[----:B------:R-:W-:-:S05]  /*55720*/  FFMA R30, R148, UR61, R30 ;  /* 0x0000003d941e7c23 */ /* 0x000fca000800001e */
        /* <DEDUP_REMOVED lines=8> */
[----:B----4-:R-:W-:Y:S01]  /*557b0*/  FFMA R30, R143, UR61, R30 ;  /* 0x0000003d8f1e7c23 */ /* 0x010fe2000800001e */
[----:B0-----:R-:W-:Y:S01]  /*557c0*/  @!P2 IADD3 R54, P5, R54, R36, RZ ;  /* 0x000000243636a210 */ /* 0x001fe20007fbe0ff */
[----:B------:R-:W3:Y:S03]  /*557d0*/  LDL.LU R143, [R1+0xad4] ;  /* 0x000ad400018f7983 */ /* 0x000ee60000300800 */
        /* <DEDUP_REMOVED lines=13> */
[----:B------:R-:W-:-:S03]  /*558b0*/  F2FP.SATFINITE.E4M3.F32.PACK_AB_MERGE_C R37, RZ, R30, RZ ;  /* 0x0000001eff25723e */ /* 0x000fc600048070ff */
[----:B------:R-:W4:Y:S04]  /*558c0*/  LDL.LU.64 R62, [R1+0x128] ;  /* 0x00012800013e7983 */ /* 0x000f280000300a00 */
[----:B------:R-:W-:Y:S01]  /*558d0*/  @!P2 STG.E.U8 desc[UR8][R54.64+0xd9], R37 ;  /* 0x0000d9253600a986 */ /* 0x000fe2000c101108 */
[----:B------:R-:W-:-:S13]  /*558e0*/  ISETP.LT.OR P2, PT, R26, 0xd1, !P0 ;  /* 0x000000d11a00780c */ /* 0x000fda0004741670 */
[----:B------:R-:W1:Y:S01]  /*558f0*/  @!P2 LDC.64 R44, c[0x0][0x5c0] ;  /* 0x00017000ff2cab82 */ /* 0x000e620000000a00 */
[----:B------:R-:W-:Y:S02]  /*55900*/  @!P2 IMAD.MOV.U32 R34, RZ, RZ, R8 ;  /* 0x000000ffff22a224 */ /* 0x000fe400078e0008 */
[----:B0-----:R-:W-:Y:S02]  /*55910*/  @!P2 IMAD.MOV.U32 R35, RZ, RZ, R27 ;  /* 0x000000ffff23a224 */ /* 0x001fe400078e001b */
        /* <DEDUP_REMOVED lines=25> */
[----:B------:R-:W2:Y:S02]  /*55ab0*/  @!P2 LDG.E.U8 R30, desc[UR8][R20.64+0xd1] ;  /* 0x0000d108141ea981 */ /* 0x000ea4000c1e1100 */
        /* <DEDUP_REMOVED lines=19> */
[----:B------:R-:W-:-:S13]  /*55bf0*/  ISETP.LT.OR P2, PT, R26, 0xd9, !P0 ;  /* 0x000000d91a00780c */ /* 0x000fda0004741670 */
[----:B0-----:R-:W0:Y:S01]  /*55c00*/  @!P2 LDC.64 R36, c[0x0][0x5c0] ;  /* 0x00017000ff24ab82 */ /* 0x001e220000000a00 */
[----:B------:R-:W-:Y:S01]  /*55c10*/  LOP3.LUT P1, RZ, R31, 0x800, RZ, 0xc0, !PT ;  /* 0x000008001fff7812 */ /* 0x000fe2000782c0ff */
[----:B-1----:R-:W-:Y:S01]  /*55c20*/  @!P2 IMAD R34, R7, 0x180, RZ ;  /* 0x000001800722a824 */ /* 0x002fe200078e02ff */
[----:B----4-:R-:W-:-:S04]  /*55c30*/  LOP3.LUT R30, R30, 0xff, RZ, 0xc0, !PT ;  /* 0x000000ff1e1e7812 */ /* 0x010fc800078ec0ff */
[----:B------:R-:W-:-:S05]  /*55c40*/  F2FP.F16.E4M3.UNPACK_B R30, R30 ;  /* 0x0000001eff1e723e */ /* 0x000fca00020006ff */
[----:B------:R-:W-:-:S05]  /*55c50*/  HADD2.F32 R30, -RZ, R30.H0_H0 ;  /* 0x2000001eff1e7230 */ /* 0x000fca0000004100 */
[----:B------:R-:W-:-:S04]  /*55c60*/  FMUL R30, R30, UR12 ;  /* 0x0000000c1e1e7c20 */ /* 0x000fc80008400000 */
[----:B---3--:R-:W-:Y:S02]  /*55c70*/  FFMA R30, R143, UR61, R30 ;  /* 0x0000003d8f1e7c23 */ /* 0x008fe4000800001e */
[----:B------:R-:W3:Y:S04]  /*55c80*/  LDL.LU R143, [R1+0xae8] ;  /* 0x000ae800018f7983 */ /* 0x000ee80000300800 */
[----:B------:R-:W4:Y:S04]  /*55c90*/  LDL.LU R148, [R1+0xaec] ;  /* 0x000aec0001947983 */ /* 0x000f280000300800 */
[----:B------:R-:W4:Y:S01]  /*55ca0*/  LDL.LU.64 R62, [R1+0x110] ;  /* 0x00011000013e7983 */ /* 0x000f220000300a00 */
[----:B------:R-:W-:Y:S01]  /*55cb0*/  F2FP.SATFINITE.E4M3.F32.PACK_AB_MERGE_C R35, RZ, R30, RZ ;  /* 0x0000001eff23723e */ /* 0x000fe200048070ff */
[----:B------:R-:W-:-:S04]  /*55cc0*/  @!P2 IMAD.MOV.U32 R30, RZ, RZ, R8 ;  /* 0x000000ffff1ea224 */ /* 0x000fc800078e0008 */
[----:B------:R1:W-:Y:S01]  /*55cd0*/  @!P3 STG.E.U8 desc[UR8][R146.64+0xd1], R35 ;  /* 0x0000d1239200b986 */ /* 0x0003e2000c101108 */
[----:B------:R-:W-:Y:S01]  /*55ce0*/  LOP3.LUT P3, RZ, R31, 0x200, RZ, 0xc0, !PT ;  /* 0x000002001fff7812 */ /* 0x000fe2000786c0ff */
[----:B------:R-:W-:Y:S02]  /*55cf0*/  @!P2 IMAD.MOV.U32 R31, RZ, RZ, R27 ;  /* 0x000000ffff1fa224 */ /* 0x000fe400078e001b */
[----:B------:R-:W-:-:S03]  /*55d00*/  @!P2 IMAD.WIDE.U32 R30, R6, 0x180, R30 ;  /* 0x00000180061ea825 */ /* 0x000fc600078e001e */
        /* <DEDUP_REMOVED lines=10> */
[----:B-1----:R-:W2:Y:S01]  /*55db0*/  LDL.LU.64 R146, [R1+0x108] ;  /* 0x0001080001927983 */ /* 0x002ea20000300a00 */
        /* <DEDUP_REMOVED lines=12> */
[----:B------:R-:W-:Y:S02]  /*55e80*/  PRMT R30, RZ, 0x7610, R30 ;  /* 0x00007610ff1e7816 */ /* 0x000fe4000000001e */
[----:B---3--:R-:W-:-:S04]  /*55e90*/  LOP3.LUT R36, R36, 0xff, RZ, 0xc0, !PT ;  /* 0x000000ff24247812 */ /* 0x008fc800078ec0ff */
[----:B------:R-:W-:-:S05]  /*55ea0*/  F2FP.F16.E4M3.UNPACK_B R36, R36 ;  /* 0x00000024ff24723e */ /* 0x000fca00020006ff */
[----:B------:R-:W-:-:S05]  /*55eb0*/  HADD2.F32 R36, -RZ, R36.H0_H0 ;  /* 0x20000024ff247230 */ /* 0x000fca0000004100 */
[----:B------:R-:W-:-:S04]  /*55ec0*/  FMUL R36, R36, UR12 ;  /* 0x0000000c24247c20 */ /* 0x000fc80008400000 */
[----:B------:R-:W-:Y:S01]  /*55ed0*/  FFMA R36, R143, UR61, R36 ;  /* 0x0000003d8f247c23 */ /* 0x000fe20008000024 */
[----:B------:R-:W-:Y:S01]  /*55ee0*/  ISETP.GE.AND P6, PT, R5, 0x1, PT ;  /* 0x000000010500780c */ /* 0x000fe20003fc6270 */
[----:B------:R-:W3:Y:S03]  /*55ef0*/  LDL.LU R143, [R1+0xaf4] ;  /* 0x000af400018f7983 */ /* 0x000ee60000300800 */
[----:B------:R-:W-:-:S05]  /*55f00*/  F2FP.SATFINITE.E4M3.F32.PACK_AB_MERGE_C R31, RZ, R36, RZ ;  /* 0x00000024ff1f723e */ /* 0x000fca00048070ff */
[----:B------:R0:W-:Y:S04]  /*55f10*/  @!P2 STG.E.U8 desc[UR8][R34.64+0xd9], R31 ;  /* 0x0000d91f2200a986 */ /* 0x0001e8000c101108 */
[----:B------:R-:W4:Y:S02]  /*55f20*/  @!P1 LDG.E.U8 R30, desc[UR8][R22.64+0xd8] ;  /* 0x0000d808161e9981 */ /* 0x000f24000c1e1100 */
[----:B----4-:R-:W-:-:S04]  /*55f30*/  LOP3.LUT R30, R30, 0xff, RZ, 0xc0, !PT ;  /* 0x000000ff1e1e7812 */ /* 0x010fc800078ec0ff */
[----:B------:R-:W-:-:S05]  /*55f40*/  F2FP.F16.E4M3.UNPACK_B R30, R30 ;  /* 0x0000001eff1e723e */ /* 0x000fca00020006ff */
[----:B------:R-:W-:-:S05]  /*55f50*/  HADD2.F32 R30, -RZ, R30.H0_H0 ;  /* 0x2000001eff1e7230 */ /* 0x000fca0000004100 */
[----:B------:R-:W-:-:S04]  /*55f60*/  FMUL R30, R30, UR12 ;  /* 0x0000000c1e1e7c20 */ /* 0x000fc80008400000 */
[----:B------:R-:W-:Y:S01]  /*55f70*/  FFMA R30, R148, UR61, R30 ;  /* 0x0000003d941e7c23 */ /* 0x000fe2000800001e */
[----:B------:R-:W-:Y:S02]  /*55f80*/  ISETP.LT.OR P2, PT, R26, 0xe1, !P6 ;  /* 0x000000e11a00780c */ /* 0x000fe40007741670 */
[----:B0-----:R-:W-:Y:S01]  /*55f90*/  PRMT R34, RZ, 0x7610, R34 ;  /* 0x00007610ff227816 */ /* 0x001fe20000000022 */
[----:B------:R-:W4:Y:S01]  /*55fa0*/  LDL.LU R148, [R1+0xaf8] ;  /* 0x000af80001947983 */ /* 0x000f220000300800 */
        /* <DEDUP_REMOVED lines=9> */
[----:B0-----:R-:W-:Y:S02]  /*56040*/  PRMT R36, RZ, 0x7610, R36 ;  /* 0x00007610ff247816 */ /* 0x001fe40000000024 */
[----:B------:R-:W-:Y:S01]  /*56050*/  LOP3.LUT P1, RZ, R32, 0x2, RZ, 0xc0, !PT ;  /* 0x0000000220ff7812 */ /* 0x000fe2000782c0ff */
[----:B------:R-:W2:Y:S01]  /*56060*/  LDL.LU R149, [R1+0xafc] ;  /* 0x000afc0001957983 */ /* 0x000ea20000300800 */
[----:B------:R-:W-:Y:S02]  /*56070*/  F2FP.SATFINITE.E4M3.F32.PACK_AB_MERGE_C R35, RZ, R30, RZ ;  /* 0x0000001eff23723e */ /* 0x000fe400048070ff */
[----:B------:R-:W0:Y:S03]  /*56080*/  @!P2 LDC.64 R30, c[0x0][0x5c0] ;  /* 0x00017000ff1eab82 */ /* 0x000e260000000a00 */
[----:B------:R1:W-:Y:S04]  /*56090*/  @!P3 STG.E.U8 desc[UR8][R146.64+0xd9], R35 ;  /* 0x0000d9239200b986 */ /* 0x0003e8000c101108 */
        /* <DEDUP_REMOVED lines=12> */
[----:B------:R-:W-:-:S13]  /*56160*/  ISETP.LT.OR P2, PT, R26, 0xe2, !P6 ;  /* 0x000000e21a00780c */ /* 0x000fda0007741670 */
[----:B------:R-:W4:Y:S01]  /*56170*/  @!P2 LDG.E.U8 R36, desc[UR8][R24.64+0xe1] ;  /* 0x0000e1081824a981 */ /* 0x000f22000c1e1100 */
[----:B-1----:R-:W1:Y:S01]  /*56180*/  @!P2 LDC.64 R34, c[0x0][0x5c0] ;  /* 0x00017000ff22ab82 */ /* 0x002e620000000a00 */
[----:B0-----:R-:W-:Y:S02]  /*56190*/  PRMT R30, RZ, 0x7610, R30 ;  /* 0x00007610ff1e7816 */ /* 0x001fe4000000001e */
[----:B-1----:R-:W-:-:S05]  /*561a0*/  @!P2 IADD3 R34, P5, R8, R34, RZ ;  /* 0x000000220822a210 */ /* 0x002fca0007fbe0ff */
        /* <DEDUP_REMOVED lines=8> */
[----:B------:R0:W-:Y:S04]  /*56230*/  @!P2 STG.E.U8 desc[UR8][R34.64+0xe1], R31 ;  /* 0x0000e11f2200a986 */ /* 0x0001e8000c101108 */
        /* <DEDUP_REMOVED lines=10> */
[----:B------:R-:W-:Y:S02]  /*562e0*/  ISETP.LT.OR P2, PT, R26, 0xe9, !P6 ;  /* 0x000000e91a00780c */ /* 0x000fe40007741670 */
[----:B--2---:R-:W-:-:S04]  /*562f0*/  LOP3.LUT R30, R30, 0xff, RZ, 0xc0, !PT ;  /* 0x000000ff1e1e7812 */ /* 0x004fc800078ec0ff */
[----:B------:R-:W-:-:S05]  /*56300*/  F2FP.F16.E4M3.UNPACK_B R30, R30 ;  /* 0x0000001eff1e723e */ /* 0x000fca00020006ff */
[----:B------:R-:W-:-:S05]  /*56310*/  HADD2.F32 R30, -RZ, R30.H0_H0 ;  /* 0x2000001eff1e7230 */ /* 0x000fca0000004100 */
[----:B------:R-:W-:-:S04]  /*56320*/  FMUL R30, R30, UR12 ;  /* 0x0000000c1e1e7c20 */ /* 0x000fc80008400000 */
[----:B---3--:R-:W-:Y:S02]  /*56330*/  FFMA R30, R143, UR61, R30 ;  /* 0x0000003d8f1e7c23 */ /* 0x008fe4000800001e */
[----:B------:R-:W2:Y:S04]  /*56340*/  LDL.LU R143, [R1+0xb08] ;  /* 0x000b0800018f7983 */ /* 0x000ea80000300800 */
[----:B------:R-:W3:Y:S01]  /*56350*/  LDL.LU R149, [R1+0xb0c] ;  /* 0x000b0c0001957983 */ /* 0x000ee20000300800 */
[----:B0-----:R-:W-:Y:S02]  /*56360*/  F2FP.SATFINITE.E4M3.F32.PACK_AB_MERGE_C R35, RZ, R30, RZ ;  /* 0x0000001eff23723e */ /* 0x001fe400048070ff */
[----:B------:R-:W0:Y:S03]  /*56370*/  @!P2 LDC.64 R30, c[0x0][0x5c0] ;  /* 0x00017000ff1eab82 */ /* 0x000e260000000a00 */
[----:B------:R1:W-:Y:S01]  /*56380*/  @!P3 STG.E.U8 desc[UR8][R76.64+0xe1], R35 ;  /* 0x0000e1234c00b986 */ /* 0x0003e2000c101108 */
[----:B------:R-:W-:-:S02]  /*56390*/  LOP3.LUT P3, RZ, R32, 0x1, RZ, 0xc0, !PT ;  /* 0x0000000120ff7812 */ /* 0x000fc4000786c0ff */
        /* <DEDUP_REMOVED lines=11> */
[----:B-1----:R-:W-:-:S05]  /*56450*/  F2FP.SATFINITE.E4M3.F32.PACK_AB_MERGE_C R37, RZ, R32, RZ ;  /* 0x00000020ff25723e */ /* 0x002fca00048070ff */
[----:B------:R0:W-:Y:S01]  /*56460*/  @!P2 STG.E.U8 desc[UR8][R30.64+0xe8], R37 ;  /* 0x0000e8251e00a986 */ /* 0x0001e2000c101108 */
[----:B------:R-:W-:Y:S02]  /*56470*/  ISETP.LT.OR P2, PT, R26, 0xea, !P6 ;  /* 0x000000ea1a00780c */ /* 0x000fe40007741670 */
[----:B------:R-:W-:-:S11]  /*56480*/  PRMT R32, RZ, 0x7610, R32 ;  /* 0x00007610ff207816 */ /* 0x000fd60000000020 */
[----:B------:R-:W2:Y:S01]  /*56490*/  @!P2 LDG.E.U8 R32, desc[UR8][R24.64+0xe9] ;  /* 0x0000e9081820a981 */ /* 0x000ea2000c1e1100 */
[----:B------:R-:W1:Y:S01]  /*564a0*/  @!P2 LDC.64 R34, c[0x0][0x5c0] ;  /* 0x00017000ff22ab82 */ /* 0x000e620000000a00 */
[----:B0-----:R-:W-:Y:S02]  /*564b0*/  PRMT R30, RZ, 0x7610, R30 ;  /* 0x00007610ff1e7816 */ /* 0x001fe4000000001e */
[----:B-1----:R-:W-:-:S05]  /*564c0*/  @!P2 IADD3 R34, P5, R8, R34, RZ ;  /* 0x000000220822a210 */ /* 0x002fca0007fbe0ff */
[----:B------:R-:W-:Y:S01]  /*564d0*/  @!P2 IMAD.X R35, R27, 0x1, R35, P5 ;  /* 0x000000011b23a824 */ /* 0x000fe200028e0623 */
        /* <DEDUP_REMOVED lines=9> */
[----:B------:R0:W-:Y:S04]  /*56570*/  @!P2 STG.E.U8 desc[UR8][R34.64+0xe9], R31 ;  /* 0x0000e91f2200a986 */ /* 0x0001e8000c101108 */
        /* <DEDUP_REMOVED lines=9> */
[----:B------:R-:W-:Y:S04]  /*56610*/  @!P3 STG.E.U8 desc[UR8][R74.64+0xe8], R25 ;  /* 0x0000e8194a00b986 */ /* 0x000fe8000c101108 */
        /* <DEDUP_REMOVED lines=9> */
[----:B0-----:R-:W-:Y:S02]  /*566b0*/  F2FP.SATFINITE.E4M3.F32.PACK_AB_MERGE_C R31, RZ, R24, RZ ;  /* 0x00000018ff1f723e */ /* 0x001fe400048070ff */
[----:B------:R-:W-:-:S03]  /*566c0*/  PRMT R24, RZ, 0x7610, R24 ;  /* 0x00007610ff187816 */ /* 0x000fc60000000018 */
[----:B------:R0:W-:Y:S04]  /*566d0*/  @!P1 STG.E.U8 desc[UR8][R72.64+0xe9], R31 ;  /* 0x0000e91f48009986 */ /* 0x0001e8000c101108 */
[----:B------:R-:W2:Y:S02]  /*566e0*/  @!P6 LDG.E.U8 R24, desc[UR8][R12.64+0xe0] ;  /* 0x0000e0080c18e981 */ /* 0x000ea4000c1e1100 */
[----:B0-----:R-:W0:Y:S01]  /*566f0*/  @!P3 LDC.64 R30, c[0x0][0x5c0] ;  /* 0x00017000ff1ebb82 */ /* 0x001e220000000a00 */
        /* <DEDUP_REMOVED lines=8> */
[----:B------:R-:W-:-:S05]  /*56780*/  F2FP.SATFINITE.E4M3.F32.PACK_AB_MERGE_C R11, RZ, R24, RZ ;  /* 0x00000018ff0b723e */ /* 0x000fca00048070ff */
[----:B------:R-:W-:Y:S04]  /*56790*/  @!P6 STG.E.U8 desc[UR8][R70.64+0xe0], R11 ;  /* 0x0000e00b4600e986 */ /* 0x000fe8000c101108 */
[----:B------:R-:W3:Y:S02]  /*567a0*/  @!P5 LDG.E.U8 R10, desc[UR8][R12.64+0xe1] ;  /* 0x0000e1080c0ad981 */ /* 0x000ee4000c1e1100 */
[----:B---3--:R-:W-:-:S04]  /*567b0*/  LOP3.LUT R10, R10, 0xff, RZ, 0xc0, !PT ;  /* 0x000000ff0a0a7812 */ /* 0x008fc800078ec0ff */
[----:B------:R-:W-:-:S05]  /*567c0*/  F2FP.F16.E4M3.UNPACK_B R10, R10 ;  /* 0x0000000aff0a723e */ /* 0x000fca00020006ff */
[----:B------:R-:W-:-:S05]  /*567d0*/  HADD2.F32 R10, -RZ, R10.H0_H0 ;  /* 0x2000000aff0a7230 */ /* 0x000fca0000004100 */
[----:B------:R-:W-:-:S04]  /*567e0*/  FMUL R10, R10, UR12 ;  /* 0x0000000c0a0a7c20 */ /* 0x000fc80008400000 */
[----:B------:R-:W-:Y:S01]  /*567f0*/  FFMA R10, R149, UR61, R10 ;  /* 0x0000003d950a7c23 */ /* 0x000fe2000800000a */
[----:B------:R-:W-:Y:S01]  /*56800*/  @!P3 IMAD.X R53, R49, 0x1, R31, P2 ;  /* 0x000000013135b824 */ /* 0x000fe200010e061f */
[----:B------:R-:W-:Y:S01]  /*56810*/  LOP3.LUT P6, RZ, R29, 0x100000, RZ, 0xc0, !PT ;  /* 0x001000001dff7812 */ /* 0x000fe200078cc0ff */
[----:B------:R-:W3:Y:S02]  /*56820*/  LDL.LU R149, [R1+0xb24] ;  /* 0x000b240001957983 */ /* 0x000ee40000300800 */
[----:B------:R-:W-:Y:S02]  /*56830*/  F2FP.SATFINITE.E4M3.F32.PACK_AB_MERGE_C R25, RZ, R10, RZ ;  /* 0x0000000aff19723e */ /* 0x000fe400048070ff */
[----:B------:R-:W-:-:S03]  /*56840*/  PRMT R10, RZ, 0x7610, R10 ;  /* 0x00007610ff0a7816 */ /* 0x000fc6000000000a */
[----:B------:R0:W-:Y:S04]  /*56850*/  @!P5 STG.E.U8 desc[UR8][R68.64+0xe1], R25 ;  /* 0x0000e1194400d986 */ /* 0x0001e8000c101108 */
[----:B------:R-:W4:Y:S01]  /*56860*/  @!P3 LDG.E.U8 R10, desc[UR8][R14.64+0xe0] ;  /* 0x0000e0080e0ab981 */ /* 0x000f22000c1e1100 */
[----:B0-----:R-:W0:Y:S02]  /*56870*/  @!P1 LDC.64 R24, c[0x0][0x5c0] ;  /* 0x00017000ff189b82 */ /* 0x001e240000000a00 */
[----:B0-----:R-:W-:-:S05]  /*56880*/  @!P1 IADD3 R48, P2, R48, R24, RZ ;  /* 0x0000001830309210 */ /* 0x001fca0007f5e0ff */
[----:B------:R-:W-:Y:S01]  /*56890*/  @!P1 IMAD.X R49, R47, 0x1, R25, P2 ;  /* 0x000000012f319824 */ /* 0x000fe200010e0619 */
[----:B------:R-:W-:Y:S02]  /*568a0*/  LOP3.LUT P2, RZ, R29, 0x800, RZ, 0xc0, !PT ;  /* 0x000008001dff7812 */ /* 0x000fe4000784c0ff */
        /* <DEDUP_REMOVED lines=22> */
[----:B------:R-:W1:Y:S01]  /*56a10*/  @!P3 LDC.64 R30, c[0x0][0x5c0] ;  /* 0x00017000ff1ebb82 */ /* 0x000e620000000a00 */
[----:B---3--:R-:W-:-:S04]  /*56a20*/  LOP3.LUT R10, R10, 0xff, RZ, 0xc0, !PT ;  /* 0x000000ff0a0a7812 */ /* 0x008fc800078ec0ff */
[----:B------:R-:W-:-:S05]  /*56a30*/  F2FP.F16.E4M3.UNPACK_B R10, R10 ;  /* 0x0000000aff0a723e */ /* 0x000fca00020006ff */
[----:B------:R-:W-:-:S05]  /*56a40*/  HADD2.F32 R10, -RZ, R10.H0_H0 ;  /* 0x2000000aff0a7230 */ /* 0x000fca0000004100 */
[----:B------:R-:W-:-:S04]  /*56a50*/  FMUL R10, R10, UR12 ;  /* 0x0000000c0a0a7c20 */ /* 0x000fc80008400000 */
[----:B------:R-:W-:Y:S01]  /*56a60*/  FFMA R10, R149, UR61, R10 ;  /* 0x0000003d950a7c23 */ /* 0x000fe2000800000a */
[----:B-1----:R-:W-:Y:S01]  /*56a70*/  @!P3 IADD3 R46, P2, R46, R30, RZ ;  /* 0x0000001e2e2eb210 */ /* 0x002fe20007f5e0ff */
[----:B------:R-:W3:Y:S03]  /*56a80*/  LDL.LU R149, [R1+0xb30] ;  /* 0x000b300001957983 */ /* 0x000ee60000300800 */
[----:B------:R-:W-:Y:S02]  /*56a90*/  F2FP.SATFINITE.E4M3.F32.PACK_AB_MERGE_C R25, RZ, R10, RZ ;  /* 0x0000000aff19723e */ /* 0x000fe400048070ff */
[----:B------:R-:W-:-:S03]  /*56aa0*/  PRMT R10, RZ, 0x7610, R10 ;  /* 0x00007610ff0a7816 */ /* 0x000fc6000000000a */
[----:B------:R-:W-:Y:S04]  /*56ab0*/  @!P6 STG.E.U8 desc[UR8][R66.64+0xe8], R25 ;  /* 0x0000e8194200e986 */ /* 0x000fe8000c101108 */
[----:B------:R-:W4:Y:S01]  /*56ac0*/  @!P5 LDG.E.U8 R10, desc[UR8][R12.64+0xe9] ;  /* 0x0000e9080c0ad981 */ /* 0x000f22000c1e1100 */
[----:B------:R-:W-:Y:S01]  /*56ad0*/  @!P3 IMAD.X R47, R43, 0x1, R31, P2 ;  /* 0x000000012b2fb824 */ /* 0x000fe200010e061f */
[----:B------:R-:W-:Y:S02]  /*56ae0*/  LOP3.LUT P2, RZ, R29, 0x40, RZ, 0xc0, !PT ;  /* 0x000000401dff7812 */ /* 0x000fe4000784c0ff */
[----:B----4-:R-:W-:-:S04]  /*56af0*/  LOP3.LUT R10, R10, 0xff, RZ, 0xc0, !PT ;  /* 0x000000ff0a0a7812 */ /* 0x010fc800078ec0ff */
[----:B------:R-:W-:-:S05]  /*56b00*/  F2FP.F16.E4M3.UNPACK_B R10, R10 ;  /* 0x0000000aff0a723e */ /* 0x000fca00020006ff */
[----:B------:R-:W-:-:S05]  /*56b10*/  HADD2.F32 R10, -RZ, R10.H0_H0 ;  /* 0x2000000aff0a7230 */ /* 0x000fca0000004100 */
[----:B------:R-:W-:-:S04]  /*56b20*/  FMUL R10, R10, UR12 ;  /* 0x0000000c0a0a7c20 */ /* 0x000fc80008400000 */
[----:B------:R-:W-:Y:S01]  /*56b30*/  FFMA R10, R148, UR61, R10 ;  /* 0x0000003d940a7c23 */ /* 0x000fe2000800000a */
[----:B------:R-:W-:Y:S02]  /*56b40*/  LOP3.LUT P3, RZ, R2, 0x2, RZ, 0xc0, !PT ;  /* 0x0000000202ff7812 */ /* 0x000fe4000786c0ff */
[----:B------:R-:W-:Y:S01]  /*56b50*/  LOP3.LUT P6, RZ, R29, 0x40000, RZ, 0xc0, !PT ;  /* 0x000400001dff7812 */ /* 0x000fe200078cc0ff */
[----:B------:R-:W4:Y:S01]  /*56b60*/  LDL.LU R148, [R1+0xb34] ;  /* 0x000b340001947983 */ /* 0x000f220000300800 */
[----:B0-----:R-:W-:Y:S02]  /*56b70*/  F2FP.SATFINITE.E4M3.F32.PACK_AB_MERGE_C R11, RZ, R10, RZ ;  /* 0x0000000aff0b723e */ /* 0x001fe400048070ff */
[----:B------:R-:W-:-:S03]  /*56b80*/  PRMT R10, RZ, 0x7610, R10 ;  /* 0x00007610ff0a7816 */ /* 0x000fc6000000000a */
[----:B------:R0:W-:Y:S04]  /*56b90*/  @!P5 STG.E.U8 desc[UR8][R60.64+0xe9], R11 ;  /* 0x0000e90b3c00d986 */ /* 0x0001e8000c101108 */
[----:B------:R-:W2:Y:S01]  /*56ba0*/  @!P2 LDG.E.U8 R10, desc[UR8][R14.64+0xe8] ;  /* 0x0000e8080e0aa981 */ /* 0x000ea2000c1e1100 */
[----:B------:R-:W1:Y:S01]  /*56bb0*/  @!P3 LDC.64 R12, c[0x0][0x5c0] ;  /* 0x00017000ff0cbb82 */ /* 0x000e620000000a00 */
        /* <DEDUP_REMOVED lines=11> */
[----:B-1----:R-:W-:-:S05]  /*56c70*/  @!P3 IADD3 R42, P2, R42, R12, RZ ;  /* 0x0000000c2a2ab210 */ /* 0x002fca0007f5e0ff */
[----:B------:R-:W-:Y:S01]  /*56c80*/  @!P3 IMAD.X R43, R41, 0x1, R13, P2 ;  /* 0x00000001292bb824 */ /* 0x000fe200010e060d */
        /* <DEDUP_REMOVED lines=8> */
[----:B0-----:R-:W-:Y:S02]  /*56d10*/  F2FP.SATFINITE.E4M3.F32.PACK_AB_MERGE_C R11, RZ, R10, RZ ;  /* 0x0000000aff0b723e */ /* 0x001fe400048070ff */
        /* <DEDUP_REMOVED lines=21> */
[----:B------:R-:W-:Y:S02]  /*56e70*/  F2FP.SATFINITE.E4M3.F32.PACK_AB_MERGE_C R15, RZ, R10, RZ ;  /* 0x0000000aff0f723e */ /* 0x000fe400048070ff */
[----:B0-----:R-:W0:Y:S03]  /*56e80*/  @!P1 LDC.64 R10, c[0x0][0x5c0] ;  /* 0x00017000ff0a9b82 */ /* 0x001e260000000a00 */
[----:B------:R4:W-:Y:S04]  /*56e90*/  @!P5 STG.E.U8 desc[UR8][R56.64+0xe1], R15 ;  /* 0x0000e10f3800d986 */ /* 0x0009e8000c101108 */
[----:B------:R-:W3:Y:S01]  /*56ea0*/  @!P1 LDG.E.U8 R12, desc[UR8][R18.64+0xe0] ;  /* 0x0000e008120c9981 */ /* 0x000ee2000c1e1100 */
[----:B0-----:R-:W-:-:S05]  /*56eb0*/  @!P1 IADD3 R40, P2, R40, R10, RZ ;  /* 0x0000000a28289210 */ /* 0x001fca0007f5e0ff */
[----:B------:R-:W-:Y:S02]  /*56ec0*/  @!P1 IMAD.X R41, R38, 0x1, R11, P2 ;  /* 0x0000000126299824 */ /* 0x000fe400010e060b */
[----:B------:R-:W0:Y:S01]  /*56ed0*/  @!P4 LDC.64 R10, c[0x0][0x5c0] ;  /* 0x00017000ff0acb82 */ /* 0x000e220000000a00 */
[----:B---3--:R-:W-:-:S04]  /*56ee0*/  LOP3.LUT R12, R12, 0xff, RZ, 0xc0, !PT ;  /* 0x000000ff0c0c7812 */ /* 0x008fc800078ec0ff */
[----:B------:R-:W-:-:S05]  /*56ef0*/  F2FP.F16.E4M3.UNPACK_B R12, R12 ;  /* 0x0000000cff0c723e */ /* 0x000fca00020006ff */
[----:B------:R-:W-:-:S05]  /*56f00*/  HADD2.F32 R12, -RZ, R12.H0_H0 ;  /* 0x2000000cff0c7230 */ /* 0x000fca0000004100 */
[----:B------:R-:W-:-:S04]  /*56f10*/  FMUL R12, R12, UR12 ;  /* 0x0000000c0c0c7c20 */ /* 0x000fc80008400000 */
[----:B------:R-:W-:Y:S01]  /*56f20*/  FFMA R12, R149, UR61, R12 ;  /* 0x0000003d950c7c23 */ /* 0x000fe2000800000c */
[----:B0-----:R-:W-:Y:S02]  /*56f30*/  @!P4 IADD3 R10, P2, R33, R10, RZ ;  /* 0x0000000a210ac210 */ /* 0x001fe40007f5e0ff */
[----:B------:R-:W-:Y:S01]  /*56f40*/  ISETP.GE.AND P5, PT, R5, 0x101, PT ;  /* 0x000001010500780c */ /* 0x000fe20003fa6270 */
[----:B------:R-:W3:Y:S01]  /*56f50*/  LDL.LU R149, [R1+0xb48] ;  /* 0x000b480001957983 */ /* 0x000ee20000300800 */
[----:B-1----:R-:W-:Y:S02]  /*56f60*/  F2FP.SATFINITE.E4M3.F32.PACK_AB_MERGE_C R13, RZ, R12, RZ ;  /* 0x0000000cff0d723e */ /* 0x002fe400048070ff */
[----:B------:R-:W-:-:S03]  /*56f70*/  PRMT R12, RZ, 0x7610, R12 ;  /* 0x00007610ff0c7816 */ /* 0x000fc6000000000c */
[----:B------:R-:W-:Y:S04]  /*56f80*/  @!P1 STG.E.U8 desc[UR8][R40.64+0xe0], R13 ;  /* 0x0000e00d28009986 */ /* 0x000fe8000c101108 */
[----:B------:R-:W4:Y:S01]  /*56f90*/  @!P4 LDG.E.U8 R12, desc[UR8][R18.64+0xe1] ;  /* 0x0000e108120cc981 */ /* 0x000f22000c1e1100 */
[----:B------:R-:W-:Y:S01]  /*56fa0*/  @!P4 IMAD.X R11, R28, 0x1, R11, P2 ;  /* 0x000000011c0bc824 */ /* 0x000fe200010e060b */
        /* <DEDUP_REMOVED lines=11> */
[----:B----4-:R-:W-:-:S04]  /*57060*/  LOP3.LUT R12, R12, 0xff, RZ, 0xc0, !PT ;  /* 0x000000ff0c0c7812 */ /* 0x010fc800078ec0ff */
[----:B------:R-:W-:-:S05]  /*57070*/  F2FP.F16.E4M3.UNPACK_B R12, R12 ;  /* 0x0000000cff0c723e */ /* 0x000fca00020006ff */
[----:B------:R-:W-:-:S05]  /*57080*/  HADD2.F32 R12, -RZ, R12.H0_H0 ;  /* 0x2000000cff0c7230 */ /* 0x000fca0000004100 */
[----:B------:R-:W-:-:S04]  /*57090*/  FMUL R12, R12, UR12 ;  /* 0x0000000c0c0c7c20 */ /* 0x000fc80008400000 */
[----:B--2---:R-:W-:Y:S01]  /*570a0*/  FFMA R12, R143, UR61, R12 ;  /* 0x0000003d8f0c7c23 */ /* 0x004fe2000800000c */
[----:B0-----:R-:W-:Y:S01]  /*570b0*/  @!P2 IADD3 R10, P1, P3, R8, UR14, R10 ;  /* 0x0000000e080aac10 */ /* 0x001fe2000fb3e00a */
[----:B------:R-:W2:Y:S03]  /*570c0*/  LDL.LU R143, [R1+0xb4c] ;  /* 0x000b4c00018f7983 */ /* 0x000ea60000300800 */
[----:B------:R-:W-:Y:S02]  /*570d0*/  F2FP.SATFINITE.E4M3.F32.PACK_AB_MERGE_C R13, RZ, R12, RZ ;  /* 0x0000000cff0d723e */ /* 0x000fe400048070ff */
[----:B------:R-:W-:-:S03]  /*570e0*/  PRMT R12, RZ, 0x7610, R12 ;  /* 0x00007610ff0c7816 */ /* 0x000fc6000000000c */
[----:B------:R0:W-:Y:S04]  /*570f0*/  @!P6 STG.E.U8 desc[UR8][R50.64+0xe8], R13 ;  /* 0x0000e80d3200e986 */ /* 0x0001e8000c101108 */
[----:B------:R1:W4:Y:S01]  /*57100*/  @!P2 LDG.E.U8 R12, desc[UR8][R16.64+0xe9] ;  /* 0x0000e908100ca981 */ /* 0x000322000c1e1100 */
[----:B------:R-:W-:Y:S02]  /*57110*/  ISETP.GE.AND P6, PT, R5, 0x109, PT ;  /* 0x000001090500780c */ /* 0x000fe40003fc6270 */
[----:B------:R-:W-:Y:S02]  /*57120*/  @!P2 IADD3.X R11, R27, UR13, R11, P1, P3 ;  /* 0x0000000d1b0bac10 */ /* 0x000fe40008fe640b */
[----:B------:R-:W-:-:S13]  /*57130*/  ISETP.LT.OR P1, PT, R26, 0xe9, !P6 ;  /* 0x000000e91a00780c */ /* 0x000fda0007721670 */
[----:B-1----:R-:W1:Y:S01]  /*57140*/  @!P1 LDC.64 R16, c[0x0][0x5c0] ;  /* 0x00017000ff109b82 */ /* 0x002e620000000a00 */
[----:B----4-:R-:W-:-:S04]  /*57150*/  LOP3.LUT R12, R12, 0xff, RZ, 0xc0, !PT ;  /* 0x000000ff0c0c7812 */ /* 0x010fc800078ec0ff */
[----:B------:R-:W-:-:S05]  /*57160*/  F2FP.F16.E4M3.UNPACK_B R12, R12 ;  /* 0x0000000cff0c723e */ /* 0x000fca00020006ff */
[----:B------:R-:W-:-:S05]  /*57170*/  HADD2.F32 R12, -RZ, R12.H0_H0 ;  /* 0x2000000cff0c7230 */ /* 0x000fca0000004100 */
[----:B------:R-:W-:-:S04]  /*57180*/  FMUL R12, R12, UR12 ;  /* 0x0000000c0c0c7c20 */ /* 0x000fc80008400000 */
[----:B---3--:R-:W-:Y:S01]  /*57190*/  FFMA R12, R149, UR61, R12 ;  /* 0x0000003d950c7c23 */ /* 0x008fe2000800000c */
[----:B------:R-:W-:Y:S02]  /*571a0*/  IMAD.U32 R15, RZ, RZ, UR11 ;  /* 0x0000000bff0f7e24 */ /* 0x000fe4000f8e00ff */
[----:B------:R-:W-:Y:S01]  /*571b0*/  IMAD.U32 R14, RZ, RZ, UR10 ;  /* 0x0000000aff0e7e24 */ /* 0x000fe2000f8e00ff */
[----:B------:R-:W-:Y:S01]  /*571c0*/  ISETP.LT.OR P4, PT, R26, 0xea, !P6 ;  /* 0x000000ea1a00780c */ /* 0x000fe20007781670 */
[----:B------:R-:W3:Y:S01]  /*571d0*/  LDL.LU R149, [R1+0xb50] ;  /* 0x000b500001957983 */ /* 0x000ee20000300800 */
[----:B0-----:R-:W-:Y:S02]  /*571e0*/  F2FP.SATFINITE.E4M3.F32.PACK_AB_MERGE_C R13, RZ, R12, RZ ;  /* 0x0000000cff0d723e */ /* 0x001fe400048070ff */
[----:B------:R-:W-:-:S03]  /*571f0*/  PRMT R12, RZ, 0x7610, R12 ;  /* 0x00007610ff0c7816 */ /* 0x000fc6000000000c */
[----:B------:R1:W-:Y:S04]  /*57200*/  @!P2 STG.E.U8 desc[UR8][R10.64+0xe9], R13 ;  /* 0x0000e90d0a00a986 */ /* 0x0003e8000c101108 */
[----:B------:R-:W4:Y:S01]  /*57210*/  @!P1 LDG.E.U8 R12, desc[UR8][R18.64+0xe8] ;  /* 0x0000e808120c9981 */ /* 0x000f22000c1e1100 */
[----:B------:R-:W-:-:S04]  /*57220*/  @!P1 IADD3 R15, P2, P3, R15, UR14, R8 ;  /* 0x0000000e0f0f9c10 */ /* 0x000fc8000fb5e008 */
[----:B------:R-:W-:Y:S02]  /*57230*/  @!P1 IADD3.X R14, R14, UR13, R27, P2, P3 ;  /* 0x0000000d0e0e9c10 */ /* 0x000fe400097e641b */
[----:B-1----:R-:W-:-:S05]  /*57240*/  @!P1 IADD3 R10, P2, R15, R16, RZ ;  /* 0x000000100f0a9210 */ /* 0x002fca0007f5e0ff */
[----:B------:R-:W-:Y:S02]  /*57250*/  @!P1 IMAD.X R11, R14, 0x1, R17, P2 ;  /* 0x000000010e0b9824 */ /* 0x000fe400010e0611 */
[----:B------:R-:W0:Y:S01]  /*57260*/  @!P4 LDC.64 R16, c[0x0][0x5c0] ;  /* 0x00017000ff10cb82 */ /* 0x000e220000000a00 */
[----:B----4-:R-:W-:-:S04]  /*57270*/  LOP3.LUT R12, R12, 0xff, RZ, 0xc0, !PT ;  /* 0x000000ff0c0c7812 */ /* 0x010fc800078ec0ff */
[----:B------:R-:W-:-:S05]  /*57280*/  F2FP.F16.E4M3.UNPACK_B R12, R12 ;  /* 0x0000000cff0c723e */ /* 0x000fca00020006ff */
[----:B------:R-:W-:-:S05]  /*57290*/  HADD2.F32 R12, -RZ, R12.H0_H0 ;  /* 0x2000000cff0c7230 */ /* 0x000fca0000004100 */
[----:B------:R-:W-:-:S04]  /*572a0*/  FMUL R12, R12, UR12 ;  /* 0x0000000c0c0c7c20 */ /* 0x000fc80008400000 */
[----:B--2---:R-:W-:Y:S01]  /*572b0*/  FFMA R12, R143, UR61, R12 ;  /* 0x0000003d8f0c7c23 */ /* 0x004fe2000800000c */
[----:B------:R-:W-:Y:S02]  /*572c0*/  IMAD.U32 R15, RZ, RZ, UR11 ;  /* 0x0000000bff0f7e24 */ /* 0x000fe4000f8e00ff */
[----:B------:R-:W-:Y:S01]  /*572d0*/  IMAD.U32 R14, RZ, RZ, UR10 ;  /* 0x0000000aff0e7e24 */ /* 0x000fe2000f8e00ff */
[----:B------:R-:W2:Y:S01]  /*572e0*/  LDL.LU R143, [R1+0xb54] ;  /* 0x000b5400018f7983 */ /* 0x000ea20000300800 */
[----:B------:R-:W-:Y:S02]  /*572f0*/  F2FP.SATFINITE.E4M3.F32.PACK_AB_MERGE_C R13, RZ, R12, RZ ;  /* 0x0000000cff0d723e */ /* 0x000fe400048070ff */
[----:B------:R-:W-:-:S03]  /*57300*/  PRMT R12, RZ, 0x7610, R12 ;  /* 0x00007610ff0c7816 */ /* 0x000fc6000000000c */
[----:B------:R0:W-:Y:S04]  /*57310*/  @!P1 STG.E.U8 desc[UR8][R10.64+0xe8], R13 ;  /* 0x0000e80d0a009986 */ /* 0x0001e8000c101108 */
[----:B------:R-:W4:Y:S01]  /*57320*/  @!P4 LDG.E.U8 R12, desc[UR8][R18.64+0xe9] ;  /* 0x0000e908120cc981 */ /* 0x000f22000c1e1100 */
[----:B------:R-:W-:Y:S02]  /*57330*/  @!P4 IADD3 R15, P2, P3, R15, UR14, R8 ;  /* 0x0000000e0f0fcc10 */ /* 0x000fe4000fb5e008 */
[----:B------:R-:W-:Y:S02]  /*57340*/  ISETP.LT.OR P1, PT, R26, 0xe1, !P0 ;  /* 0x000000e11a00780c */ /* 0x000fe40004721670 */
[----:B------:R-:W-:Y:S02]  /*57350*/  @!P4 IADD3.X R14, R14, UR13, R27, P2, P3 ;  /* 0x0000000d0e0ecc10 */ /* 0x000fe400097e641b */
[----:B0-----:R-:W-:-:S05]  /*57360*/  @!P4 IADD3 R10, P2, R15, R16, RZ ;  /* 0x000000100f0ac210 */ /* 0x001fca0007f5e0ff */
[----:B------:R-:W-:-:S04]  /*57370*/  @!P4 IMAD.X R11, R14, 0x1, R17, P2 ;  /* 0x000000010e0bc824 */ /* 0x000fc800010e0611 */
[----:B------:R-:W0:Y:S01]  /*57380*/  @!P1 LDC.64 R16, c[0x0][0x5c0] ;  /* 0x00017000ff109b82 */ /* 0x000e220000000a00 */
[----:B----4-:R-:W-:-:S04]  /*57390*/  LOP3.LUT R12, R12, 0xff, RZ, 0xc0, !PT ;  /* 0x000000ff0c0c7812 */ /* 0x010fc800078ec0ff */
[----:B------:R-:W-:-:S05]  /*573a0*/  F2FP.F16.E4M3.UNPACK_B R12, R12 ;  /* 0x0000000cff0c723e */ /* 0x000fca00020006ff */
[----:B------:R-:W-:-:S05]  /*573b0*/  HADD2.F32 R12, -RZ, R12.H0_H0 ;  /* 0x2000000cff0c7230 */ /* 0x000fca0000004100 */
[----:B------:R-:W-:-:S04]  /*573c0*/  FMUL R12, R12, UR12 ;  /* 0x0000000c0c0c7c20 */ /* 0x000fc80008400000 */
[----:B---3--:R-:W-:Y:S01]  /*573d0*/  FFMA R12, R149, UR61, R12 ;  /* 0x0000003d950c7c23 */ /* 0x008fe2000800000c */
[----:B------:R-:W-:Y:S01]  /*573e0*/  ISETP.LT.OR P2, PT, R26, 0xe2, !P0 ;  /* 0x000000e21a00780c */ /* 0x000fe20004741670 */
[----:B------:R-:W3:Y:S03]  /*573f0*/  LDL.LU R149, [R1+0xb58] ;  /* 0x000b580001957983 */ /* 0x000ee60000300800 */
[----:B------:R-:W-:Y:S02]  /*57400*/  F2FP.SATFINITE.E4M3.F32.PACK_AB_MERGE_C R15, RZ, R12, RZ ;  /* 0x0000000cff0f723e */ /* 0x000fe400048070ff */
[----:B------:R-:W-:-:S03]  /*57410*/  PRMT R12, RZ, 0x7610, R12 ;  /* 0x00007610ff0c7816 */ /* 0x000fc6000000000c */
[----:B------:R1:W-:Y:S04]  /*57420*/  @!P4 STG.E.U8 desc[UR8][R10.64+0xe9], R15 ;  /* 0x0000e90f0a00c986 */ /* 0x0003e8000c101108 */
[----:B------:R-:W4:Y:S01]  /*57430*/  @!P1 LDG.E.U8 R12, desc[UR8][R20.64+0xe0] ;  /* 0x0000e008140c9981 */ /* 0x000f22000c1e1100 */
[----:B-1----:R-:W-:Y:S02]  /*57440*/  @!P1 IMAD.MOV.U32 R10, RZ, RZ, R8 ;  /* 0x000000ffff0a9224 */ /* 0x002fe400078e0008 */
[----:B------:R-:W-:Y:S01]  /*57450*/  @!P1 IMAD.MOV.U32 R11, RZ, RZ, R27 ;  /* 0x000000ffff0b9224 */ /* 0x000fe200078e001b */
[----:B----4-:R-:W-:-:S04]  /*57460*/  LOP3.LUT R12, R12, 0xff, RZ, 0xc0, !PT ;  /* 0x000000ff0c0c7812 */ /* 0x010fc800078ec0ff */
[----:B------:R-:W-:-:S05]  /*57470*/  F2FP.F16.E4M3.UNPACK_B R12, R12 ;  /* 0x0000000cff0c723e */ /* 0x000fca00020006ff */
[----:B------:R-:W-:-:S05]  /*57480*/  HADD2.F32 R12, -RZ, R12.H0_H0 ;  /* 0x2000000cff0c7230 */ /* 0x000fca0000004100 */
[----:B------:R-:W-:Y:S01]  /*57490*/  FMUL R14, R12, UR12 ;  /* 0x0000000c0c0e7c20 */ /* 0x000fe20008400000 */
[----:B------:R-:W-:-:S04]  /*574a0*/  @!P1 IMAD.WIDE.U32 R12, R6, 0x180, R10 ;  /* 0x00000180060c9825 */ /* 0x000fc800078e000a */
[----:B------:R-:W-:Y:S02]  /*574b0*/  @!P1 IMAD R11, R7, 0x180, RZ ;  /* 0x00000180070b9824 */ /* 0x000fe400078e02ff */
[----:B--2---:R-:W-:Y:S01]  /*574c0*/  FFMA R14, R143, UR61, R14 ;  /* 0x0000003d8f0e7c23 */ /* 0x004fe2000800000e */
[----:B0-----:R-:W-:Y:S02]  /*574d0*/  @!P1 IADD3 R10, P3, R12, R16, RZ ;  /* 0x000000100c0a9210 */ /* 0x001fe40007f7e0ff */
[----:B------:R-:W-:Y:S02]  /*574e0*/  PRMT R12, RZ, 0x7610, R12 ;  /* 0x00007610ff0c7816 */ /* 0x000fe4000000000c */
[----:B------:R-:W-:Y:S02]  /*574f0*/  ISETP.GE.AND P6, PT, R5, 0x189, PT ;  /* 0x000001890500780c */ /* 0x000fe40003fc6270 */
[----:B------:R-:W-:Y:S02]  /*57500*/  F2FP.SATFINITE.E4M3.F32.PACK_AB_MERGE_C R15, RZ, R14, RZ ;  /* 0x0000000eff0f723e */ /* 0x000fe400048070ff */
[----:B------:R-:W-:Y:S01]  /*57510*/  @!P1 IADD3.X R11, R17, R13, R11, P3, !PT ;  /* 0x0000000d110b9210 */ /* 0x000fe20001ffe40b */
[----:B------:R-:W2:Y:S01]  /*57520*/  LDL.LU R143, [R1+0xb5c] ;  /* 0x000b5c00018f7983 */ /* 0x000ea20000300800 */
[----:B------:R-:W0:Y:S01]  /*57530*/  @!P2 LDC.64 R16, c[0x0][0x5c0] ;  /* 0x00017000ff10ab82 */ /* 0x000e220000000a00 */
[----:B------:R-:W-:-:S02]  /*57540*/  @!P2 IMAD R5, R7, 0x180, RZ ;  /* 0x000001800705a824 */ /* 0x000fc400078e02ff */
[----:B------:R-:W4:Y:S04]  /*57550*/  LDL.LU R148, [R1+0xb60] ;  /* 0x000b600001947983 */ /* 0x000f280000300800 */
[----:B------:R1:W-:Y:S04]  /*57560*/  @!P1 STG.E.U8 desc[UR8][R10.64+0xe0], R15 ;  /* 0x0000e00f0a009986 */ /* 0x0003e8000c101108 */
[----:B------:R-:W3:Y:S01]  /*57570*/  @!P2 LDG.E.U8 R12, desc[UR8][R20.64+0xe1] ;  /* 0x0000e108140ca981 */ /* 0x000ee2000c1e1100 */
[----:B------:R-:W-:Y:S01]  /*57580*/  ISETP.LT.OR P1, PT, R26, 0xe1, !P6 ;  /* 0x000000e11a00780c */ /* 0x000fe20007721670 */
[----:B-1----:R-:W-:-:S02]  /*57590*/  @!P2 IMAD.MOV.U32 R10, RZ, RZ, R8 ;  /* 0x000000ffff0aa224 */ /* 0x002fc400078e0008 */
[----:B------:R-:W-:-:S10]  /*575a0*/  @!P2 IMAD.MOV.U32 R11, RZ, RZ, R27 ;  /* 0x000000ffff0ba224 */ /* 0x000fd400078e001b */
[----:B------:R-:W1:Y:S01]  /*575b0*/  @!P1 LDC.64 R18, c[0x0][0x5c0] ;  /* 0x00017000ff129b82 */ /* 0x000e620000000a00 */
[----:B---3--:R-:W-:-:S04]  /*575c0*/  LOP3.LUT R12, R12, 0xff, RZ, 0xc0, !PT ;  /* 0x000000ff0c0c7812 */ /* 0x008fc800078ec0ff */
[----:B------:R-:W-:-:S05]  /*575d0*/  F2FP.F16.E4M3.UNPACK_B R12, R12 ;  /* 0x0000000cff0c723e */ /* 0x000fca00020006ff */
[----:B------:R-:W-:-:S05]  /*575e0*/  HADD2.F32 R12, -RZ, R12.H0_H0 ;  /* 0x2000000cff0c7230 */ /* 0x000fca0000004100 */
[----:B------:R-:W-:Y:S01]  /*575f0*/  FMUL R14, R12, UR12 ;  /* 0x0000000c0c0e7c20 */ /* 0x000fe20008400000 */
[----:B------:R-:W-:-:S04]  /*57600*/  @!P2 IMAD.WIDE.U32 R12, R6, 0x180, R10 ;  /* 0x00000180060ca825 */ /* 0x000fc800078e000a */
[----:B------:R-:W-:Y:S01]  /*57610*/  FFMA R14, R149, UR61, R14 ;  /* 0x0000003d950e7c23 */ /* 0x000fe2000800000e */
[----:B0-----:R-:W-:-:S04]  /*57620*/  @!P2 IADD3 R10, P3, R12, R16, RZ ;  /* 0x000000100c0aa210 */ /* 0x001fc80007f7e0ff */
[----:B------:R-:W-:Y:S02]  /*57630*/  F2FP.SATFINITE.E4M3.F32.PACK_AB_MERGE_C R15, RZ, R14, RZ ;  /* 0x0000000eff0f723e */ /* 0x000fe400048070ff */
[--C-:B------:R-:W-:Y:S02]  /*57640*/  @!P2 IADD3.X R11, R17, R13, R5.reuse, P3, !PT ;  /* 0x0000000d110ba210 */ /* 0x100fe40001ffe405 */
[----:B------:R-:W-:-:S03]  /*57650*/  PRMT R5, RZ, 0x7610, R5 ;  /* 0x00007610ff057816 */ /* 0x000fc60000000005 */
[----:B------:R0:W-:Y:S04]  /*57660*/  @!P2 STG.E.U8 desc[UR8][R10.64+0xe1], R15 ;  /* 0x0000e10f0a00a986 */ /* 0x0001e8000c101108 */
[----:B------:R-:W3:Y:S01]  /*57670*/  @!P1 LDG.E.U8 R5, desc[UR8][R22.64+0xe0] ;  /* 0x0000e00816059981 */ /* 0x000ee2000c1e1100 */
[----:B------:R-:W-:Y:S01]  /*57680*/  @!P1 IMAD R17, R7, 0x180, RZ ;  /* 0x0000018007119824 */ /* 0x000fe200078e02ff */
[----:B------:R-:W-:Y:S01]  /*57690*/  ISETP.LT.OR P2, PT, R26, 0xe2, !P6 ;  /* 0x000000e21a00780c */ /* 0x000fe20007741670 */
[----:B0-----:R-:W-:Y:S02]  /*576a0*/  @!P1 IMAD.MOV.U32 R10, RZ, RZ, R8 ;  /* 0x000000ffff0a9224 */ /* 0x001fe400078e0008 */
[----:B------:R-:W-:Y:S02]  /*576b0*/  @!P1 IMAD.MOV.U32 R11, RZ, RZ, R27 ;  /* 0x000000ffff0b9224 */ /* 0x000fe400078e001b */
[----:B------:R-:W-:-:S04]  /*576c0*/  @!P1 IMAD.WIDE.U32 R12, R6, 0x180, R10 ;  /* 0x00000180060c9825 */ /* 0x000fc800078e000a */
[----:B------:R-:W-:Y:S01]  /*576d0*/  @!P1 IMAD.IADD R10, R13, 0x1, R17 ;  /* 0x000000010d0a9824 */ /* 0x000fe200078e0211 */
[----:B-1----:R-:W-:-:S04]  /*576e0*/  @!P1 IADD3 R12, P3, P4, R12, UR11, R18 ;  /* 0x0000000b0c0c9c10 */ /* 0x002fc8000fc7e012 */
[----:B------:R-:W-:Y:S02]  /*576f0*/  @!P1 IADD3.X R13, R10, UR10, R19, P3, P4 ;  /* 0x0000000a0a0d9c10 */ /* 0x000fe40009fe8413 */
[----:B------:R-:W0:Y:S01]  /*57700*/  @!P2 LDC.64 R18, c[0x0][0x5c0] ;  /* 0x00017000ff12ab82 */ /* 0x000e220000000a00 */
[----:B---3--:R-:W-:-:S04]  /*57710*/  LOP3.LUT R5, R5, 0xff, RZ, 0xc0, !PT ;  /* 0x000000ff05057812 */ /* 0x008fc800078ec0ff */
[----:B------:R-:W-:-:S05]  /*57720*/  F2FP.F16.E4M3.UNPACK_B R5, R5 ;  /* 0x00000005ff05723e */ /* 0x000fca00020006ff */
[----:B------:R-:W-:-:S05]  /*57730*/  HADD2.F32 R5, -RZ, R5.H0_H0 ;  /* 0x20000005ff057230 */ /* 0x000fca0000004100 */
[----:B------:R-:W-:-:S04]  /*57740*/  FMUL R5, R5, UR12 ;  /* 0x0000000c05057c20 */ /* 0x000fc80008400000 */
[----:B--2---:R-:W-:Y:S01]  /*57750*/  FFMA R5, R143, UR61, R5 ;  /* 0x0000003d8f057c23 */ /* 0x004fe20008000005 */
[----:B------:R-:W-:Y:S02]  /*57760*/  @!P2 IMAD.MOV.U32 R10, RZ, RZ, R8 ;  /* 0x000000ffff0aa224 */ /* 0x000fe400078e0008 */
[----:B------:R-:W-:Y:S02]  /*57770*/  @!P2 IMAD.MOV.U32 R11, RZ, RZ, R27 ;  /* 0x000000ffff0ba224 */ /* 0x000fe400078e001b */
[----:B------:R-:W-:Y:S01]  /*57780*/  @!P2 IMAD R17, R7, 0x180, RZ ;  /* 0x000001800711a824 */ /* 0x000fe200078e02ff */
[----:B------:R-:W2:Y:S01]  /*57790*/  LDL.LU R143, [R1+0xb64] ;  /* 0x000b6400018f7983 */ /* 0x000ea20000300800 */
[----:B------:R-:W-:Y:S02]  /*577a0*/  F2FP.SATFINITE.E4M3.F32.PACK_AB_MERGE_C R15, RZ, R5, RZ ;  /* 0x00000005ff0f723e */ /* 0x000fe400048070ff */
[----:B------:R-:W-:Y:S01]  /*577b0*/  PRMT R5, RZ, 0x7610, R5 ;  /* 0x00007610ff057816 */ /* 0x000fe20000000005 */
[----:B------:R-:W-:Y:S01]  /*577c0*/  @!P2 IMAD.WIDE.U32 R10, R6, 0x180, R10 ;  /* 0x00000180060aa825 */ /* 0x000fe200078e000a */
[----:B------:R-:W3:Y:S04]  /*577d0*/  LDL.LU R149, [R1+0xb68] ;  /* 0x000b680001957983 */ /* 0x000ee80000300800 */
[----:B------:R1:W-:Y:S04]  /*577e0*/  @!P1 STG.E.U8 desc[UR8][R12.64+0xe0], R15 ;  /* 0x0000e00f0c009986 */ /* 0x0003e8000c101108 */
[----:B------:R-:W4:Y:S01]  /*577f0*/  @!P2 LDG.E.U8 R5, desc[UR8][R22.64+0xe1] ;  /* 0x0000e1081605a981 */ /* 0x000f22000c1e1100 */
[----:B------:R-:W-:-:S02]  /*57800*/  ISETP.LT.OR P1, PT, R26, 0xe9, !P0 ;  /* 0x000000e91a00780c */ /* 0x000fc40004721670 */
[----:B0-----:R-:W-:Y:S01]  /*57810*/  @!P2 IADD3 R10, P3, P4, R10, UR11, R18 ;  /* 0x0000000b0a0aac10 */ /* 0x001fe2000fc7e012 */
[----:B-1----:R-:W-:-:S10]  /*57820*/  @!P2 IMAD.IADD R12, R11, 0x1, R17 ;  /* 0x000000010b0ca824 */ /* 0x002fd400078e0211 */
[----:B------:R-:W0:Y:S01]  /*57830*/  @!P1 LDC.64 R16, c[0x0][0x5c0] ;  /* 0x00017000ff109b82 */ /* 0x000e220000000a00 */
[----:B------:R-:W-:Y:S02]  /*57840*/  @!P2 IADD3.X R11, R12, UR10, R19, P3, P4 ;  /* 0x0000000a0c0bac10 */ /* 0x000fe40009fe8413 */
        /* <DEDUP_REMOVED lines=9> */
[----:B------:R-:W-:Y:S01]  /*578e0*/  ISETP.LT.OR P0, PT, R26, 0xea, !P0 ;  /* 0x000000ea1a00780c */ /* 0x000fe20004701670 */
[----:B-1----:R-:W-:Y:S02]  /*578f0*/  @!P1 IMAD.MOV.U32 R10, RZ, RZ, R8 ;  /* 0x000000ffff0a9224 */ /* 0x002fe400078e0008 */
[----:B------:R-:W-:Y:S02]  /*57900*/  @!P1 IMAD.MOV.U32 R11, RZ, RZ, R27 ;  /* 0x000000ffff0b9224 */ /* 0x000fe400078e001b */
[----:B------:R-:W-:-:S04]  /*57910*/  @!P1 IMAD.WIDE.U32 R12, R6, 0x180, R10 ;  /* 0x00000180060c9825 */ /* 0x000fc800078e000a */
[----:B------:R-:W-:Y:S01]  /*57920*/  @!P1 IMAD R11, R7, 0x180, RZ ;  /* 0x00000180070b9824 */ /* 0x000fe200078e02ff */
[----:B0-----:R-:W-:-:S04]  /*57930*/  @!P1 IADD3 R10, P2, R12, R16, RZ ;  /* 0x000000100c0a9210 */ /* 0x001fc80007f5e0ff */
[----:B------:R-:W-:Y:S02]  /*57940*/  @!P1 IADD3.X R11, R17, R13, R11, P2, !PT ;  /* 0x0000000d110b9210 */ /* 0x000fe400017fe40b */
[----:B------:R-:W0:Y:S01]  /*57950*/  @!P0 LDC.64 R16, c[0x0][0x5c0] ;  /* 0x00017000ff108b82 */ /* 0x000e220000000a00 */
[----:B----4-:R-:W-:-:S04]  /*57960*/  LOP3.LUT R5, R5, 0xff, RZ, 0xc0, !PT ;  /* 0x000000ff05057812 */ /* 0x010fc800078ec0ff */
[----:B------:R-:W-:-:S05]  /*57970*/  F2FP.F16.E4M3.UNPACK_B R5, R5 ;  /* 0x00000005ff05723e */ /* 0x000fca00020006ff */
[----:B------:R-:W-:-:S05]  /*57980*/  HADD2.F32 R5, -RZ, R5.H0_H0 ;  /* 0x20000005ff057230 */ /* 0x000fca0000004100 */
[----:B------:R-:W-:-:S04]  /*57990*/  FMUL R5, R5, UR12 ;  /* 0x0000000c05057c20 */ /* 0x000fc80008400000 */
[----:B--2---:R-:W-:Y:S02]  /*579a0*/  FFMA R5, R143, UR61, R5 ;  /* 0x0000003d8f057c23 */ /* 0x004fe40008000005 */
[----:B------:R-:W2:Y:S03]  /*579b0*/  LDL.LU R143, [R1+0xb6c] ;  /* 0x000b6c00018f7983 */ /* 0x000ea60000300800 */
[----:B------:R-:W-:Y:S02]  /*579c0*/  F2FP.SATFINITE.E4M3.F32.PACK_AB_MERGE_C R15, RZ, R5, RZ ;  /* 0x00000005ff0f723e */ /* 0x000fe400048070ff */
[----:B------:R-:W-:-:S03]  /*579d0*/  PRMT R5, RZ, 0x7610, R5 ;  /* 0x00007610ff057816 */ /* 0x000fc60000000005 */
[----:B------:R1:W-:Y:S04]  /*579e0*/  @!P1 STG.E.U8 desc[UR8][R10.64+0xe8], R15 ;  /* 0x0000e80f0a009986 */ /* 0x0003e8000c101108 */
[----:B------:R-:W4:Y:S01]  /*579f0*/  @!P0 LDG.E.U8 R5, desc[UR8][R20.64+0xe9] ;  /* 0x0000e90814058981 */ /* 0x000f22000c1e1100 */
[----:B------:R-:W-:Y:S01]  /*57a00*/  ISETP.LT.OR P1, PT, R26, 0xe9, !P6 ;  /* 0x000000e91a00780c */ /* 0x000fe20007721670 */
[----:B-1----:R-:W-:Y:S02]  /*57a10*/  @!P0 IMAD.MOV.U32 R10, RZ, RZ, R8 ;  /* 0x000000ffff0a8224 */ /* 0x002fe400078e0008 */
[----:B------:R-:W-:-:S10]  /*57a20*/  @!P0 IMAD.MOV.U32 R11, RZ, RZ, R27 ;  /* 0x000000ffff0b8224 */ /* 0x000fd400078e001b */
[----:B------:R-:W1:Y:S01]  /*57a30*/  @!P1 LDC.64 R18, c[0x0][0x5c0] ;  /* 0x00017000ff129b82 */ /* 0x000e620000000a00 */
[----:B------:R-:W-:-:S04]  /*57a40*/  @!P0 IMAD.WIDE.U32 R12, R6, 0x180, R10 ;  /* 0x00000180060c8825 */ /* 0x000fc800078e000a */
[----:B------:R-:W-:Y:S01]  /*57a50*/  @!P0 IMAD R11, R7, 0x180, RZ ;  /* 0x00000180070b8824 */ /* 0x000fe200078e02ff */
[----:B0-----:R-:W-:-:S04]  /*57a60*/  @!P0 IADD3 R10, P2, R12, R16, RZ ;  /* 0x000000100c0a8210 */ /* 0x001fc80007f5e0ff */
[----:B------:R-:W-:Y:S02]  /*57a70*/  @!P0 IADD3.X R11, R17, R13, R11, P2, !PT ;  /* 0x0000000d110b8210 */ /* 0x000fe400017fe40b */
[----:B----4-:R-:W-:-:S04]  /*57a80*/  LOP3.LUT R5, R5, 0xff, RZ, 0xc0, !PT ;  /* 0x000000ff05057812 */ /* 0x010fc800078ec0ff */
[----:B------:R-:W-:-:S05]  /*57a90*/  F2FP.F16.E4M3.UNPACK_B R5, R5 ;  /* 0x00000005ff05723e */ /* 0x000fca00020006ff */
[----:B------:R-:W-:-:S05]  /*57aa0*/  HADD2.F32 R5, -RZ, R5.H0_H0 ;  /* 0x20000005ff057230 */ /* 0x000fca0000004100 */
[----:B------:R-:W-:-:S04]  /*57ab0*/  FMUL R5, R5, UR12 ;  /* 0x0000000c05057c20 */ /* 0x000fc80008400000 */
[----:B---3--:R-:W-:-:S05]  /*57ac0*/  FFMA R5, R149, UR61, R5 ;  /* 0x0000003d95057c23 */ /* 0x008fca0008000005 */
[----:B------:R-:W-:Y:S02]  /*57ad0*/  F2FP.SATFINITE.E4M3.F32.PACK_AB_MERGE_C R15, RZ, R5, RZ ;  /* 0x00000005ff0f723e */ /* 0x000fe400048070ff */
[----:B------:R-:W-:-:S03]  /*57ae0*/  PRMT R5, RZ, 0x7610, R5 ;  /* 0x00007610ff057816 */ /* 0x000fc60000000005 */
[----:B------:R0:W-:Y:S04]  /*57af0*/  @!P0 STG.E.U8 desc[UR8][R10.64+0xe9], R15 ;  /* 0x0000e90f0a008986 */ /* 0x0001e8000c101108 */
[----:B------:R-:W3:Y:S01]  /*57b00*/  @!P1 LDG.E.U8 R5, desc[UR8][R22.64+0xe8] ;  /* 0x0000e80816059981 */ /* 0x000ee2000c1e1100 */
[----:B------:R-:W-:Y:S02]  /*57b10*/  @!P1 IMAD R17, R7, 0x180, RZ ;  /* 0x0000018007119824 */ /* 0x000fe400078e02ff */
[----:B0-----:R-:W-:Y:S02]  /*57b20*/  @!P1 IMAD.MOV.U32 R10, RZ, RZ, R8 ;  /* 0x000000ffff0a9224 */ /* 0x001fe400078e0008 */
[----:B------:R-:W-:Y:S02]  /*57b30*/  @!P1 IMAD.MOV.U32 R11, RZ, RZ, R27 ;  /* 0x000000ffff0b9224 */ /* 0x000fe400078e001b */
[----:B------:R-:W-:-:S04]  /*57b40*/  @!P1 IMAD.WIDE.U32 R12, R6, 0x180, R10 ;  /* 0x00000180060c9825 */ /* 0x000fc800078e000a */
[----:B------:R-:W-:Y:S01]  /*57b50*/  @!P1 IMAD.IADD R14, R13, 0x1, R17 ;  /* 0x000000010d0e9824 */ /* 0x000fe200078e0211 */
[----:B-1----:R-:W-:-:S04]  /*57b60*/  @!P1 IADD3 R12, P0, P2, R12, UR11, R18 ;  /* 0x0000000b0c0c9c10 */ /* 0x002fc8000fa1e012 */
[----:B------:R-:W-:Y:S02]  /*57b70*/  @!P1 IADD3.X R13, R14, UR10, R19, P0, P2 ;  /* 0x0000000a0e0d9c10 */ /* 0x000fe400087e4413 */
[----:B------:R-:W-:Y:S01]  /*57b80*/  ISETP.LT.OR P0, PT, R26, 0xea, !P6 ;  /* 0x000000ea1a00780c */ /* 0x000fe20007701670 */
[----:B------:R-:W-:Y:S01]  /*57b90*/  BSSY B1, `(.L_x_33) ;  /* 0x000000c000017945 */ /* 0x000fe20003800000 */
[----:B---3--:R-:W-:-:S04]  /*57ba0*/  LOP3.LUT R5, R5, 0xff, RZ, 0xc0, !PT ;  /* 0x000000ff05057812 */ /* 0x008fc800078ec0ff */
[----:B------:R-:W-:-:S05]  /*57bb0*/  F2FP.F16.E4M3.UNPACK_B R5, R5 ;  /* 0x00000005ff05723e */ /* 0x000fca00020006ff */
[----:B------:R-:W-:-:S05]  /*57bc0*/  HADD2.F32 R5, -RZ, R5.H0_H0 ;  /* 0x20000005ff057230 */ /* 0x000fca0000004100 */
[----:B------:R-:W-:-:S04]  /*57bd0*/  FMUL R5, R5, UR12 ;  /* 0x0000000c05057c20 */ /* 0x000fc80008400000 */
[----:B--2---:R-:W-:-:S05]  /*57be0*/  FFMA R5, R143, UR61, R5 ;  /* 0x0000003d8f057c23 */ /* 0x004fca0008000005 */
[----:B------:R-:W-:Y:S02]  /*57bf0*/  F2FP.SATFINITE.E4M3.F32.PACK_AB_MERGE_C R11, RZ, R5, RZ ;  /* 0x00000005ff0b723e */ /* 0x000fe400048070ff */
[----:B------:R-:W-:-:S03]  /*57c00*/  PRMT R5, RZ, 0x7610, R5 ;  /* 0x00007610ff057816 */ /* 0x000fc60000000005 */
[----:B------:R0:W-:Y:S01]  /*57c10*/  @!P1 STG.E.U8 desc[UR8][R12.64+0xe8], R11 ;  /* 0x0000e80b0c009986 */ /* 0x0001e2000c101108 */
[----:B------:R-:W-:Y:S05]  /*57c20*/  @P0 BRA `(.L_x_34) ;  /* 0x0000000000080947 */ /* 0x000fea0003800000 */
[----:B------:R-:W-:Y:S02]  /*57c30*/  ULDC.64 UR4, c[0x0][0x208] ;  /* 0x0000820000047ab9 */ /* 0x000fe40000000a00 */
[----:B------:R1:W5:Y:S03]  /*57c40*/  LDG.E.U8 R5, desc[UR4][R22.64+0xe9] ;  /* 0x0000e90416057981 */ /* 0x000366000c1e1100 */
.L_x_34:
[----:B------:R-:W-:Y:S05]  /*57c50*/  BSYNC B1 ;  /* 0x0000000000017941 */ /* 0x000fea0003800000 */
.L_x_33:
[----:B------:R-:W-:Y:S05]  /*57c60*/  @P0 BRA `(.L_x_35) ;  /* 0x0000019400d80947 */ /* 0x000fea0003800000 */
[----:B0-----:R-:W2:Y:S01]  /*57c70*/  LDL R11, [R1+0xbb4] ;  /* 0x000bb400010b7983 */ /* 0x001ea20000100800 */
[----:B-----5:R-:W-:Y:S02]  /*57c80*/  LOP3.LUT R5, R5, 0xff, RZ, 0xc0, !PT ;  /* 0x000000ff05057812 */ /* 0x020fe400078ec0ff */
[----:B------:R-:W-:Y:S01]  /*57c90*/  R2UR UR6, R4 ;  /* 0x00000000040672ca */ /* 0x000fe200000e0000 */
[----:B------:R-:W3:Y:S01]  /*57ca0*/  LDL.LU R10, [R1+0xb70] ;  /* 0x000b7000010a7983 */ /* 0x000ee20000300800 */
[----:B------:R-:W-:Y:S01]  /*57cb0*/  F2FP.F16.E4M3.UNPACK_B R5, R5 ;  /* 0x00000005ff05723e */ /* 0x000fe200020006ff */
[----:B------:R-:W-:Y:S01]  /*57cc0*/  IMAD.MOV.U32 R26, RZ, RZ, R8 ;  /* 0x000000ffff1a7224 */ /* 0x000fe200078e0008 */
[----:B------:R-:W-:Y:S01]  /*57cd0*/  R2UR UR8, R3 ;  /* 0x00000000030872ca */ /* 0x000fe200000e0000 */
[----:B------:R-:W-:Y:S01]  /*57ce0*/  ULDC.64 UR4, c[0x0][0x5c0] ;  /* 0x0001700000047ab9 */ /* 0x000fe20000000a00 */
[----:B------:R-:W-:Y:S02]  /*57cf0*/  IMAD R7, R7, 0x180, RZ ;  /* 0x0000018007077824 */ /* 0x000fe400078e02ff */
[----:B------:R-:W-:-:S02]  /*57d00*/  HADD2.F32 R5, -RZ, R5.H0_H0 ;  /* 0x20000005ff057230 */ /* 0x000fc40000004100 */
[----:B------:R-:W-:-:S04]  /*57d10*/  IMAD.WIDE.U32 R26, R6, 0x180, R26 ;  /* 0x00000180061a7825 */ /* 0x000fc800078e001a */
[----:B------:R-:W-:Y:S02]  /*57d20*/  IMAD.U32 R9, RZ, RZ, UR4 ;  /* 0x00000004ff097e24 */ /* 0x000fe4000f8e00ff */
[----:B------:R-:W-:Y:S02]  /*57d30*/  IMAD.IADD R7, R27, 0x1, R7 ;  /* 0x000000011b077824 */ /* 0x000fe400078e0207 */
[----:B------:R-:W-:Y:S01]  /*57d40*/  IMAD.U32 R6, RZ, RZ, UR5 ;  /* 0x00000005ff067e24 */ /* 0x000fe2000f8e00ff */
[----:B------:R-:W-:-:S04]  /*57d50*/  IADD3 R26, P0, P1, R26, UR6, R9 ;  /* 0x000000061a1a7c10 */ /* 0x000fc8000f91e009 */
[----:B------:R-:W-:Y:S02]  /*57d60*/  IADD3.X R27, R7, UR8, R6, P0, P1 ;  /* 0x00000008071b7c10 */ /* 0x000fe400087e2406 */
[----:B--2---:R-:W-:-:S13]  /*57d70*/  R2UR UR7, R11 ;  /* 0x000000000b0772ca */ /* 0x004fda00000e0000 */
[----:B------:R-:W-:Y:S01]  /*57d80*/  FMUL R5, R5, UR7 ;  /* 0x0000000705057c20 */ /* 0x000fe20008400000 */
[----:B------:R-:W-:-:S03]  /*57d90*/  ULDC.64 UR6, c[0x0][0x208] ;  /* 0x0000820000067ab9 */ /* 0x000fc60000000a00 */
[----:B---3--:R-:W-:-:S05]  /*57da0*/  FFMA R5, R10, UR61, R5 ;  /* 0x0000003d0a057c23 */ /* 0x008fca0008000005 */
[----:B------:R-:W-:-:S05]  /*57db0*/  F2FP.SATFINITE.E4M3.F32.PACK_AB_MERGE_C R5, RZ, R5, RZ ;  /* 0x00000005ff05723e */ /* 0x000fca00048070ff */
[----:B------:R2:W-:Y:S01]  /*57dc0*/  STG.E.U8 desc[UR6][R26.64+0xe9], R5 ;  /* 0x0000e9051a007986 */ /* 0x0005e2000c101106 */
[----:B------:R-:W-:Y:S05]  /*57dd0*/  BRA `(.L_x_35) ;  /* 0x00000194007c7947 */ /* 0x000fea0003800000 */
.L_x_32:
[----:B------:R-:W2:Y:S04]  /*57de0*/  LDL.LU R34, [R1+0x440] ;  /* 0x0004400001227983 */ /* 0x000ea80000300800 */
[----:B------:R-:W3:Y:S04]  /*57df0*/  LDL.LU R33, [R1+0x444] ;  /* 0x0004440001217983 */ /* 0x000ee80000300800 */
[----:B------:R-:W4:Y:S04]  /*57e00*/  LDL.LU R32, [R1+0x448] ;  /* 0x0004480001207983 */ /* 0x000f280000300800 */
[----:B------:R-:W5:Y:S04]  /*57e10*/  LDL.LU R37, [R1+0x44c] ;  /* 0x00044c0001257983 */ /* 0x000f680000300800 */
[----:B------:R-:W2:Y:S04]  /*57e20*/  LDL R83, [R1+0xb90] ;  /* 0x000b900001537983 */ /* 0x000ea80000100800 */
[----:B------:R-:W3:Y:S01]  /*57e30*/  LDL R82, [R1+0xb8c] ;  /* 0x000b8c0001527983 */ /* 0x000ee20000100800 */
[----:B------:R-:W-:Y:S01]  /*57e40*/  ISETP.GE.AND P5, PT, R5, 0x1, PT ;  /* 0x000000010500780c */ /* 0x000fe20003fa6270 */
[----:B------:R-:W-:Y:S01]  /*57e50*/  FMUL R28, R11, UR61 ;  /* 0x0000003d0b1c7c20 */ /* 0x000fe20008400000 */
[----:B------:R-:W-:Y:S01]  /*57e60*/  ULDC.64 UR4, c[0x0][0x208] ;  /* 0x0000820000047ab9 */ /* 0x000fe20000000a00 */
[----:B------:R-:W-:Y:S01]  /*57e70*/  R2UR UR9, R4 ;  /* 0x00000000040972ca */ /* 0x000fe200000e0000 */
[----:B------:R-:W-:Y:S01]  /*57e80*/  FMUL R12, R12, UR61 ;  /* 0x0000003d0c0c7c20 */ /* 0x000fe20008400000 */
[----:B------:R-:W-:-:S02]  /*57e90*/  ISETP.LT.OR P0, PT, R26, 0x1, !P5 ;  /* 0x000000011a00780c */ /* 0x000fc40006f01670 */
[----:B------:R-:W-:Y:S01]  /*57ea0*/  R2UR UR8, R3 ;  /* 0x00000000030872ca */ /* 0x000fe200000e0000 */
[----:B------:R-:W-:Y:S01]  /*57eb0*/  FMUL R13, R13, UR61 ;  /* 0x0000003d0d0d7c20 */ /* 0x000fe20008400000 */
[----:B------:R-:W4:Y:S01]  /*57ec0*/  LDL R81, [R1+0xb98] ;  /* 0x000b980001517983 */ /* 0x000f220000100800 */
[----:B------:R-:W-:Y:S01]  /*57ed0*/  FMUL R14, R14, UR61 ;  /* 0x0000003d0e0e7c20 */ /* 0x000fe20008400000 */
[----:B------:R-:W-:Y:S02]  /*57ee0*/  LOP3.LUT R0, R0, 0xfffdffff, RZ, 0xc0, !PT ;  /* 0xfffdffff00007812 */ /* 0x000fe400078ec0ff */
[----:B------:R-:W5:Y:S01]  /*57ef0*/  LDL R80, [R1+0xb94] ;  /* 0x000b940001507983 */ /* 0x000f620000100800 */
[----:B------:R-:W-:Y:S01]  /*57f00*/  ISETP.LT.OR P1, PT, R26, 0x2, !P5 ;  /* 0x000000021a00780c */ /* 0x000fe20006f21670 */
[----:B------:R-:W-:Y:S01]  /*57f10*/  FMUL R15, R15, UR61 ;  /* 0x0000003d0f0f7c20 */ /* 0x000fe20008400000 */
[----:B------:R-:W-:Y:S01]  /*57f20*/  F2FP.SATFINITE.E4M3.F32.PACK_AB_MERGE_C R28, RZ, R28, RZ ;  /* 0x0000001cff1c723e */ /* 0x000fe200048070ff */
[----:B------:R-:W-:Y:S01]  /*57f30*/  FMUL R16, R16, UR61 ;  /* 0x0000003d10107c20 */ /* 0x000fe20008400000 */
[----:B------:R-:W0:Y:S01]  /*57f40*/  @!P0 LDC.64 R24, c[0x0][0x5c0] ;  /* 0x00017000ff188b82 */ /* 0x000e220000000a00 */
[----:B------:R-:W-:Y:S01]  /*57f50*/  F2FP.SATFINITE.E4M3.F32.PACK_AB_MERGE_C R12, RZ, R12, RZ ;  /* 0x0000000cff0c723e */ /* 0x000fe200048070ff */
[----:B------:R-:W-:Y:S01]  /*57f60*/  FMUL R17, R17, UR61 ;  /* 0x0000003d11117c20 */ /* 0x000fe20008400000 */
[----:B------:R-:W-:Y:S01]  /*57f70*/  F2FP.SATFINITE.E4M3.F32.PACK_AB_MERGE_C R13, RZ, R13, RZ ;  /* 0x0000000dff0d723e */ /* 0x000fe200048070ff */
[----:B------:R-:W-:Y:S01]  /*57f80*/  FMUL R18, R18, UR61 ;  /* 0x0000003d12127c20 */ /* 0x000fe20008400000 */
[----:B------:R-:W-:Y:S01]  /*57f90*/  F2FP.SATFINITE.E4M3.F32.PACK_AB_MERGE_C R14, RZ, R14, RZ ;  /* 0x0000000eff0e723e */ /* 0x000fe200048070ff */
[----:B------:R-:W-:Y:S01]  /*57fa0*/  FMUL R19, R19, UR61 ;  /* 0x0000003d13137c20 */ /* 0x000fe20008400000 */
[----:B------:R-:W-:Y:S01]  /*57fb0*/  @P5 LOP3.LUT R0, R0, 0x20000, RZ, 0xfc, !PT ;  /* 0x0002000000005812 */ /* 0x000fe200078efcff */
[----:B------:R-:W-:Y:S01]  /*57fc0*/  FMUL R20, R20, UR61 ;  /* 0x0000003d14147c20 */ /* 0x000fe20008400000 */
[----:B------:R-:W-:Y:S01]  /*57fd0*/  F2FP.SATFINITE.E4M3.F32.PACK_AB_MERGE_C R15, RZ, R15, RZ ;  /* 0x0000000fff0f723e */ /* 0x000fe200048070ff */
[----:B------:R-:W-:Y:S01]  /*57fe0*/  FMUL R21, R21, UR61 ;  /* 0x0000003d15157c20 */ /* 0x000fe20008400000 */
[----:B------:R-:W-:Y:S01]  /*57ff0*/  LOP3.LUT R2, R2, 0xfffffffd, RZ, 0xc0, !PT ;  /* 0xfffffffd02027812 */ /* 0x000fe200078ec0ff */
[----:B------:R-:W-:Y:S01]  /*58000*/  FMUL R22, R22, UR61 ;  /* 0x0000003d16167c20 */ /* 0x000fe20008400000 */
[----:B------:R-:W-:Y:S01]  /*58010*/  F2FP.SATFINITE.E4M3.F32.PACK_AB_MERGE_C R16, RZ, R16, RZ ;  /* 0x00000010ff10723e */ /* 0x000fe200048070ff */
        /* <DEDUP_REMOVED lines=11> */
[----:B0-----:R-:W-:Y:S01]  /*580d0*/  @!P0 IADD3 R10, P2, R8, R24, RZ ;  /* 0x00000018080a8210 */ /* 0x001fe20007f5e0ff */
[----:B------:R-:W-:Y:S01]  /*580e0*/  FMUL R237, R237, UR61 ;  /* 0x0000003deded7c20 */ /* 0x000fe20008400000 */
[----:B------:R-:W-:Y:S01]  /*580f0*/  F2FP.SATFINITE.E4M3.F32.PACK_AB_MERGE_C R22, RZ, R22, RZ ;  /* 0x00000016ff16723e */ /* 0x000fe200048070ff */
[----:B------:R-:W5:Y:S01]  /*58100*/  LDL.LU R36, [R1+0x450] ;  /* 0x0004500001247983 */ /* 0x000f620000300800 */
[----:B------:R-:W-:Y:S01]  /*58110*/  F2FP.SATFINITE.E4M3.F32.PACK_AB_MERGE_C R23, RZ, R23, RZ ;  /* 0x00000017ff17723e */ /* 0x000fe200048070ff */
[----:B------:R-:W-:Y:S01]  /*58120*/  @!P0 IMAD.X R11, R27, 0x1, R25, P2 ;  /* 0x000000011b0b8824 */ /* 0x000fe200010e0619 */
[----:B------:R-:W-:Y:S01]  /*58130*/  F2FP.SATFINITE.E4M3.F32.PACK_AB_MERGE_C R232, RZ, R232, RZ ;  /* 0x000000e8ffe8723e */ /* 0x000fe200048070ff */
[----:B------:R-:W5:Y:S01]  /*58140*/  LDL.LU R35, [R1+0x454] ;  /* 0x0004540001237983 */ /* 0x000f620000300800 */
[----:B------:R-:W-:-:S02]  /*58150*/  F2FP.SATFINITE.E4M3.F32.PACK_AB_MERGE_C R233, RZ, R233, RZ ;  /* 0x000000e9ffe9723e */ /* 0x000fc400048070ff */
[----:B------:R-:W-:Y:S01]  /*58160*/  F2FP.SATFINITE.E4M3.F32.PACK_AB_MERGE_C R234, RZ, R234, RZ ;  /* 0x000000eaffea723e */ /* 0x000fe200048070ff */
[----:B------:R0:W-:Y:S01]  /*58170*/  @!P0 STG.E.U8 desc[UR4][R10.64], R28 ;  /* 0x0000001c0a008986 */ /* 0x0001e2000c101104 */
[----:B------:R-:W-:Y:S02]  /*58180*/  ISETP.GE.AND P0, PT, R5, 0x9, PT ;  /* 0x000000090500780c */ /* 0x000fe40003f06270 */
[----:B------:R-:W-:Y:S02]  /*58190*/  F2FP.SATFINITE.E4M3.F32.PACK_AB_MERGE_C R235, RZ, R235, RZ ;  /* 0x000000ebffeb723e */ /* 0x000fe400048070ff */
[C---:B------:R-:W-:Y:S02]  /*581a0*/  ISETP.LT.OR P3, PT, R26.reuse, 0x1, !P0 ;  /* 0x000000011a00780c */ /* 0x040fe40004761670 */
[----:B------:R-:W-:Y:S02]  /*581b0*/  ISETP.LT.OR P2, PT, R26, 0x2, !P0 ;  /* 0x000000021a00780c */ /* 0x000fe40004741670 */
[----:B------:R-:W-:-:S02]  /*581c0*/  F2FP.SATFINITE.E4M3.F32.PACK_AB_MERGE_C R236, RZ, R236, RZ ;  /* 0x000000ecffec723e */ /* 0x000fc400048070ff */
[----:B------:R-:W-:Y:S01]  /*581d0*/  F2FP.SATFINITE.E4M3.F32.PACK_AB_MERGE_C R237, RZ, R237, RZ ;  /* 0x000000edffed723e */ /* 0x000fe200048070ff */
[----:B0-----:R-:W0:Y:S02]  /*581e0*/  @!P1 LDC.64 R10, c[0x0][0x5c0] ;  /* 0x00017000ff0a9b82 */ /* 0x001e240000000a00 */
[----:B------:R-:W-:-:S04]  /*581f0*/  @P0 LOP3.LUT R2, R2, 0x2, RZ, 0xfc, !PT ;  /* 0x0000000202020812 */ /* 0x000fc800078efcff */
[----:B------:R-:W-:Y:S02]  /*58200*/  LOP3.LUT R2, R2, 0xfffffffb, RZ, 0xc0, !PT ;  /* 0xfffffffb02027812 */ /* 0x000fe400078ec0ff */
[----:B------:R-:W1:Y:S08]  /*58210*/  @!P3 LDC.64 R28, c[0x0][0x5c0] ;  /* 0x00017000ff1cbb82 */ /* 0x000e700000000a00 */
[----:B------:R-:W1:Y:S01]  /*58220*/  @!P2 LDC.64 R24, c[0x0][0x5c0] ;  /* 0x00017000ff18ab82 */ /* 0x000e620000000a00 */
[----:B0-----:R-:W-:-:S05]  /*58230*/  @!P1 IADD3 R10, P4, R8, R10, RZ ;  /* 0x0000000a080a9210 */ /* 0x001fca0007f9e0ff */
[----:B------:R-:W-:-:S05]  /*58240*/  @!P1 IMAD.X R11, R27, 0x1, R11, P4 ;  /* 0x000000011b0b9824 */ /* 0x000fca00020e060b */
[----:B------:R1:W-:Y:S02]  /*58250*/  @!P1 STG.E.U8 desc[UR4][R10.64+0x1], R12 ;  /* 0x0000010c0a009986 */ /* 0x0003e4000c101104 */
[----:B-1----:R-:W-:-:S04]  /*58260*/  @!P3 IADD3 R10, P1, P4, R8, UR9, R28 ;  /* 0x00000009080abc10 */ /* 0x002fc8000fc3e01c */
[----:B------:R-:W-:Y:S02]  /*58270*/  @!P3 IADD3.X R11, R27, UR8, R29, P1, P4 ;  /* 0x000000081b0bbc10 */ /* 0x000fe40008fe841d */
[C---:B------:R-:W-:Y:S02]  /*58280*/  ISETP.LT.OR P1, PT, R26.reuse, 0x9, !P5 ;  /* 0x000000091a00780c */ /* 0x040fe40006f21670 */
[----:B------:R-:W-:Y:S01]  /*58290*/  ISETP.LT.OR P5, PT, R26, 0x9, !P0 ;  /* 0x000000091a00780c */ /* 0x000fe200047a1670 */
[----:B------:R0:W-:Y:S02]  /*582a0*/  @!P3 STG.E.U8 desc[UR4][R10.64], R13 ;  /* 0x0000000d0a00b986 */ /* 0x0001e4000c101104 */
[----:B0-----:R-:W-:-:S04]  /*582b0*/  @!P2 IADD3 R10, P3, P4, R8, UR9, R24 ;  /* 0x00000009080aac10 */ /* 0x001fc8000fc7e018 */
[----:B------:R-:W-:-:S06]  /*582c0*/  @!P2 IADD3.X R11, R27, UR8, R25, P3, P4 ;  /* 0x000000081b0bac10 */ /* 0x000fcc0009fe8419 */
[----:B------:R-:W0:Y:S01]  /*582d0*/  @!P5 LDC.64 R24, c[0x0][0x5c0] ;  /* 0x00017000ff18db82 */ /* 0x000e220000000a00 */
[----:B------:R1:W-:Y:S01]  /*582e0*/  @!P2 STG.E.U8 desc[UR4][R10.64+0x1], R14 ;  /* 0x0000010e0a00a986 */ /* 0x0003e2000c101104 */
[----:B------:R-:W-:Y:S02]  /*582f0*/  ISETP.LT.OR P2, PT, R26, 0xa, !P0 ;  /* 0x0000000a1a00780c */ /* 0x000fe40004741670 */
[C---:B------:R-:W-:Y:S02]  /*58300*/  LOP3.LUT P0, RZ, R0.reuse, 0x20000, RZ, 0xc0, !PT ;  /* 0x0002000000ff7812 */ /* 0x040fe4000780c0ff */
[----:B------:R-:W-:Y:S02]  /*58310*/  LOP3.LUT R0, R0, 0xfffffffe, RZ, 0xc0, !PT ;  /* 0xfffffffe00007812 */ /* 0x000fe400078ec0ff */
[----:B-1----:R-:W1:Y:S08]  /*58320*/  @!P1 LDC.64 R10, c[0x0][0x5c0] ;  /* 0x00017000ff0a9b82 */ /* 0x002e700000000a00 */
[----:B------:R-:W0:Y:S01]  /*58330*/  @!P2 LDC.64 R12, c[0x0][0x5c0] ;  /* 0x00017000ff0cab82 */ /* 0x000e220000000a00 */
[----:B-1----:R-:W-:-:S05]  /*58340*/  @!P1 IADD3 R10, P3, R8, R10, RZ ;  /* 0x0000000a080a9210 */ /* 0x002fca0007f7e0ff */
[----:B------:R-:W-:-:S05]  /*58350*/  @!P1 IMAD.X R11, R27, 0x1, R11, P3 ;  /* 0x000000011b0b9824 */ /* 0x000fca00018e060b */
[----:B------:R1:W-:Y:S01]  /*58360*/  @!P1 STG.E.U8 desc[UR4][R10.64+0x8], R15 ;  /* 0x0000080f0a009986 */ /* 0x0003e2000c101104 */
[----:B0-----:R-:W-:-:S04]  /*58370*/  @!P5 IADD3 R24, P1, P3, R8, UR9, R24 ;  /* 0x000000090818dc10 */ /* 0x001fc8000fb3e018 */
[----:B------:R-:W-:Y:S02]  /*58380*/  @!P5 IADD3.X R25, R27, UR8, R25, P1, P3 ;  /* 0x000000081b19dc10 */ /* 0x000fe40008fe6419 */
[----:B------:R-:W-:-:S04]  /*58390*/  @!P2 IADD3 R28, P1, P3, R8, UR9, R12 ;  /* 0x00000009081cac10 */ /* 0x000fc8000fb3e00c */
[----:B------:R-:W-:Y:S02]  /*583a0*/  @!P2 IADD3.X R29, R27, UR8, R13, P1, P3 ;  /* 0x000000081b1dac10 */ /* 0x000fe40008fe640d */
[----:B------:R-:W-:-:S04]  /*583b0*/  ISETP.GE.AND P1, PT, R5, 0x81, PT ;  /* 0x000000810500780c */ /* 0x000fc80003f26270 */
[----:B------:R-:W-:-:S09]  /*583c0*/  ISETP.LT.OR P4, PT, R26, 0x1, !P1 ;  /* 0x000000011a00780c */ /* 0x000fd20004f81670 */
[----:B------:R-:W-:-:S04]  /*583d0*/  @P1 LOP3.LUT R2, R2, 0x4, RZ, 0xfc, !PT ;  /* 0x0000000402021812 */ /* 0x000fc800078efcff */
[----:B-1----:R-:W0:Y:S01]  /*583e0*/  @!P4 LDC.64 R10, c[0x0][0x5c0] ;  /* 0x00017000ff0acb82 */ /* 0x002e220000000a00 */
[----:B------:R-:W-:Y:S02]  /*583f0*/  LOP3.LUT R2, R2, 0xfffffeff, RZ, 0xc0, !PT ;  /* 0xfffffeff02027812 */ /* 0x000fe400078ec0ff */
[----:B--2---:R-:W-:Y:S02]  /*58400*/  R2UR UR11, R83 ;  /* 0x00000000530b72ca */ /* 0x004fe400000e0000 */
[----:B---3--:R-:W-:-:S11]  /*58410*/  R2UR UR10, R82 ;  /* 0x00000000520a72ca */ /* 0x008fd600000e0000 */
[----:B0-----:R-:W-:Y:S02]  /*58420*/  @!P4 IADD3 R14, P3, P6, R8, UR11, R10 ;  /* 0x0000000b080ecc10 */ /* 0x001fe4000fe7e00a */
[----:B----4-:R-:W-:Y:S02]  /*58430*/  R2UR UR7, R81 ;  /* 0x00000000510772ca */ /* 0x010fe400000e0000 */
[----:B------:R-:W-:Y:S02]  /*58440*/  @!P4 IADD3.X R15, R27, UR10, R11, P3, P6 ;  /* 0x0000000a1b0fcc10 */ /* 0x000fe40009fec40b */
[----:B------:R-:W-:Y:S02]  /*58450*/  ISETP.LT.OR P3, PT, R26, 0xa, !P0 ;  /* 0x0000000a1a00780c */ /* 0x000fe40004761670 */
[----:B-----5:R-:W-:-:S11]  /*58460*/  R2UR UR6, R80 ;  /* 0x00000000500672ca */ /* 0x020fd600000e0000 */
[----:B------:R-:W0:Y:S02]  /*58470*/  @!P3 LDC.64 R10, c[0x0][0x5c0] ;  /* 0x00017000ff0abb82 */ /* 0x000e240000000a00 */
[----:B0-----:R-:W-:-:S05]  /*58480*/  @!P3 IADD3 R10, P6, R8, R10, RZ ;  /* 0x0000000a080ab210 */ /* 0x001fca0007fde0ff */
[----:B------:R-:W-:-:S05]  /*58490*/  @!P3 IMAD.X R11, R27, 0x1, R11, P6 ;  /* 0x000000011b0bb824 */ /* 0x000fca00030e060b */
[----:B------:R0:W-:Y:S01]  /*584a0*/  @!P3 STG.E.U8 desc[UR4][R10.64+0x9], R16 ;  /* 0x000009100a00b986 */ /* 0x0001e2000c101104 */
[----:B------:R-:W-:-:S03]  /*584b0*/  ISETP.LT.OR P3, PT, R26, 0x2, !P1 ;  /* 0x000000021a00780c */ /* 0x000fc60004f61670 */
[----:B------:R1:W-:Y:S04]  /*584c0*/  @!P5 STG.E.U8 desc[UR4][R24.64+0x8], R17 ;  /* 0x000008111800d986 */ /* 0x0003e8000c101104 */
[----:B------:R2:W-:Y:S04]  /*584d0*/  @!P2 STG.E.U8 desc[UR4][R28.64+0x9], R18 ;  /* 0x000009121c00a986 */ /* 0x0005e8000c101104 */
[----:B------:R-:W-:Y:S02]  /*584e0*/  @!P4 STG.E.U8 desc[UR4][R14.64], R19 ;  /* 0x000000130e00c986 */ /* 0x000fe4000c101104 */
[----:B0-----:R-:W0:Y:S02]  /*584f0*/  @!P3 LDC.64 R10, c[0x0][0x5c0] ;  /* 0x00017000ff0abb82 */ /* 0x001e240000000a00 */
[----:B0-----:R-:W-:-:S04]  /*58500*/  @!P3 IADD3 R12, P0, P6, R8, UR11, R10 ;  /* 0x0000000b080cbc10 */ /* 0x001fc8000fe1e00a */
[----:B------:R-:W-:Y:S02]  /*58510*/  @!P3 IADD3.X R13, R27, UR10, R11, P0, P6 ;  /* 0x0000000a1b0dbc10 */ /* 0x000fe400087ec40b */
[----:B------:R-:W-:-:S03]  /*58520*/  ISETP.LT.OR P0, PT, R26, 0x9, !P1 ;  /* 0x000000091a00780c */ /* 0x000fc60004f01670 */
[----:B------:R0:W-:Y:S10]  /*58530*/  @!P3 STG.E.U8 desc[UR4][R12.64+0x1], R20 ;  /* 0x000001140c00b986 */ /* 0x0001f4000c101104 */
[----:B------:R-:W3:Y:S01]  /*58540*/  @!P0 LDC.64 R10, c[0x0][0x5c0] ;  /* 0x00017000ff0a8b82 */ /* 0x000ee20000000a00 */
[----:B------:R-:W-:-:S04]  /*58550*/  @P0 LOP3.LUT R0, R0, 0x1, RZ, 0xfc, !PT ;  /* 0x0000000100000812 */ /* 0x000fc800078efcff */
[----:B------:R-:W-:Y:S02]  /*58560*/  LOP3.LUT R0, R0, 0xffffdfff, RZ, 0xc0, !PT ;  /* 0xffffdfff00007812 */ /* 0x000fe400078ec0ff */
[----:B---3--:R-:W-:-:S04]  /*58570*/  @!P0 IADD3 R30, P5, P6, R8, UR11, R10 ;  /* 0x0000000b081e8c10 */ /* 0x008fc8000febe00a */
[----:B------:R-:W-:Y:S02]  /*58580*/  @!P0 IADD3.X R31, R27, UR10, R11, P5, P6 ;  /* 0x0000000a1b1f8c10 */ /* 0x000fe4000afec40b */
[----:B------:R-:W-:Y:S02]  /*58590*/  ISETP.LT.OR P0, PT, R26, 0xa, !P1 ;  /* 0x0000000a1a00780c */ /* 0x000fe40004f01670 */
[----:B------:R-:W-:-:S11]  /*585a0*/  ISETP.GE.AND P1, PT, R5, 0x101, PT ;  /* 0x000001010500780c */ /* 0x000fd60003f26270 */
[----:B------:R-:W1:Y:S01]  /*585b0*/  @!P0 LDC.64 R10, c[0x0][0x5c0] ;  /* 0x00017000ff0a8b82 */ /* 0x000e620000000a00 */
[----:B------:R-:W-:Y:S02]  /*585c0*/  @P0 LOP3.LUT R2, R2, 0x100, RZ, 0xfc, !PT ;  /* 0x0000010002020812 */ /* 0x000fe400078efcff */
[----:B------:R-:W-:-:S04]  /*585d0*/  @P1 LOP3.LUT R0, R0, 0x2000, RZ, 0xfc, !PT ;  /* 0x0000200000001812 */ /* 0x000fc800078efcff */
[----:B------:R-:W-:Y:S02]  /*585e0*/  LOP3.LUT R0, R0, 0xffffff7f, RZ, 0xc0, !PT ;  /* 0xffffff7f00007812 */ /* 0x000fe400078ec0ff */
[----:B-1----:R-:W-:-:S04]  /*585f0*/  @!P0 IADD3 R24, P5, P6, R8, UR11, R10 ;  /* 0x0000000b08188c10 */ /* 0x002fc8000febe00a */
[----:B------:R-:W-:Y:S02]  /*58600*/  @!P0 IADD3.X R25, R27, UR10, R11, P5, P6 ;  /* 0x0000000a1b198c10 */ /* 0x000fe4000afec40b */
[C---:B------:R-:W-:Y:S02]  /*58610*/  ISETP.LT.OR P6, PT, R26.reuse, 0x1, !P1 ;  /* 0x000000011a00780c */ /* 0x040fe40004fc1670 */
[----:B------:R-:W-:-:S11]  /*58620*/  ISETP.LT.OR P0, PT, R26, 0x2, !P1 ;  /* 0x000000021a00780c */ /* 0x000fd60004f01670 */
[----:B------:R-:W2:Y:S01]  /*58630*/  @!P6 LDC.64 R10, c[0x0][0x5c0] ;  /* 0x00017000ff0aeb82 */ /* 0x000ea20000000a00 */
[----:B------:R-:W-:-:S04]  /*58640*/  @P6 LOP3.LUT R0, R0, 0x80, RZ, 0xfc, !PT ;  /* 0x0000008000006812 */ /* 0x000fc800078efcff */
[----:B------:R-:W-:-:S04]  /*58650*/  LOP3.LUT R0, R0, 0xffffffbf, RZ, 0xc0, !PT ;  /* 0xffffffbf00007812 */ /* 0x000fc800078ec0ff */
[----:B------:R-:W-:-:S04]  /*58660*/  @P0 LOP3.LUT R0, R0, 0x40, RZ, 0xfc, !PT ;  /* 0x0000004000000812 */ /* 0x000fc800078efcff */
[----:B------:R-:W-:Y:S02]  /*58670*/  LOP3.LUT R0, R0, 0xffffffdf, RZ, 0xc0, !PT ;  /* 0xffffffdf00007812 */ /* 0x000fe400078ec0ff */
[----:B--2---:R-:W-:-:S04]  /*58680*/  @!P6 IADD3 R28, P2, P5, R8, UR7, R10 ;  /* 0x00000007081cec10 */ /* 0x004fc8000fd5e00a */
[----:B------:R-:W-:Y:S02]  /*58690*/  @!P6 IADD3.X R29, R27, UR6, R11, P2, P5 ;  /* 0x000000061b1dec10 */ /* 0x000fe400097ea40b */
[----:B------:R-:W1:Y:S02]  /*586a0*/  @!P0 LDC.64 R10, c[0x0][0x5c0] ;  /* 0x00017000ff0a8b82 */ /* 0x000e640000000a00 */
[----:B-1----:R-:W-:Y:S01]  /*586b0*/  @!P0 IADD3 R16, P2, P4, R8, UR7, R10 ;  /* 0x0000000708108c10 */ /* 0x002fe2000fc5e00a */
[----:B------:R-:W-:-:S03]  /*586c0*/  IMAD.U32 R10, RZ, RZ, UR8 ;  /* 0x00000008ff0a7e24 */ /* 0x000fc6000f8e00ff */
[----:B------:R-:W-:Y:S01]  /*586d0*/  @!P0 IADD3.X R17, R27, UR6, R11, P2, P4 ;  /* 0x000000061b118c10 */ /* 0x000fe200097e840b */
[----:B------:R-:W-:Y:S01]  /*586e0*/  IMAD.U32 R11, RZ, RZ, UR9 ;  /* 0x00000009ff0b7e24 */ /* 0x000fe2000f8e00ff */
[----:B------:R-:W-:Y:S02]  /*586f0*/  ISETP.GE.AND P2, PT, R5, 0x89, PT ;  /* 0x000000890500780c */ /* 0x000fe40003f46270 */
[C---:B------:R-:W-:Y:S02]  /*58700*/  ISETP.LT.OR P0, PT, R26.reuse, 0x9, !P1 ;  /* 0x000000091a00780c */ /* 0x040fe40004f01670 */
[C---:B------:R-:W-:Y:S02]  /*58710*/  ISETP.LT.OR P4, PT, R26.reuse, 0x1, !P2 ;  /* 0x000000011a00780c */ /* 0x040fe40005781670 */
[----:B------:R-:W-:-:S09]  /*58720*/  ISETP.LT.OR P1, PT, R26, 0xa, !P1 ;  /* 0x0000000a1a00780c */ /* 0x000fd20004f21670 */
[----:B------:R-:W-:Y:S02]  /*58730*/  @P0 LOP3.LUT R0, R0, 0x20, RZ, 0xfc, !PT ;  /* 0x0000002000000812 */ /* 0x000fe400078efcff */
[----:B0-----:R-:W0:Y:S01]  /*58740*/  @!P4 LDC.64 R12, c[0x0][0x5c0] ;  /* 0x00017000ff0ccb82 */ /* 0x001e220000000a00 */
[----:B------:R-:W-:-:S04]  /*58750*/  @!P4 IADD3 R11, P5, P6, R11, UR11, R8 ;  /* 0x0000000b0b0bcc10 */ /* 0x000fc8000febe008 */
[----:B------:R-:W-:Y:S02]  /*58760*/  @!P4 IADD3.X R14, R10, UR10, R27, P5, P6 ;  /* 0x0000000a0a0ecc10 */ /* 0x000fe4000afec41b */
[----:B0-----:R-:W-:Y:S02]  /*58770*/  @!P4 IADD3 R12, P3, R11, R12, RZ ;  /* 0x0000000c0b0cc210 */ /* 0x001fe40007f7e0ff */
[----:B------:R-:W0:Y:S03]  /*58780*/  @!P0 LDC.64 R10, c[0x0][0x5c0] ;  /* 0x00017000ff0a8b82 */ /* 0x000e260000000a00 */
[----:B------:R-:W-:Y:S01]  /*58790*/  @!P4 IMAD.X R13, R14, 0x1, R13, P3 ;  /* 0x000000010e0dc824 */ /* 0x000fe200018e060d */
[----:B------:R-:W-:-:S04]  /*587a0*/  ISETP.LT.OR P3, PT, R26, 0x2, !P2 ;  /* 0x000000021a00780c */ /* 0x000fc80005761670 */
[----:B------:R1:W-:Y:S01]  /*587b0*/  @!P4 STG.E.U8 desc[UR4][R12.64], R21 ;  /* 0x000000150c00c986 */ /* 0x0003e2000c101104 */
[----:B0-----:R-:W-:Y:S01]  /*587c0*/  @!P0 IADD3 R18, P5, P6, R8, UR7, R10 ;  /* 0x0000000708128c10 */ /* 0x001fe2000febe00a */
[----:B------:R-:W-:-:S03]  /*587d0*/  IMAD.U32 R10, RZ, RZ, UR8 ;  /* 0x00000008ff0a7e24 */ /* 0x000fc6000f8e00ff */
[----:B------:R-:W-:Y:S01]  /*587e0*/  @!P0 IADD3.X R19, R27, UR6, R11, P5, P6 ;  /* 0x000000061b138c10 */ /* 0x000fe2000afec40b */
[----:B------:R-:W-:Y:S01]  /*587f0*/  IMAD.U32 R11, RZ, RZ, UR9 ;  /* 0x00000009ff0b7e24 */ /* 0x000fe2000f8e00ff */
[C---:B------:R-:W-:Y:S02]  /*58800*/  LOP3.LUT P0, RZ, R2.reuse, 0x100, RZ, 0xc0, !PT ;  /* 0x0000010002ff7812 */ /* 0x040fe4000780c0ff */
[----:B------:R-:W-:Y:S02]  /*58810*/  LOP3.LUT R2, R2, 0xfffffff7, RZ, 0xc0, !PT ;  /* 0xfffffff702027812 */ /* 0x000fe400078ec0ff */
[----:B-1----:R-:W-:Y:S02]  /*58820*/  @!P3 IADD3 R12, P4, P5, R11, UR11, R8 ;  /* 0x0000000b0b0cbc10 */ /* 0x002fe4000fd9e008 */
[----:B------:R-:W-:Y:S02]  /*58830*/  @P1 LOP3.LUT R2, R2, 0x8, RZ, 0xfc, !PT ;  /* 0x0000000802021812 */ /* 0x000fe400078efcff */
[----:B------:R-:W-:-:S02]  /*58840*/  @!P3 IADD3.X R13, R10, UR10, R27, P4, P5 ;  /* 0x0000000a0a0dbc10 */ /* 0x000fc4000a7ea41b */
[----:B------:R-:W0:Y:S01]  /*58850*/  @!P3 LDC.64 R10, c[0x0][0x5c0] ;  /* 0x00017000ff0abb82 */ /* 0x000e220000000a00 */
[C---:B------:R-:W-:Y:S02]  /*58860*/  LOP3.LUT P6, RZ, R0.reuse, 0x1, RZ, 0xc0, !PT ;  /* 0x0000000100ff7812 */ /* 0x040fe400078cc0ff */
[----:B------:R-:W-:Y:S02]  /*58870*/  LOP3.LUT R0, R0, 0xfffffffe, RZ, 0xc0, !PT ;  /* 0xfffffffe00007812 */ /* 0x000fe400078ec0ff */
[----:B------:R-:W-:-:S04]  /*58880*/  LOP3.LUT R2, R2, 0xffffffef, RZ, 0xc0, !PT ;  /* 0xffffffef02027812 */ /* 0x000fc800078ec0ff */
[----:B------:R-:W-:-:S04]  /*58890*/  @P2 LOP3.LUT R2, R2, 0x10, RZ, 0xfc, !PT ;  /* 0x0000001002022812 */ /* 0x000fc800078efcff */
[----:B------:R-:W-:Y:S02]  /*588a0*/  LOP3.LUT R2, R2, 0xffffffdf, RZ, 0xc0, !PT ;  /* 0xffffffdf02027812 */ /* 0x000fe400078ec0ff */
[----:B0-----:R-:W-:-:S05]  /*588b0*/  @!P3 IADD3 R12, P4, R12, R10, RZ ;  /* 0x0000000a0c0cb210 */ /* 0x001fca0007f9e0ff */
[----:B------:R-:W-:Y:S02]  /*588c0*/  @!P3 IMAD.X R13, R13, 0x1, R11, P4 ;  /* 0x000000010d0db824 */ /* 0x000fe400020e060b */
[----:B------:R-:W0:Y:S03]  /*588d0*/  @!P1 LDC.64 R10, c[0x0][0x5c0] ;  /* 0x00017000ff0a9b82 */ /* 0x000e260000000a00 */
[----:B------:R1:W-:Y:S04]  /*588e0*/  @!P3 STG.E.U8 desc[UR4][R12.64+0x1], R22 ;  /* 0x000001160c00b986 */ /* 0x0003e8000c101104 */
[----:B------:R2:W-:Y:S04]  /*588f0*/  @!P6 STG.E.U8 desc[UR4][R30.64+0x8], R23 ;  /* 0x000008171e00e986 */ /* 0x0005e8000c101104 */
[----:B------:R3:W-:Y:S01]  /*58900*/  @!P0 STG.E.U8 desc[UR4][R24.64+0x9], R232 ;  /* 0x000009e818008986 */ /* 0x0007e2000c101104 */
[----:B-1----:R-:W-:Y:S01]  /*58910*/  IMAD.U32 R13, RZ, RZ, UR9 ;  /* 0x00000009ff0d7e24 */ /* 0x002fe2000f8e00ff */
[----:B0-----:R-:W-:Y:S01]  /*58920*/  @!P1 IADD3 R14, P4, P5, R8, UR7, R10 ;  /* 0x00000007080e9c10 */ /* 0x001fe2000fd9e00a */
[----:B------:R-:W-:-:S03]  /*58930*/  IMAD.U32 R10, RZ, RZ, UR8 ;  /* 0x00000008ff0a7e24 */ /* 0x000fc6000f8e00ff */
[----:B------:R-:W-:Y:S01]  /*58940*/  @!P1 IADD3.X R15, R27, UR6, R11, P4, P5 ;  /* 0x000000061b0f9c10 */ /* 0x000fe2000a7ea40b */
[----:B------:R-:W-:Y:S01]  /*58950*/  IMAD.U32 R11, RZ, RZ, UR9 ;  /* 0x00000009ff0b7e24 */ /* 0x000fe2000f8e00ff */
[C---:B------:R-:W-:Y:S02]  /*58960*/  ISETP.LT.OR P5, PT, R26.reuse, 0x9, !P2 ;  /* 0x000000091a00780c */ /* 0x040fe400057a1670 */
[----:B------:R-:W-:-:S11]  /*58970*/  ISETP.LT.OR P1, PT, R26, 0xa, !P2 ;  /* 0x0000000a1a00780c */ /* 0x000fd60005721670 */
[C-C-:B------:R-:W-:Y:S02]  /*58980*/  @!P5 IADD3 R12, P3, P4, R11.reuse, UR11, R8.reuse ;  /* 0x0000000b0b0cdc10 */ /* 0x140fe4000fc7e008 */
[----:B------:R-:W-:Y:S02]  /*58990*/  @P1 LOP3.LUT R0, R0, 0x1, RZ, 0xfc, !PT ;  /* 0x0000000100001812 */ /* 0x000fe400078efcff */
[--C-:B------:R-:W-:Y:S02]  /*589a0*/  @!P5 IADD3.X R21, R10, UR10, R27.reuse, P3, P4 ;  /* 0x0000000a0a15dc10 */ /* 0x100fe40009fe841b */
[----:B------:R-:W-:Y:S02]  /*589b0*/  @!P1 IADD3 R20, P3, P4, R11, UR11, R8 ;  /* 0x0000000b0b149c10 */ /* 0x000fe4000fc7e008 */
[----:B------:R-:W-:Y:S02]  /*589c0*/  LOP3.LUT P2, RZ, R0, 0x80, RZ, 0xc0, !PT ;  /* 0x0000008000ff7812 */ /* 0x000fe4000784c0ff */
[----:B------:R-:W-:-:S02]  /*589d0*/  @!P1 IADD3.X R22, R10, UR10, R27, P3, P4 ;  /* 0x0000000a0a169c10 */ /* 0x000fc40009fe841b */
[----:B------:R-:W-:-:S04]  /*589e0*/  ISETP.GE.AND P3, PT, R5, 0x109, PT ;  /* 0x000001090500780c */ /* 0x000fc80003f66270 */
[----:B------:R-:W-:-:S13]  /*589f0*/  ISETP.LT.OR P4, PT, R26, 0x1, !P3 ;  /* 0x000000011a00780c */ /* 0x000fda0005f81670 */
[----:B--2---:R-:W-:Y:S02]  /*58a00*/  @!P4 IADD3 R30, P1, P6, R11, UR7, R8 ;  /* 0x000000070b1ecc10 */ /* 0x004fe4000fe3e008 */
[----:B------:R-:W-:Y:S02]  /*58a10*/  @P4 LOP3.LUT R2, R2, 0x20, RZ, 0xfc, !PT ;  /* 0x0000002002024812 */ /* 0x000fe400078efcff */
[----:B------:R-:W-:Y:S02]  /*58a20*/  @!P4 IADD3.X R31, R10, UR6, R27, P1, P6 ;  /* 0x000000060a1fcc10 */ /* 0x000fe40008fec41b */
[----:B------:R-:W0:Y:S01]  /*58a30*/  @!P5 LDC.64 R10, c[0x0][0x5c0] ;  /* 0x00017000ff0adb82 */ /* 0x000e220000000a00 */
[----:B------:R-:W-:Y:S02]  /*58a40*/  LOP3.LUT P1, RZ, R0, 0x40, RZ, 0xc0, !PT ;  /* 0x0000004000ff7812 */ /* 0x000fe4000782c0ff */
[----:B------:R-:W-:Y:S02]  /*58a50*/  LOP3.LUT R2, R2, 0xffffffbf, RZ, 0xc0, !PT ;  /* 0xffffffbf02027812 */ /* 0x000fe400078ec0ff */
[----:B------:R-:W-:-:S02]  /*58a60*/  ISETP.LT.OR P6, PT, R26, 0x2, !P3 ;  /* 0x000000021a00780c */ /* 0x000fc40005fc1670 */
[----:B------:R-:W-:Y:S02]  /*58a70*/  @P2 LOP3.LUT R2, R2, 0x40, RZ, 0xfc, !PT ;  /* 0x0000004002022812 */ /* 0x000fe400078efcff */
[----:B------:R-:W-:Y:S02]  /*58a80*/  LOP3.LUT P4, RZ, R0, 0x1, RZ, 0xc0, !PT ;  /* 0x0000000100ff7812 */ /* 0x000fe4000788c0ff */
[----:B------:R-:W-:-:S04]  /*58a90*/  LOP3.LUT R2, R2, 0xffffff7f, RZ, 0xc0, !PT ;  /* 0xffffff7f02027812 */ /* 0x000fc800078ec0ff */
[----:B------:R-:W-:-:S03]  /*58aa0*/  @P1 LOP3.LUT R2, R2, 0x80, RZ, 0xfc, !PT ;  /* 0x0000008002021812 */ /* 0x000fc600078efcff */
[----:B------:R-:W-:Y:S02]  /*58ab0*/  @!P6 IADD3 R23, P2, P1, R13, UR7, R8 ;  /* 0x000000070d17ec10 */ /* 0x000fe4000f95e008 */
[----:B0-----:R-:W-:Y:S01]  /*58ac0*/  @!P5 IADD3 R10, P0, R12, R10, RZ ;  /* 0x0000000a0c0ad210 */ /* 0x001fe20007f1e0ff */
[----:B------:R-:W-:-:S04]  /*58ad0*/  IMAD.U32 R12, RZ, RZ, UR8 ;  /* 0x00000008ff0c7e24 */ /* 0x000fc8000f8e00ff */
[----:B------:R-:W-:Y:S01]  /*58ae0*/  @!P5 IMAD.X R11, R21, 0x1, R11, P0 ;  /* 0x00000001150bd824 */ /* 0x000fe200000e060b */
[----:B---3--:R-:W-:-:S04]  /*58af0*/  @!P6 IADD3.X R24, R12, UR6, R27, P2, P1 ;  /* 0x000000060c18ec10 */ /* 0x008fc800097e241b */
[----:B------:R0:W-:Y:S01]  /*58b00*/  @!P5 STG.E.U8 desc[UR4][R10.64+0x8], R233 ;  /* 0x000008e90a00d986 */ /* 0x0001e2000c101104 */
[----:B------:R-:W-:Y:S01]  /*58b10*/  ISETP.LT.OR P5, PT, R26, 0x9, !P3 ;  /* 0x000000091a00780c */ /* 0x000fe20005fa1670 */
[----:B0-----:R-:W-:Y:S02]  /*58b20*/  IMAD.U32 R11, RZ, RZ, UR9 ;  /* 0x00000009ff0b7e24 */ /* 0x001fe4000f8e00ff */
[----:B------:R-:W-:-:S10]  /*58b30*/  IMAD.U32 R10, RZ, RZ, UR8 ;  /* 0x00000008ff0a7e24 */ /* 0x000fd4000f8e00ff */
[----:B------:R-:W-:-:S04]  /*58b40*/  @!P5 IADD3 R21, P0, P1, R11, UR7, R8 ;  /* 0x000000070b15dc10 */ /* 0x000fc8000f91e008 */
[----:B------:R-:W-:Y:S02]  /*58b50*/  @!P5 IADD3.X R25, R10, UR6, R27, P0, P1 ;  /* 0x000000060a19dc10 */ /* 0x000fe400087e241b */
[----:B------:R-:W0:Y:S02]  /*58b60*/  @!P4 LDC.64 R10, c[0x0][0x5c0] ;  /* 0x00017000ff0acb82 */ /* 0x000e240000000a00 */
[----:B0-----:R-:W-:-:S05]  /*58b70*/  @!P4 IADD3 R10, P0, R20, R10, RZ ;  /* 0x0000000a140ac210 */ /* 0x001fca0007f1e0ff */
[----:B------:R-:W-:Y:S01]  /*58b80*/  @!P4 IMAD.X R11, R22, 0x1, R11, P0 ;  /* 0x00000001160bc824 */ /* 0x000fe200000e060b */
[----:B------:R-:W-:-:S04]  /*58b90*/  ISETP.LT.OR P0, PT, R26, 0xa, !P3 ;  /* 0x0000000a1a00780c */ /* 0x000fc80005f01670 */
[----:B------:R0:W-:Y:S01]  /*58ba0*/  @!P4 STG.E.U8 desc[UR4][R10.64+0x9], R234 ;  /* 0x000009ea0a00c986 */ /* 0x0001e2000c101104 */
[----:B------:R-:W-:-:S08]  /*58bb0*/  LOP3.LUT P4, RZ, R2, 0x20, RZ, 0xc0, !PT ;  /* 0x0000002002ff7812 */ /* 0x000fd0000788c0ff */
[----:B------:R-:W-:-:S04]  /*58bc0*/  @!P0 IADD3 R20, P2, P1, R13, UR7, R8 ;  /* 0x000000070d148c10 */ /* 0x000fc8000f95e008 */
[----:B------:R-:W-:Y:S01]  /*58bd0*/  @!P0 IADD3.X R22, R12, UR6, R27, P2, P1 ;  /* 0x000000060c168c10 */ /* 0x000fe200097e241b */
[----:B0-----:R-:W0:Y:S01]  /*58be0*/  @!P4 LDC.64 R10, c[0x0][0x5c0] ;  /* 0x00017000ff0acb82 */ /* 0x001e220000000a00 */
[----:B------:R-:W-:Y:S01]  /*58bf0*/  LOP3.LUT P2, RZ, R2, 0x40, RZ, 0xc0, !PT ;  /* 0x0000004002ff7812 */ /* 0x000fe2000784c0ff */
[----:B------:R-:W-:Y:S01]  /*58c00*/  FMUL R12, R34, UR61 ;  /* 0x0000003d220c7c20 */ /* 0x000fe20008400000 */
[----:B------:R-:W-:Y:S01]  /*58c10*/  LOP3.LUT P1, RZ, R2, 0x80, RZ, 0xc0, !PT ;  /* 0x0000008002ff7812 */ /* 0x000fe2000782c0ff */
[----:B------:R-:W2:Y:S03]  /*58c20*/  LDL.LU R34, [R1+0x458] ;  /* 0x0004580001227983 */ /* 0x000ea60000300800 */
[----:B------:R-:W-:-:S07]  /*58c30*/  F2FP.SATFINITE.E4M3.F32.PACK_AB_MERGE_C R12, RZ, R12, RZ ;  /* 0x0000000cff0c723e */ /* 0x000fce00048070ff */
[----:B------:R-:W-:Y:S01]  /*58c40*/  @!P2 STG.E.U8 desc[UR4][R28.64], R235 ;  /* 0x000000eb1c00a986 */ /* 0x000fe2000c101104 */
[----:B------:R-:W-:Y:S01]  /*58c50*/  BSSY B1, `(.L_x_36) ;  /* 0x000004f000017945 */ /* 0x000fe20003800000 */
[----:B------:R-:W-:Y:S02]  /*58c60*/  LOP3.LUT P2, RZ, R2, 0x10, RZ, 0xc0, !PT ;  /* 0x0000001002ff7812 */ /* 0x000fe4000784c0ff */
[----:B------:R-:W-:Y:S01]  /*58c70*/  @!P1 STG.E.U8 desc[UR4][R16.64+0x1], R236 ;  /* 0x000001ec10009986 */ /* 0x000fe2000c101104 */
[----:B0-----:R-:W-:-:S05]  /*58c80*/  @!P4 IADD3 R10, P1, R30, R10, RZ ;  /* 0x0000000a1e0ac210 */ /* 0x001fca0007f3e0ff */
[----:B------:R-:W-:Y:S01]  /*58c90*/  @!P4 IMAD.X R11, R31, 0x1, R11, P1 ;  /* 0x000000011f0bc824 */ /* 0x000fe200008e060b */
[----:B------:R-:W-:-:S04]  /*58ca0*/  LOP3.LUT P1, RZ, R2, 0x8, RZ, 0xc0, !PT ;  /* 0x0000000802ff7812 */ /* 0x000fc8000782c0ff */
[----:B------:R0:W-:Y:S02]  /*58cb0*/  @!P4 STG.E.U8 desc[UR4][R10.64], R237 ;  /* 0x000000ed0a00c986 */ /* 0x0001e4000c101104 */
[----:B0-----:R-:W0:Y:S02]  /*58cc0*/  @!P6 LDC.64 R10, c[0x0][0x5c0] ;  /* 0x00017000ff0aeb82 */ /* 0x001e240000000a00 */
[----:B0-----:R-:W-:-:S05]  /*58cd0*/  @!P6 IADD3 R10, P4, R23, R10, RZ ;  /* 0x0000000a170ae210 */ /* 0x001fca0007f9e0ff */
[----:B------:R-:W-:Y:S01]  /*58ce0*/  @!P6 IMAD.X R11, R24, 0x1, R11, P4 ;  /* 0x00000001180be824 */ /* 0x000fe200020e060b */
[----:B------:R-:W-:-:S04]  /*58cf0*/  LOP3.LUT P4, RZ, R0, 0x20, RZ, 0xc0, !PT ;  /* 0x0000002000ff7812 */ /* 0x000fc8000788c0ff */
[----:B------:R0:W-:Y:S02]  /*58d00*/  @!P6 STG.E.U8 desc[UR4][R10.64+0x1], R12 ;  /* 0x0000010c0a00e986 */ /* 0x0001e4000c101104 */
[----:B0-----:R-:W-:Y:S02]  /*58d10*/  FMUL R10, R33, UR61 ;  /* 0x0000003d210a7c20 */ /* 0x001fe40008400000 */
[----:B------:R-:W3:Y:S03]  /*58d20*/  LDL.LU R33, [R1+0x45c] ;  /* 0x00045c0001217983 */ /* 0x000ee60000300800 */
[----:B------:R-:W-:-:S05]  /*58d30*/  F2FP.SATFINITE.E4M3.F32.PACK_AB_MERGE_C R10, RZ, R10, RZ ;  /* 0x0000000aff0a723e */ /* 0x000fca00048070ff */
[----:B------:R0:W-:Y:S02]  /*58d40*/  @!P4 STG.E.U8 desc[UR4][R18.64+0x8], R10 ;  /* 0x0000080a1200c986 */ /* 0x0001e4000c101104 */
[----:B0-----:R-:W-:Y:S02]  /*58d50*/  FMUL R10, R32, UR61 ;  /* 0x0000003d200a7c20 */ /* 0x001fe40008400000 */
[----:B------:R-:W4:Y:S01]  /*58d60*/  LDL.LU R32, [R1+0x460] ;  /* 0x0004600001207983 */ /* 0x000f220000300800 */
[----:B------:R-:W-:-:S04]  /*58d70*/  ISETP.GE.AND P4, PT, R5, 0x181, PT ;  /* 0x000001810500780c */ /* 0x000fc80003f86270 */
[----:B------:R-:W-:Y:S02]  /*58d80*/  ISETP.LT.OR P6, PT, R26, 0x1, !P4 ;  /* 0x000000011a00780c */ /* 0x000fe400067c1670 */
[----:B------:R-:W-:-:S05]  /*58d90*/  F2FP.SATFINITE.E4M3.F32.PACK_AB_MERGE_C R10, RZ, R10, RZ ;  /* 0x0000000aff0a723e */ /* 0x000fca00048070ff */
[----:B------:R0:W-:Y:S06]  /*58da0*/  @!P1 STG.E.U8 desc[UR4][R14.64+0x9], R10 ;  /* 0x0000090a0e009986 */ /* 0x0001ec000c101104 */
        /* <DEDUP_REMOVED lines=8> */
[----:B------:R-:W-:-:S05]  /*58e30*/  FMUL R12, R37, UR61 ;  /* 0x0000003d250c7c20 */ /* 0x000fca0008400000 */
[----:B------:R-:W-:Y:S02]  /*58e40*/  F2FP.SATFINITE.E4M3.F32.PACK_AB_MERGE_C R12, RZ, R12, RZ ;  /* 0x0000000cff0c723e */ /* 0x000fe400048070ff */
[----:B0-----:R-:W-:-:S05]  /*58e50*/  @!P5 IADD3 R10, P1, R21, R10, RZ ;  /* 0x0000000a150ad210 */ /* 0x001fca0007f3e0ff */
[----:B------:R-:W-:-:S05]  /*58e60*/  @!P5 IMAD.X R11, R25, 0x1, R11, P1 ;  /* 0x00000001190bd824 */ /* 0x000fca00008e060b */
        /* <DEDUP_REMOVED lines=14> */
[----:B------:R0:W-:Y:S02]  /*58f50*/  @!P0 STG.E.U8 desc[UR4][R10.64+0x9], R16 ;  /* 0x000009100a008986 */ /* 0x0001e4000c101104 */
[----:B0-----:R-:W-:-:S05]  /*58f60*/  FMUL R10, R35, UR61 ;  /* 0x0000003d230a7c20 */ /* 0x001fca0008400000 */
[----:B------:R-:W-:-:S05]  /*58f70*/  F2FP.SATFINITE.E4M3.F32.PACK_AB_MERGE_C R10, RZ, R10, RZ ;  /* 0x0000000aff0a723e */ /* 0x000fca00048070ff */
[----:B------:R2:W-:Y:S01]  /*58f80*/  @!P6 STG.E.U8 desc[UR4][R14.64], R10 ;  /* 0x0000000a0e00e986 */ /* 0x0005e2000c101104 */
[----:B------:R-:W-:Y:S01]  /*58f90*/  ISETP.GE.AND P6, PT, R5, 0x189, PT ;  /* 0x000001890500780c */ /* 0x000fe20003fc6270 */
[----:B--2---:R-:W-:-:S05]  /*58fa0*/  FMUL R10, R34, UR61 ;  /* 0x0000003d220a7c20 */ /* 0x004fca0008400000 */
[----:B------:R-:W-:-:S05]  /*58fb0*/  F2FP.SATFINITE.E4M3.F32.PACK_AB_MERGE_C R10, RZ, R10, RZ ;  /* 0x0000000aff0a723e */ /* 0x000fca00048070ff */
[----:B------:R3:W-:Y:S01]  /*58fc0*/  @!P5 STG.E.U8 desc[UR4][R12.64+0x1], R10 ;  /* 0x0000010a0c00d986 */ /* 0x0007e2000c101104 */
[----:B------:R-:W-:Y:S02]  /*58fd0*/  ISETP.LT.OR P5, PT, R26, 0x1, !P6 ;  /* 0x000000011a00780c */ /* 0x000fe400077a1670 */
[----:B------:R-:W-:Y:S02]  /*58fe0*/  LOP3.LUT R0, R0, 0xffbfffff, RZ, 0xc0, !PT ;  /* 0xffbfffff00007812 */ /* 0x000fe400078ec0ff */
[C---:B------:R-:W-:Y:S02]  /*58ff0*/  LOP3.LUT P1, RZ, R2.reuse, 0x4, RZ, 0xc0, !PT ;  /* 0x0000000402ff7812 */ /* 0x040fe4000782c0ff */
[----:B------:R-:W-:Y:S02]  /*59000*/  LOP3.LUT P0, RZ, R2, 0x2, RZ, 0xc0, !PT ;  /* 0x0000000202ff7812 */ /* 0x000fe4000780c0ff */
[----:B------:R-:W-:Y:S01]  /*59010*/  @P6 LOP3.LUT R0, R0, 0x400000, RZ, 0xfc, !PT ;  /* 0x0040000000006812 */ /* 0x000fe200078efcff */
[----:B---3--:R-:W-:-:S05]  /*59020*/  FMUL R10, R33, UR61 ;  /* 0x0000003d210a7c20 */ /* 0x008fca0008400000 */
[----:B------:R-:W-:Y:S01]  /*59030*/  F2FP.SATFINITE.E4M3.F32.PACK_AB_MERGE_C R13, RZ, R10, RZ ;  /* 0x0000000aff0d723e */ /* 0x000fe200048070ff */
[----:B----4-:R-:W-:Y:S01]  /*59040*/  FMUL R12, R32, UR61 ;  /* 0x0000003d200c7c20 */ /* 0x010fe20008400000 */
[----:B------:R-:W-:Y:S06]  /*59050*/  @P5 BRA `(.L_x_37) ;  /* 0x0000000000385947 */ /* 0x000fec0003800000 */
[----:B------:R-:W-:Y:S01]  /*59060*/  R2UR UR9, R4 ;  /* 0x00000000040972ca */ /* 0x000fe200000e0000 */
[----:B------:R-:W-:Y:S01]  /*59070*/  IMAD.MOV.U32 R10, RZ, RZ, R8 ;  /* 0x000000ffff0a7224 */ /* 0x000fe200078e0008 */
[----:B------:R-:W-:Y:S01]  /*59080*/  R2UR UR8, R3 ;  /* 0x00000000030872ca */ /* 0x000fe200000e0000 */
[----:B------:R-:W-:Y:S01]  /*59090*/  IMAD.MOV.U32 R11, RZ, RZ, R27 ;  /* 0x000000ffff0b7224 */ /* 0x000fe200078e001b */
[----:B------:R-:W-:Y:S01]  /*590a0*/  ULDC.64 UR4, c[0x0][0x5c0] ;  /* 0x0001700000047ab9 */ /* 0x000fe20000000a00 */
[----:B------:R-:W-:Y:S01]  /*590b0*/  IMAD R14, R7, 0x180, RZ ;  /* 0x00000180070e7824 */ /* 0x000fe200078e02ff */
[----:B------:R-:W-:Y:S01]  /*590c0*/  ULDC.64 UR6, c[0x0][0x208] ;  /* 0x0000820000067ab9 */ /* 0x000fe20000000a00 */
[----:B------:R-:W-:-:S04]  /*590d0*/  IMAD.WIDE.U32 R10, R6, 0x180, R10 ;  /* 0x00000180060a7825 */ /* 0x000fc800078e000a */
[----:B------:R-:W-:Y:S02]  /*590e0*/  IMAD.U32 R5, RZ, RZ, UR4 ;  /* 0x00000004ff057e24 */ /* 0x000fe4000f8e00ff */
[----:B------:R-:W-:-:S03]  /*590f0*/  IMAD.IADD R11, R11, 0x1, R14 ;  /* 0x000000010b0b7824 */ /* 0x000fc600078e020e */
[----:B------:R-:W-:Y:S01]  /*59100*/  IADD3 R10, P5, P6, R10, UR9, R5 ;  /* 0x000000090a0a7c10 */ /* 0x000fe2000febe005 */
[----:B------:R-:W-:-:S05]  /*59110*/  IMAD.U32 R5, RZ, RZ, UR5 ;  /* 0x00000005ff057e24 */ /* 0x000fca000f8e00ff */
[----:B------:R-:W-:-:S05]  /*59120*/  IADD3.X R11, R11, UR8, R5, P5, P6 ;  /* 0x000000080b0b7c10 */ /* 0x000fca000afec405 */
[----:B------:R0:W-:Y:S02]  /*59130*/  STG.E.U8 desc[UR6][R10.64], R13 ;  /* 0x0000000d0a007986 */ /* 0x0001e4000c101106 */
.L_x_37:
[----:B------:R-:W-:Y:S05]  /*59140*/  BSYNC B1 ;  /* 0x0000000000017941 */ /* 0x000fea0003800000 */
.L_x_36:
[----:B------:R-:W-:Y:S01]  /*59150*/  LOP3.LUT P5, RZ, R0, 0x400000, RZ, 0xc0, !PT ;  /* 0x0040000000ff7812 */ /* 0x000fe200078ac0ff */
[----:B------:R-:W-:Y:S01]  /*59160*/  BSSY B1, `(.L_x_38) ;  /* 0x0000012000017945 */ /* 0x000fe20003800000 */
[----:B------:R-:W-:Y:S02]  /*59170*/  F2FP.SATFINITE.E4M3.F32.PACK_AB_MERGE_C R12, RZ, R12, RZ ;  /* 0x0000000cff0c723e */ /* 0x000fe400048070ff */
[----:B------:R-:W-:-:S13]  /*59180*/  ISETP.LT.OR P5, PT, R26, 0x2, !P5 ;  /* 0x000000021a00780c */ /* 0x000fda0006fa1670 */
[----:B------:R-:W-:Y:S05]  /*59190*/  @P5 BRA `(.L_x_39) ;  /* 0x0000000000385947 */ /* 0x000fea0003800000 */
[----:B------:R-:W-:Y:S01]  /*591a0*/  R2UR UR9, R4 ;  /* 0x00000000040972ca */ /* 0x000fe200000e0000 */
[----:B0-----:R-:W-:Y:S01]  /*591b0*/  IMAD.MOV.U32 R10, RZ, RZ, R8 ;  /* 0x000000ffff0a7224 */ /* 0x001fe200078e0008 */
        /* <DEDUP_REMOVED lines=12> */
.L_x_39:
[----:B------:R-:W-:Y:S05]  /*59280*/  BSYNC B1 ;  /* 0x0000000000017941 */ /* 0x000fea0003800000 */
.L_x_38:
[----:B------:R-:W2:Y:S04]  /*59290*/  LDL.LU R19, [R1+0x464] ;  /* 0x0004640001137983 */ /* 0x000ea80000300800 */
[----:B------:R-:W3:Y:S04]  /*592a0*/  LDL.LU R18, [R1+0x468] ;  /* 0x0004680001127983 */ /* 0x000ee80000300800 */
[----:B------:R-:W4:Y:S04]  /*592b0*/  LDL.LU R17, [R1+0x46c] ;  /* 0x00046c0001117983 */ /* 0x000f280000300800 */
[----:B------:R-:W5:Y:S01]  /*592c0*/  LDL.LU R16, [R1+0x470] ;  /* 0x0004700001107983 */ /* 0x000f620000300800 */
[----:B------:R-:W-:Y:S01]  /*592d0*/  ISETP.LT.OR P6, PT, R26, 0x9, !P4 ;  /* 0x000000091a00780c */ /* 0x000fe200067c1670 */
[----:B------:R-:W-:Y:S01]  /*592e0*/  ULDC.64 UR4, c[0x0][0x208] ;  /* 0x0000820000047ab9 */ /* 0x000fe20000000a00 */
[----:B------:R-:W-:Y:S01]  /*592f0*/  LOP3.LUT R2, R2, 0xfffffffd, RZ, 0xc0, !PT ;  /* 0xfffffffd02027812 */ /* 0x000fe200078ec0ff */
[----:B------:R-:W-:Y:S03]  /*59300*/  BSSY B1, `(.L_x_40) ;  /* 0x000002d000017945 */ /* 0x000fe60003800000 */
[----:B------:R-:W-:-:S07]  /*59310*/  @P0 LOP3.LUT R2, R2, 0x2, RZ, 0xfc, !PT ;  /* 0x0000000202020812 */ /* 0x000fce00078efcff */
[----:B01----:R-:W0:Y:S01]  /*59320*/  @!P6 LDC.64 R10, c[0x0][0x5c0] ;  /* 0x00017000ff0aeb82 */ /* 0x003e220000000a00 */
[----:B------:R-:W-:Y:S02]  /*59330*/  @!P6 IMAD.MOV.U32 R12, RZ, RZ, R8 ;  /* 0x000000ffff0ce224 */ /* 0x000fe400078e0008 */
[----:B------:R-:W-:Y:S02]  /*59340*/  @!P6 IMAD.MOV.U32 R13, RZ, RZ, R27 ;  /* 0x000000ffff0de224 */ /* 0x000fe400078e001b */
[----:B------:R-:W-:Y:S02]  /*59350*/  @!P6 IMAD R5, R7, 0x180, RZ ;  /* 0x000001800705e824 */ /* 0x000fe400078e02ff */
[----:B------:R-:W-:-:S03]  /*59360*/  @!P6 IMAD.WIDE.U32 R12, R6, 0x180, R12 ;  /* 0x00000180060ce825 */ /* 0x000fc600078e000c */
[----:B0-----:R-:W-:-:S04]  /*59370*/  @!P6 IADD3 R14, P5, R12, R10, RZ ;  /* 0x0000000a0c0ee210 */ /* 0x001fc80007fbe0ff */
[----:B------:R-:W-:Y:S02]  /*59380*/  @!P6 IADD3.X R15, R11, R13, R5, P5, !PT ;  /* 0x0000000d0b0fe210 */ /* 0x000fe40002ffe405 */
[----:B------:R-:W-:-:S13]  /*59390*/  ISETP.LT.OR P5, PT, R26, 0xa, !P4 ;  /* 0x0000000a1a00780c */ /* 0x000fda00067a1670 */
[----:B------:R-:W0:Y:S01]  /*593a0*/  @!P5 LDC.64 R12, c[0x0][0x5c0] ;  /* 0x00017000ff0cdb82 */ /* 0x000e220000000a00 */
[----:B------:R-:W-:Y:S02]  /*593b0*/  @!P5 IMAD.MOV.U32 R10, RZ, RZ, R8 ;  /* 0x000000ffff0ad224 */ /* 0x000fe400078e0008 */
[----:B------:R-:W-:Y:S02]  /*593c0*/  @!P5 IMAD.MOV.U32 R11, RZ, RZ, R27 ;  /* 0x000000ffff0bd224 */ /* 0x000fe400078e001b */
[----:B------:R-:W-:Y:S02]  /*593d0*/  @!P5 IMAD R5, R7, 0x180, RZ ;  /* 0x000001800705d824 */ /* 0x000fe400078e02ff */
[----:B------:R-:W-:-:S03]  /*593e0*/  @!P5 IMAD.WIDE.U32 R10, R6, 0x180, R10 ;  /* 0x00000180060ad825 */ /* 0x000fc600078e000a */
[----:B0-----:R-:W-:-:S04]  /*593f0*/  @!P5 IADD3 R10, P0, R10, R12, RZ ;  /* 0x0000000c0a0ad210 */ /* 0x001fc80007f1e0ff */
[----:B------:R-:W-:Y:S02]  /*59400*/  @!P5 IADD3.X R11, R13, R11, R5, P0, !PT ;  /* 0x0000000b0d0bd210 */ /* 0x000fe400007fe405 */
[----:B------:R-:W-:Y:S01]  /*59410*/  LOP3.LUT P0, RZ, R2, 0x2, RZ, 0xc0, !PT ;  /* 0x0000000202ff7812 */ /* 0x000fe2000780c0ff */
[----:B--2---:R-:W-:-:S05]  /*59420*/  FMUL R5, R19, UR61 ;  /* 0x0000003d13057c20 */ /* 0x004fca0008400000 */
[----:B------:R-:W-:-:S05]  /*59430*/  F2FP.SATFINITE.E4M3.F32.PACK_AB_MERGE_C R5, RZ, R5, RZ ;  /* 0x00000005ff05723e */ /* 0x000fca00048070ff */
[----:B------:R3:W-:Y:S01]  /*59440*/  @!P6 STG.E.U8 desc[UR4][R14.64+0x8], R5 ;  /* 0x000008050e00e986 */ /* 0x0007e2000c101104 */
[----:B------:R-:W-:Y:S01]  /*59450*/  LOP3.LUT P6, RZ, R0, 0x400000, RZ, 0xc0, !PT ;  /* 0x0040000000ff7812 */ /* 0x000fe200078cc0ff */
[----:B---3--:R-:W-:-:S05]  /*59460*/  FMUL R5, R18, UR61 ;  /* 0x0000003d12057c20 */ /* 0x008fca0008400000 */
[----:B------:R-:W-:-:S05]  /*59470*/  F2FP.SATFINITE.E4M3.F32.PACK_AB_MERGE_C R5, RZ, R5, RZ ;  /* 0x00000005ff05723e */ /* 0x000fca00048070ff */
[----:B------:R4:W-:Y:S01]  /*59480*/  @!P5 STG.E.U8 desc[UR4][R10.64+0x9], R5 ;  /* 0x000009050a00d986 */ /* 0x0009e2000c101104 */
[----:B------:R-:W-:Y:S01]  /*59490*/  ISETP.LT.OR P5, PT, R26, 0x9, !P6 ;  /* 0x000000091a00780c */ /* 0x000fe200077a1670 */
[----:B----4-:R-:W-:Y:S01]  /*594a0*/  FMUL R10, R17, UR61 ;  /* 0x0000003d110a7c20 */ /* 0x010fe20008400000 */
[----:B-----5:R-:W-:-:S04]  /*594b0*/  FMUL R5, R16, UR61 ;  /* 0x0000003d10057c20 */ /* 0x020fc80008400000 */
[----:B------:R-:W-:Y:S02]  /*594c0*/  F2FP.SATFINITE.E4M3.F32.PACK_AB_MERGE_C R13, RZ, R10, RZ ;  /* 0x0000000aff0d723e */ /* 0x000fe400048070ff */
[----:B------:R-:W-:-:S05]  /*594d0*/  F2FP.SATFINITE.E4M3.F32.PACK_AB_MERGE_C R12, RZ, R5, RZ ;  /* 0x00000005ff0c723e */ /* 0x000fca00048070ff */
[----:B------:R-:W-:Y:S05]  /*594e0*/  @P5 BRA `(.L_x_41) ;  /* 0x0000000000385947 */ /* 0x000fea0003800000 */
        /* <DEDUP_REMOVED lines=14> */
.L_x_41:
[----:B------:R-:W-:Y:S05]  /*595d0*/  BSYNC B1 ;  /* 0x0000000000017941 */ /* 0x000fea0003800000 */
.L_x_40:
[----:B------:R-:W-:Y:S01]  /*595e0*/  LOP3.LUT P5, RZ, R0, 0x400000, RZ, 0xc0, !PT ;  /* 0x0040000000ff7812 */ /* 0x000fe200078ac0ff */
[----:B------:R-:W-:Y:S03]  /*595f0*/  BSSY B1, `(.L_x_42) ;  /* 0x0000011000017945 */ /* 0x000fe60003800000 */
        /* <DEDUP_REMOVED lines=16> */
.L_x_43:
[----:B------:R-:W-:Y:S05]  /*59700*/  BSYNC B1 ;  /* 0x0000000000017941 */ /* 0x000fea0003800000 */
.L_x_42:
[----:B------:R-:W-:Y:S01]  /*59710*/  LOP3.LUT R2, R2, 0xffffefff, RZ, 0xc0, !PT ;  /* 0xffffefff02027812 */ /* 0x000fe200078ec0ff */
[----:B------:R-:W2:Y:S03]  /*59720*/  LDL.LU R43, [R1+0x474] ;  /* 0x00047400012b7983 */ /* 0x000ea60000300800 */
[----:B------:R-:W-:Y:S01]  /*59730*/  @P3 LOP3.LUT R2, R2, 0x1000, RZ, 0xfc, !PT ;  /* 0x0000100002023812 */ /* 0x000fe200078efcff */
[----:B------:R-:W3:Y:S01]  /*59740*/  LDL.LU R42, [R1+0x478] ;  /* 0x00047800012a7983 */ /* 0x000ee20000300800 */
[----:B------:R-:W-:Y:S02]  /*59750*/  ISETP.LT.OR P3, PT, R26, 0x11, !P0 ;  /* 0x000000111a00780c */ /* 0x000fe40004761670 */
[----:B------:R-:W-:Y:S01]  /*59760*/  R2UR UR9, R4 ;  /* 0x00000000040972ca */ /* 0x000fe200000e0000 */
[----:B------:R-:W4:Y:S01]  /*59770*/  LDL.LU R52, [R1+0x47c] ;  /* 0x00047c0001347983 */ /* 0x000f220000300800 */
[----:B------:R-:W-:-:S02]  /*59780*/  R2UR UR8, R3 ;  /* 0x00000000030872ca */ /* 0x000fc400000e0000 */
[----:B------:R-:W-:Y:S01]  /*59790*/  LOP3.LUT R0, R0, 0xffffff7f, RZ, 0xc0, !PT ;  /* 0xffffff7f00007812 */ /* 0x000fe200078ec0ff */
[----:B------:R-:W5:Y:S01]  /*597a0*/  LDL.LU R54, [R1+0x480] ;  /* 0x0004800001367983 */ /* 0x000f620000300800 */
[----:B------:R-:W-:Y:S02]  /*597b0*/  LOP3.LUT R2, R2, 0xfffffff7, RZ, 0xc0, !PT ;  /* 0xfffffff702027812 */ /* 0x000fe400078ec0ff */
[----:B------:R-:W-:Y:S01]  /*597c0*/  R2UR UR5, R83 ;  /* 0x00000000530572ca */ /* 0x000fe200000e0000 */
[----:B------:R-:W5:Y:S01]  /*597d0*/  LDL.LU R53, [R1+0x484] ;  /* 0x0004840001357983 */ /* 0x000f620000300800 */
[----:B------:R-:W-:Y:S01]  /*597e0*/  @P4 LOP3.LUT R2, R2, 0x8, RZ, 0xfc, !PT ;  /* 0x0000000802024812 */ /* 0x000fe200078efcff */
[----:B01----:R-:W0:Y:S01]  /*597f0*/  @!P3 LDC.64 R10, c[0x0][0x5c0] ;  /* 0x00017000ff0abb82 */ /* 0x003e220000000a00 */
[----:B------:R-:W-:Y:S02]  /*59800*/  @P3 LOP3.LUT R0, R0, 0x80, RZ, 0xfc, !PT ;  /* 0x0000008000003812 */ /* 0x000fe400078efcff */
[----:B------:R-:W-:Y:S01]  /*59810*/  LOP3.LUT R2, R2, 0xfffffffd, RZ, 0xc0, !PT ;  /* 0xfffffffd02027812 */ /* 0x000fe200078ec0ff */
[----:B------:R-:W-:Y:S01]  /*59820*/  IMAD.U32 R5, RZ, RZ, UR8 ;  /* 0x00000008ff057e24 */ /* 0x000fe2000f8e00ff */
[----:B------:R-:W-:-:S02]  /*59830*/  LOP3.LUT P4, RZ, R0, 0x2000, RZ, 0xc0, !PT ;  /* 0x0000200000ff7812 */ /* 0x000fc4000788c0ff */
[----:B------:R-:W-:Y:S02]  /*59840*/  LOP3.LUT R0, R0, 0xfff7ffff, RZ, 0xc0, !PT ;  /* 0xfff7ffff00007812 */ /* 0x000fe400078ec0ff */
[----:B------:R-:W-:Y:S02]  /*59850*/  @P0 LOP3.LUT R2, R2, 0x2, RZ, 0xfc, !PT ;  /* 0x0000000202020812 */ /* 0x000fe400078efcff */
[----:B------:R-:W-:Y:S02]  /*59860*/  R2UR UR4, R82 ;  /* 0x00000000520472ca */ /* 0x000fe400000e0000 */
[----:B------:R-:W-:Y:S02]  /*59870*/  R2UR UR7, R81 ;  /* 0x00000000510772ca */ /* 0x000fe400000e0000 */
[----:B------:R-:W-:Y:S02]  /*59880*/  R2UR UR6, R80 ;  /* 0x00000000500672ca */ /* 0x000fe400000e0000 */
[----:B0-----:R-:W-:-:S04]  /*59890*/  @!P3 IADD3 R18, P5, P6, R8, UR9, R10 ;  /* 0x000000090812bc10 */ /* 0x001fc8000febe00a */
[----:B------:R-:W-:Y:S02]  /*598a0*/  @!P3 IADD3.X R19, R27, UR8, R11, P5, P6 ;  /* 0x000000081b13bc10 */ /* 0x000fe4000afec40b */
[----:B------:R-:W-:-:S13]  /*598b0*/  ISETP.LT.OR P3, PT, R26, 0x12, !P0 ;  /* 0x000000121a00780c */ /* 0x000fda0004761670 */
[----:B------:R-:W0:Y:S01]  /*598c0*/  @!P3 LDC.64 R10, c[0x0][0x5c0] ;  /* 0x00017000ff0abb82 */ /* 0x000e220000000a00 */
[----:B------:R-:W-:-:S04]  /*598d0*/  @P3 LOP3.LUT R0, R0, 0x80000, RZ, 0xfc, !PT ;  /* 0x0008000000003812 */ /* 0x000fc800078efcff */
[----:B------:R-:W-:Y:S02]  /*598e0*/  LOP3.LUT R0, R0, 0xffefffff, RZ, 0xc0, !PT ;  /* 0xffefffff00007812 */ /* 0x000fe400078ec0ff */
        /* <DEDUP_REMOVED lines=8> */
[C---:B------:R-:W-:Y:S02]  /*59970*/  ISETP.LT.OR P3, PT, R26.reuse, 0x1a, !P0 ;  /* 0x0000001a1a00780c */ /* 0x040fe40004761670 */
[----:B------:R-:W-:-:S11]  /*59980*/  ISETP.LT.OR P0, PT, R26, 0x11, !P1 ;  /* 0x000000111a00780c */ /* 0x000fd60004f01670 */
[----:B------:R-:W0:Y:S01]  /*59990*/  @!P3 LDC.64 R10, c[0x0][0x5c0] ;  /* 0x00017000ff0abb82 */ /* 0x000e220000000a00 */
[----:B------:R-:W-:-:S04]  /*599a0*/  @P3 LOP3.LUT R0, R0, 0x40000, RZ, 0xfc, !PT ;  /* 0x0004000000003812 */ /* 0x000fc800078efcff */
[----:B------:R-:W-:-:S04]  /*599b0*/  LOP3.LUT R0, R0, 0xfffeffff, RZ, 0xc0, !PT ;  /* 0xfffeffff00007812 */ /* 0x000fc800078ec0ff */
[----:B------:R-:W-:-:S04]  /*599c0*/  @P0 LOP3.LUT R0, R0, 0x10000, RZ, 0xfc, !PT ;  /* 0x0001000000000812 */ /* 0x000fc800078efcff */
[----:B------:R-:W-:Y:S02]  /*599d0*/  LOP3.LUT R0, R0, 0xffff7fff, RZ, 0xc0, !PT ;  /* 0xffff7fff00007812 */ /* 0x000fe400078ec0ff */
[----:B0-----:R-:W-:-:S04]  /*599e0*/  @!P3 IADD3 R22, P5, P6, R8, UR9, R10 ;  /* 0x000000090816bc10 */ /* 0x001fc8000febe00a */
[----:B------:R-:W-:Y:S02]  /*599f0*/  @!P3 IADD3.X R23, R27, UR8, R11, P5, P6 ;  /* 0x000000081b17bc10 */ /* 0x000fe4000afec40b */
[----:B------:R-:W0:Y:S01]  /*59a00*/  @!P0 LDC.64 R10, c[0x0][0x5c0] ;  /* 0x00017000ff0a8b82 */ /* 0x000e220000000a00 */
[C---:B------:R-:W-:Y:S02]  /*59a10*/  LOP3.LUT P3, RZ, R2.reuse, 0x1000, RZ, 0xc0, !PT ;  /* 0x0000100002ff7812 */ /* 0x040fe4000786c0ff */
[----:B------:R-:W-:-:S04]  /*59a20*/  LOP3.LUT R2, R2, 0xfffffffb, RZ, 0xc0, !PT ;  /* 0xfffffffb02027812 */ /* 0x000fc800078ec0ff */
        /* <DEDUP_REMOVED lines=19> */
[----:B------:R-:W-:Y:S02]  /*59b60*/  @P0 LOP3.LUT R0, R0, 0x1000, RZ, 0xfc, !PT ;  /* 0x0000100000000812 */ /* 0x000fe400078efcff */
[----:B------:R-:W-:Y:S02]  /*59b70*/  @P1 LOP3.LUT R2, R2, 0x10, RZ, 0xfc, !PT ;  /* 0x0000001002021812 */ /* 0x000fe400078efcff */
[----:B------:R-:W-:Y:S02]  /*59b80*/  LOP3.LUT R0, R0, 0xfffff7ff, RZ, 0xc0, !PT ;  /* 0xfffff7ff00007812 */ /* 0x000fe400078ec0ff */
        /* <DEDUP_REMOVED lines=22> */
[----:B0-----:R-:W-:-:S04]  /*59cf0*/  @!P0 IADD3 R34, P5, P6, R8, UR7, R10 ;  /* 0x0000000708228c10 */ /* 0x001fc8000febe00a */
[----:B------:R-:W-:Y:S02]  /*59d00*/  @!P0 IADD3.X R35, R27, UR6, R11, P5, P6 ;  /* 0x000000061b238c10 */ /* 0x000fe4000afec40b */
[----:B------:R-:W0:Y:S01]  /*59d10*/  @!P1 LDC.64 R10, c[0x0][0x5c0] ;  /* 0x00017000ff0a9b82 */ /* 0x000e220000000a00 */
[----:B------:R-:W-:Y:S02]  /*59d20*/  ISETP.LT.OR P0, PT, R26, 0x11, !P2 ;  /* 0x000000111a00780c */ /* 0x000fe40005701670 */
[----:B0-----:R-:W-:Y:S01]  /*59d30*/  @!P1 IADD3 R36, P5, P6, R8, UR7, R10 ;  /* 0x0000000708249c10 */ /* 0x001fe2000febe00a */
[----:B------:R-:W-:-:S03]  /*59d40*/  IMAD.U32 R10, RZ, RZ, UR9 ;  /* 0x00000009ff0a7e24 */ /* 0x000fc6000f8e00ff */
[----:B------:R-:W-:Y:S02]  /*59d50*/  @!P1 IADD3.X R37, R27, UR6, R11, P5, P6 ;  /* 0x000000061b259c10 */ /* 0x000fe4000afec40b */
[C---:B------:R-:W-:Y:S02]  /*59d60*/  LOP3.LUT P1, RZ, R0.reuse, 0x20000, RZ, 0xc0, !PT ;  /* 0x0002000000ff7812 */ /* 0x040fe4000782c0ff */
[----:B------:R-:W-:-:S03]  /*59d70*/  LOP3.LUT R0, R0, 0xffffffef, RZ, 0xc0, !PT ;  /* 0xffffffef00007812 */ /* 0x000fc600078ec0ff */
[----:B------:R-:W-:Y:S02]  /*59d80*/  @!P0 IADD3 R38, P6, P5, R10, UR5, R8 ;  /* 0x000000050a268c10 */ /* 0x000fe4000fdde008 */
[----:B------:R-:W-:Y:S02]  /*59d90*/  @P0 LOP3.LUT R0, R0, 0x10, RZ, 0xfc, !PT ;  /* 0x0000001000000812 */ /* 0x000fe400078efcff */
[----:B------:R-:W-:Y:S02]  /*59da0*/  @!P0 IADD3.X R39, R5, UR4, R27, P6, P5 ;  /* 0x0000000405278c10 */ /* 0x000fe4000b7ea41b */
[----:B------:R-:W-:Y:S02]  /*59db0*/  ISETP.LT.OR P0, PT, R26, 0x12, !P2 ;  /* 0x000000121a00780c */ /* 0x000fe40005701670 */
[----:B------:R-:W-:-:S11]  /*59dc0*/  LOP3.LUT R0, R0, 0xfffffff7, RZ, 0xc0, !PT ;  /* 0xfffffff700007812 */ /* 0x000fd600078ec0ff */
        /* <DEDUP_REMOVED lines=10> */
[--C-:B------:R-:W-:Y:S02]  /*59e70*/  @!P0 IADD3 R47, P6, P5, R10, UR5, R8.reuse ;  /* 0x000000050a2f8c10 */ /* 0x100fe4000fdde008 */
[----:B------:R-:W-:Y:S02]  /*59e80*/  @P0 LOP3.LUT R0, R0, 0x2, RZ, 0xfc, !PT ;  /* 0x0000000200000812 */ /* 0x000fe400078efcff */
[C-C-:B------:R-:W-:Y:S01]  /*59e90*/  @!P0 IADD3.X R49, R5.reuse, UR4, R27.reuse, P6, P5 ;  /* 0x0000000405318c10 */ /* 0x140fe2000b7ea41b */
[----:B------:R-:W-:Y:S01]  /*59ea0*/  ULDC.64 UR4, c[0x0][0x208] ;  /* 0x0000820000047ab9 */ /* 0x000fe20000000a00 */
[----:B------:R-:W-:Y:S02]  /*59eb0*/  @!P4 IADD3 R50, P6, P5, R10, UR7, R8 ;  /* 0x000000070a32cc10 */ /* 0x000fe4000fdde008 */
[----:B------:R-:W-:Y:S02]  /*59ec0*/  LOP3.LUT P0, RZ, R0, 0x80, RZ, 0xc0, !PT ;  /* 0x0000008000ff7812 */ /* 0x000fe4000780c0ff */
[----:B------:R-:W-:Y:S01]  /*59ed0*/  @!P4 IADD3.X R51, R5, UR6, R27, P6, P5 ;  /* 0x000000060533cc10 */ /* 0x000fe2000b7ea41b */
[----:B--2---:R-:W-:Y:S01]  /*59ee0*/  FMUL R5, R43, UR61 ;  /* 0x0000003d2b057c20 */ /* 0x004fe20008400000 */
[----:B------:R-:W-:-:S04]  /*59ef0*/  ISETP.LT.OR P5, PT, R26, 0x11, !P1 ;  /* 0x000000111a00780c */ /* 0x000fc80004fa1670 */
[----:B------:R-:W-:-:S09]  /*59f00*/  F2FP.SATFINITE.E4M3.F32.PACK_AB_MERGE_C R5, RZ, R5, RZ ;  /* 0x00000005ff05723e */ /* 0x000fd200048070ff */
[----:B------:R-:W0:Y:S02]  /*59f10*/  @!P5 LDC.64 R10, c[0x0][0x5c0] ;  /* 0x00017000ff0adb82 */ /* 0x000e240000000a00 */
[----:B0-----:R-:W-:-:S05]  /*59f20*/  @!P5 IADD3 R10, P6, R8, R10, RZ ;  /* 0x0000000a080ad210 */ /* 0x001fca0007fde0ff */
[----:B------:R-:W-:-:S05]  /*59f30*/  @!P5 IMAD.X R11, R27, 0x1, R11, P6 ;  /* 0x000000011b0bd824 */ /* 0x000fca00030e060b */
[----:B------:R3:W-:Y:S01]  /*59f40*/  @!P5 STG.E.U8 desc[UR4][R10.64+0x10], R5 ;  /* 0x000010050a00d986 */ /* 0x0007e2000c101104 */
[----:B------:R-:W-:Y:S02]  /*59f50*/  ISETP.LT.OR P5, PT, R26, 0x12, !P1 ;  /* 0x000000121a00780c */ /* 0x000fe40004fa1670 */
[----:B------:R-:W-:Y:S02]  /*59f60*/  LOP3.LUT R2, R2, 0xffffff7f, RZ, 0xc0, !PT ;  /* 0xffffff7f02027812 */ /* 0x000fe400078ec0ff */
[----:B------:R-:W-:Y:S01]  /*59f70*/  LOP3.LUT P1, RZ, R0, 0x80000, RZ, 0xc0, !PT ;  /* 0x0008000000ff7812 */ /* 0x000fe2000782c0ff */
[----:B---3--:R-:W-:-:S08]  /*59f80*/  FMUL R5, R42, UR61 ;  /* 0x0000003d2a057c20 */ /* 0x008fd00008400000 */
[----:B------:R-:W0:Y:S01]  /*59f90*/  @!P5 LDC.64 R10, c[0x0][0x5c0] ;  /* 0x00017000ff0adb82 */ /* 0x000e220000000a00 */
[----:B------:R-:W-:Y:S02]  /*59fa0*/  F2FP.SATFINITE.E4M3.F32.PACK_AB_MERGE_C R5, RZ, R5, RZ ;  /* 0x00000005ff05723e */ /* 0x000fe400048070ff */
[----:B0-----:R-:W-:-:S05]  /*59fb0*/  @!P5 IADD3 R10, P6, R8, R10, RZ ;  /* 0x0000000a080ad210 */ /* 0x001fca0007fde0ff */
[----:B------:R-:W-:-:S05]  /*59fc0*/  @!P5 IMAD.X R11, R27, 0x1, R11, P6 ;  /* 0x000000011b0bd824 */ /* 0x000fca00030e060b */
[----:B------:R0:W-:Y:S01]  /*59fd0*/  @!P5 STG.E.U8 desc[UR4][R10.64+0x11], R5 ;  /* 0x000011050a00d986 */ /* 0x0001e2000c101104 */
[----:B------:R-:W-:Y:S01]  /*59fe0*/  ISETP.LT.OR P5, PT, R26, 0x12, !P3 ;  /* 0x000000121a00780c */ /* 0x000fe20005fa1670 */
[----:B0-----:R-:W-:Y:S02]  /*59ff0*/  IMAD.U32 R10, RZ, RZ, UR9 ;  /* 0x00000009ff0a7e24 */ /* 0x001fe4000f8e00ff */
[----:B------:R-:W-:-:S10]  /*5a000*/  IMAD.U32 R5, RZ, RZ, UR8 ;  /* 0x00000008ff057e24 */ /* 0x000fd4000f8e00ff */
[----:B------:R-:W-:-:S04]  /*5a010*/  @!P5 IADD3 R42, P2, P6, R10, UR7, R8 ;  /* 0x000000070a2adc10 */ /* 0x000fc8000fe5e008 */
[----:B------:R-:W-:Y:S02]  /*5a020*/  @!P5 IADD3.X R43, R5, UR6, R27, P2, P6 ;  /* 0x00000006052bdc10 */ /* 0x000fe400097ec41b */
[----:B------:R-:W-:-:S13]  /*5a030*/  ISETP.LT.OR P6, PT, R26, 0x19, !P3 ;  /* 0x000000191a00780c */ /* 0x000fda0005fc1670 */
[----:B------:R-:W-:-:S04]  /*5a040*/  @!P6 IADD3 R46, P2, P4, R10, UR7, R8 ;  /* 0x000000070a2eec10 */ /* 0x000fc8000fc5e008 */
[----:B------:R-:W-:Y:S01]  /*5a050*/  @!P6 IADD3.X R48, R5, UR6, R27, P2, P4 ;  /* 0x000000060530ec10 */ /* 0x000fe200097e841b */
[----:B----4-:R-:W-:Y:S02]  /*5a060*/  FMUL R5, R52, UR61 ;  /* 0x0000003d34057c20 */ /* 0x010fe40008400000 */
[----:B------:R-:W2:Y:S03]  /*5a070*/  LDL.LU R52, [R1+0x488] ;  /* 0x0004880001347983 */ /* 0x000ea60000300800 */
[----:B------:R-:W-:Y:S01]  /*5a080*/  F2FP.SATFINITE.E4M3.F32.PACK_AB_MERGE_C R5, RZ, R5, RZ ;  /* 0x00000005ff05723e */ /* 0x000fe200048070ff */
[----:B------:R-:W3:Y:S04]  /*5a090*/  LDL.LU R55, [R1+0x48c] ;  /* 0x00048c0001377983 */ /* 0x000ee80000300800 */
[----:B------:R0:W-:Y:S01]  /*5a0a0*/  @!P0 STG.E.U8 desc[UR4][R18.64+0x10], R5 ;  /* 0x0000100512008986 */ /* 0x0001e2000c101104 */
[----:B------:R-:W-:-:S02]  /*5a0b0*/  ISETP.LT.OR P0, PT, R26, 0x1a, !P3 ;  /* 0x0000001a1a00780c */ /* 0x000fc40005f01670 */
[----:B------:R-:W-:-:S04]  /*5a0c0*/  @P5 LOP3.LUT R2, R2, 0x80, RZ, 0xfc, !PT ;  /* 0x0000008002025812 */ /* 0x000fc800078efcff */
[----:B------:R-:W-:Y:S01]  /*5a0d0*/  LOP3.LUT R2, R2, 0xfffffeff, RZ, 0xc0, !PT ;  /* 0xfffffeff02027812 */ /* 0x000fe200078ec0ff */
[----:B0-----:R-:W-:-:S06]  /*5a0e0*/  IMAD.U32 R5, RZ, RZ, UR8 ;  /* 0x00000008ff057e24 */ /* 0x001fcc000f8e00ff */
[----:B------:R-:W-:-:S04]  /*5a0f0*/  @!P0 IADD3 R18, P2, P4, R10, UR7, R8 ;  /* 0x000000070a128c10 */ /* 0x000fc8000fc5e008 */
[----:B------:R-:W-:Y:S01]  /*5a100*/  @!P0 IADD3.X R19, R5, UR6, R27, P2, P4 ;  /* 0x0000000605138c10 */ /* 0x000fe200097e841b */
[----:B-----5:R-:W-:Y:S02]  /*5a110*/  FMUL R5, R54, UR61 ;  /* 0x0000003d36057c20 */ /* 0x020fe40008400000 */
[----:B------:R-:W4:Y:S01]  /*5a120*/  LDL.LU R54, [R1+0x490] ;  /* 0x0004900001367983 */ /* 0x000f220000300800 */
[----:B------:R-:W-:-:S03]  /*5a130*/  @P6 LOP3.LUT R2, R2, 0x100, RZ, 0xfc, !PT ;  /* 0x0000010002026812 */ /* 0x000fc600078efcff */
[----:B------:R-:W5:Y:S01]  /*5a140*/  LDL.LU R57, [R1+0x494] ;  /* 0x0004940001397983 */ /* 0x000f620000300800 */
[----:B------:R-:W-:-:S04]  /*5a150*/  LOP3.LUT R2, R2, 0xfffffdff, RZ, 0xc0, !PT ;  /* 0xfffffdff02027812 */ /* 0x000fc800078ec0ff */
[----:B------:R-:W-:Y:S02]  /*5a160*/  @P3 LOP3.LUT R2, R2, 0x200, RZ, 0xfc, !PT ;  /* 0x0000020002023812 */ /* 0x000fe400078efcff */
[----:B------:R-:W-:Y:S02]  /*5a170*/  LOP3.LUT P6, RZ, R0, 0x20000, RZ, 0xc0, !PT ;  /* 0x0002000000ff7812 */ /* 0x000fe400078cc0ff */
[----:B------:R-:W-:Y:S02]  /*5a180*/  LOP3.LUT R2, R2, 0xfffffbff, RZ, 0xc0, !PT ;  /* 0xfffffbff02027812 */ /* 0x000fe400078ec0ff */
[----:B------:R-:W-:Y:S02]  /*5a190*/  F2FP.SATFINITE.E4M3.F32.PACK_AB_MERGE_C R5, RZ, R5, RZ ;  /* 0x00000005ff05723e */ /* 0x000fe400048070ff */
[----:B------:R-:W-:Y:S02]  /*5a1a0*/  @P0 LOP3.LUT R2, R2, 0x400, RZ, 0xfc, !PT ;  /* 0x0000040002020812 */ /* 0x000fe400078efcff */
[----:B------:R-:W-:Y:S01]  /*5a1b0*/  ISETP.LT.OR P0, PT, R26, 0x19, !P6 ;  /* 0x000000191a00780c */ /* 0x000fe20007701670 */
[----:B------:R0:W-:Y:S02]  /*5a1c0*/  @!P1 STG.E.U8 desc[UR4][R14.64+0x11], R5 ;  /* 0x000011050e009986 */ /* 0x0001e4000c101104 */
[----:B0-----:R-:W-:-:S10]  /*5a1d0*/  FMUL R5, R53, UR61 ;  /* 0x0000003d35057c20 */ /* 0x001fd40008400000 */
[----:B------:R-:W0:Y:S01]  /*5a1e0*/  @!P0 LDC.64 R10, c[0x0][0x5c0] ;  /* 0x00017000ff0a8b82 */ /* 0x000e220000000a00 */
[----:B------:R-:W5:Y:S01]  /*5a1f0*/  LDL.LU R53, [R1+0x498] ;  /* 0x0004980001357983 */ /* 0x000f620000300800 */
[----:B------:R-:W-:Y:S02]  /*5a200*/  F2FP.SATFINITE.E4M3.F32.PACK_AB_MERGE_C R5, RZ, R5, RZ ;  /* 0x00000005ff05723e */ /* 0x000fe400048070ff */
[----:B0-----:R-:W-:-:S05]  /*5a210*/  @!P0 IADD3 R10, P3, R8, R10, RZ ;  /* 0x0000000a080a8210 */ /* 0x001fca0007f7e0ff */
[----:B------:R-:W-:-:S05]  /*5a220*/  @!P0 IMAD.X R11, R27, 0x1, R11, P3 ;  /* 0x000000011b0b8824 */ /* 0x000fca00018e060b */
[----:B------:R0:W-:Y:S01]  /*5a230*/  @!P0 STG.E.U8 desc[UR4][R10.64+0x18], R5 ;  /* 0x000018050a008986 */ /* 0x0001e2000c101104 */
[----:B------:R-:W-:-:S13]  /*5a240*/  ISETP.LT.OR P3, PT, R26, 0x1a, !P6 ;  /* 0x0000001a1a00780c */ /* 0x000fda0007761670 */
[----:B0-----:R-:W0:Y:S01]  /*5a250*/  @!P3 LDC.64 R10, c[0x0][0x5c0] ;  /* 0x00017000ff0abb82 */ /* 0x001e220000000a00 */
[----:B--2---:R-:W-:Y:S02]  /*5a260*/  FMUL R5, R52, UR61 ;  /* 0x0000003d34057c20 */ /* 0x004fe40008400000 */
[----:B------:R-:W2:Y:S01]  /*5a270*/  LDL.LU R52, [R1+0x49c] ;  /* 0x00049c0001347983 */ /* 0x000ea20000300800 */
[----:B0-----:R-:W-:Y:S02]  /*5a280*/  @!P3 IADD3 R10, P6, R8, R10, RZ ;  /* 0x0000000a080ab210 */ /* 0x001fe40007fde0ff */
[----:B------:R-:W-:Y:S01]  /*5a290*/  F2FP.SATFINITE.E4M3.F32.PACK_AB_MERGE_C R5, RZ, R5, RZ ;  /* 0x00000005ff05723e */ /* 0x000fe200048070ff */
[----:B------:R-:W2:Y:S02]  /*5a2a0*/  LDL.LU R56, [R1+0x4a0] ;  /* 0x0004a00001387983 */ /* 0x000ea40000300800 */
[----:B------:R-:W-:Y:S01]  /*5a2b0*/  @!P3 IMAD.X R11, R27, 0x1, R11, P6 ;  /* 0x000000011b0bb824 */ /* 0x000fe200030e060b */
[----:B------:R-:W-:-:S04]  /*5a2c0*/  LOP3.LUT P5, RZ, R0, 0x100000, RZ, 0xc0, !PT ;  /* 0x0010000000ff7812 */ /* 0x000fc800078ac0ff */
[----:B------:R3:W-:Y:S01]  /*5a2d0*/  @!P3 STG.E.U8 desc[UR4][R10.64+0x19], R5 ;  /* 0x000019050a00b986 */ /* 0x0007e2000c101104 */
[----:B------:R-:W-:Y:S01]  /*5a2e0*/  LOP3.LUT P4, RZ, R0, 0x40000, RZ, 0xc0, !PT ;  /* 0x0004000000ff7812 */ /* 0x000fe2000788c0ff */
[----:B---3--:R-:W-:Y:S02]  /*5a2f0*/  FMUL R5, R55, UR61 ;  /* 0x0000003d37057c20 */ /* 0x008fe40008400000 */
[----:B------:R-:W3:Y:S03]  /*5a300*/  LDL.LU R55, [R1+0x4a4] ;  /* 0x0004a40001377983 */ /* 0x000ee60000300800 */
[----:B------:R-:W-:-:S05]  /*5a310*/  F2FP.SATFINITE.E4M3.F32.PACK_AB_MERGE_C R5, RZ, R5, RZ ;  /* 0x00000005ff05723e */ /* 0x000fca00048070ff */
[----:B------:R4:W-:Y:S01]  /*5a320*/  @!P5 STG.E.U8 desc[UR4][R28.64+0x18], R5 ;  /* 0x000018051c00d986 */ /* 0x0009e2000c101104 */
[----:B------:R-:W-:Y:S01]  /*5a330*/  LOP3.LUT P2, RZ, R0, 0x10000, RZ, 0xc0, !PT ;  /* 0x0001000000ff7812 */ /* 0x000fe2000784c0ff */
[----:B----4-:R-:W-:Y:S02]  /*5a340*/  FMUL R5, R54, UR61 ;  /* 0x0000003d36057c20 */ /* 0x010fe40008400000 */
[----:B------:R-:W4:Y:S03]  /*5a350*/  LDL.LU R54, [R1+0x4a8] ;  /* 0x0004a80001367983 */ /* 0x000f260000300800 */
[----:B------:R-:W-:-:S05]  /*5a360*/  F2FP.SATFINITE.E4M3.F32.PACK_AB_MERGE_C R5, RZ, R5, RZ ;  /* 0x00000005ff05723e */ /* 0x000fca00048070ff */
[----:B------:R5:W-:Y:S02]  /*5a370*/  @!P4 STG.E.U8 desc[UR4][R22.64+0x19], R5 ;  /* 0x000019051600c986 */ /* 0x000be4000c101104 */
[----:B-----5:R-:W-:-:S05]  /*5a380*/  FMUL R5, R57, UR61 ;  /* 0x0000003d39057c20 */ /* 0x020fca0008400000 */
[----:B------:R-:W-:-:S05]  /*5a390*/  F2FP.SATFINITE.E4M3.F32.PACK_AB_MERGE_C R5, RZ, R5, RZ ;  /* 0x00000005ff05723e */ /* 0x000fca00048070ff */
[----:B------:R0:W-:Y:S02]  /*5a3a0*/  @!P2 STG.E.U8 desc[UR4][R16.64+0x10], R5 ;  /* 0x000010051000a986 */ /* 0x0001e4000c101104 */
[----:B0-----:R-:W-:Y:S02]  /*5a3b0*/  FMUL R5, R53, UR61 ;  /* 0x0000003d35057c20 */ /* 0x001fe40008400000 */
[----:B------:R-:W5:Y:S01]  /*5a3c0*/  LDL.LU R53, [R1+0x4ac] ;  /* 0x0004ac0001357983 */ /* 0x000f620000300800 */
[----:B------:R-:W-:-:S03]  /*5a3d0*/  LOP3.LUT P1, RZ, R0, 0x8000, RZ, 0xc0, !PT ;  /* 0x0000800000ff7812 */ /* 0x000fc6000782c0ff */
[----:B------:R-:W5:Y:S01]  /*5a3e0*/  LDL.LU R57, [R1+0x4b0] ;  /* 0x0004b00001397983 */ /* 0x000f620000300800 */
[----:B------:R-:W-:-:S09]  /*5a3f0*/  F2FP.SATFINITE.E4M3.F32.PACK_AB_MERGE_C R5, RZ, R5, RZ ;  /* 0x00000005ff05723e */ /* 0x000fd200048070ff */
[----:B------:R2:W-:Y:S01]  /*5a400*/  @!P1 STG.E.U8 desc[UR4][R12.64+0x11], R5 ;  /* 0x000011050c009986 */ /* 0x0005e2000c101104 */
[----:B------:R-:W-:Y:S02]  /*5a410*/  LOP3.LUT P3, RZ, R0, 0x4000, RZ, 0xc0, !PT ;  /* 0x0000400000ff7812 */ /* 0x000fe4000786c0ff */
[----:B------:R-:W-:-:S11]  /*5a420*/  LOP3.LUT R2, R2, 0xfffff7ff, RZ, 0xc0, !PT ;  /* 0xfffff7ff02027812 */ /* 0x000fd600078ec0ff */
[----:B------:R-:W-:Y:S02]  /*5a430*/  @P3 LOP3.LUT R2, R2, 0x800, RZ, 0xfc, !PT ;  /* 0x0000080002023812 */ /* 0x000fe400078efcff */
[----:B------:R-:W-:-:S13]  /*5a440*/  LOP3.LUT P3, RZ, R0, 0x10, RZ, 0xc0, !PT ;  /* 0x0000001000ff7812 */ /* 0x000fda000786c0ff */
[----:B------:R-:W0:Y:S01]  /*5a450*/  @!P3 LDC.64 R10, c[0x0][0x5c0] ;  /* 0x00017000ff0abb82 */ /* 0x000e220000000a00 */
[----:B--2---:R-:W-:Y:S02]  /*5a460*/  FMUL R5, R52, UR61 ;  /* 0x0000003d34057c20 */ /* 0x004fe40008400000 */
[----:B------:R-:W2:Y:S01]  /*5a470*/  LDL.LU R52, [R1+0x4b4] ;  /* 0x0004b40001347983 */ /* 0x000ea20000300800 */
[----:B------:R-:W-:Y:S02]  /*5a480*/  LOP3.LUT P0, RZ, R0, 0x8, RZ, 0xc0, !PT ;  /* 0x0000000800ff7812 */ /* 0x000fe4000780c0ff */
[----:B0-----:R-:W-:Y:S02]  /*5a490*/  @!P3 IADD3 R10, P1, R38, R10, RZ ;  /* 0x0000000a260ab210 */ /* 0x001fe40007f3e0ff */
[----:B------:R-:W-:-:S03]  /*5a4a0*/  F2FP.SATFINITE.E4M3.F32.PACK_AB_MERGE_C R5, RZ, R5, RZ ;  /* 0x00000005ff05723e */ /* 0x000fc600048070ff */
[----:B------:R-:W-:-:S05]  /*5a4b0*/  @!P3 IMAD.X R11, R39, 0x1, R11, P1 ;  /* 0x00000001270bb824 */ /* 0x000fca00008e060b */
[----:B------:R0:W-:Y:S02]  /*5a4c0*/  @!P3 STG.E.U8 desc[UR4][R10.64+0x10], R5 ;  /* 0x000010050a00b986 */ /* 0x0001e4000c101104 */
[----:B0-----:R-:W0:Y:S01]  /*5a4d0*/  @!P0 LDC.64 R10, c[0x0][0x5c0] ;  /* 0x00017000ff0a8b82 */ /* 0x001e220000000a00 */
[----:B------:R-:W-:Y:S01]  /*5a4e0*/  LOP3.LUT P5, RZ, R0, 0x4, RZ, 0xc0, !PT ;  /* 0x0000000400ff7812 */ /* 0x000fe200078ac0ff */
[----:B------:R-:W-:Y:S02]  /*5a4f0*/  FMUL R5, R56, UR61 ;  /* 0x0000003d38057c20 */ /* 0x000fe40008400000 */
[----:B------:R-:W2:Y:S03]  /*5a500*/  LDL.LU R56, [R1+0x4b8] ;  /* 0x0004b80001387983 */ /* 0x000ea60000300800 */
[----:B------:R-:W-:Y:S02]  /*5a510*/  F2FP.SATFINITE.E4M3.F32.PACK_AB_MERGE_C R5, RZ, R5, RZ ;  /* 0x00000005ff05723e */ /* 0x000fe400048070ff */
[----:B0-----:R-:W-:-:S05]  /*5a520*/  @!P0 IADD3 R10, P3, R40, R10, RZ ;  /* 0x0000000a280a8210 */ /* 0x001fca0007f7e0ff */
[----:B------:R-:W-:Y:S01]  /*5a530*/  @!P0 IMAD.X R11, R41, 0x1, R11, P3 ;  /* 0x00000001290b8824 */ /* 0x000fe200018e060b */
[----:B------:R-:W-:-:S04]  /*5a540*/  LOP3.LUT P3, RZ, R2, 0x800, RZ, 0xc0, !PT ;  /* 0x0000080002ff7812 */ /* 0x000fc8000786c0ff */
[----:B------:R0:W-:Y:S01]  /*5a550*/  @!P0 STG.E.U8 desc[UR4][R10.64+0x11], R5 ;  /* 0x000011050a008986 */ /* 0x0001e2000c101104 */
[----:B------:R-:W-:Y:S01]  /*5a560*/  LOP3.LUT P6, RZ, R0, 0x1000, RZ, 0xc0, !PT ;  /* 0x0000100000ff7812 */ /* 0x000fe200078cc0ff */
[----:B0-----:R-:W0:Y:S01]  /*5a570*/  @!P5 LDC.64 R10, c[0x0][0x5c0] ;  /* 0x00017000ff0adb82 */ /* 0x001e220000000a00 */
        /* <DEDUP_REMOVED lines=8> */
[----:B------:R5:W-:Y:S01]  /*5a600*/  @!P6 STG.E.U8 desc[UR4][R20.64+0x19], R5 ;  /* 0x000019051400e986 */ /* 0x000be2000c101104 */
[----:B0-----:R-:W-:-:S05]  /*5a610*/  @!P5 IADD3 R10, P6, R44, R10, RZ ;  /* 0x0000000a2c0ad210 */ /* 0x001fca0007fde0ff */
[----:B------:R-:W-:Y:S02]  /*5a620*/  @!P5 IMAD.X R11, R45, 0x1, R11, P6 ;  /* 0x000000012d0bd824 */ /* 0x000fe400030e060b */
[----:B-----5:R-:W-:Y:S02]  /*5a630*/  FMUL R5, R53, UR61 ;  /* 0x0000003d35057c20 */ /* 0x020fe40008400000 */
[----:B------:R-:W5:Y:S03]  /*5a640*/  LDL.LU R53, [R1+0x4c4] ;  /* 0x0004c40001357983 */ /* 0x000f660000300800 */
[----:B------:R-:W-:-:S05]  /*5a650*/  F2FP.SATFINITE.E4M3.F32.PACK_AB_MERGE_C R5, RZ, R5, RZ ;  /* 0x00000005ff05723e */ /* 0x000fca00048070ff */
[----:B------:R0:W-:Y:S02]  /*5a660*/  @!P5 STG.E.U8 desc[UR4][R10.64+0x18], R5 ;  /* 0x000018050a00d986 */ /* 0x0001e4000c101104 */
[----:B0-----:R-:W0:Y:S01]  /*5a670*/  @!P4 LDC.64 R10, c[0x0][0x5c0] ;  /* 0x00017000ff0acb82 */ /* 0x001e220000000a00 */
[----:B------:R-:W-:-:S05]  /*5a680*/  FMUL R5, R57, UR61 ;  /* 0x0000003d39057c20 */ /* 0x000fca0008400000 */
[----:B------:R-:W-:Y:S02]  /*5a690*/  F2FP.SATFINITE.E4M3.F32.PACK_AB_MERGE_C R5, RZ, R5, RZ ;  /* 0x00000005ff05723e */ /* 0x000fe400048070ff */
[----:B0-----:R-:W-:-:S05]  /*5a6a0*/  @!P4 IADD3 R10, P5, R47, R10, RZ ;  /* 0x0000000a2f0ac210 */ /* 0x001fca0007fbe0ff */
[----:B------:R-:W-:-:S05]  /*5a6b0*/  @!P4 IMAD.X R11, R49, 0x1, R11, P5 ;  /* 0x00000001310bc824 */ /* 0x000fca00028e060b */
[----:B------:R2:W-:Y:S02]  /*5a6c0*/  @!P4 STG.E.U8 desc[UR4][R10.64+0x19], R5 ;  /* 0x000019050a00c986 */ /* 0x0005e4000c101104 */
[----:B--2---:R-:W-:Y:S02]  /*5a6d0*/  FMUL R5, R52, UR61 ;  /* 0x0000003d34057c20 */ /* 0x004fe40008400000 */
[----:B------:R-:W2:Y:S01]  /*5a6e0*/  LDL.LU R52, [R1+0x4c8] ;  /* 0x0004c80001347983 */ /* 0x000ea20000300800 */
[----:B------:R-:W-:-:S03]  /*5a6f0*/  LOP3.LUT P4, RZ, R2, 0x40, RZ, 0xc0, !PT ;  /* 0x0000004002ff7812 */ /* 0x000fc6000788c0ff */
[----:B------:R-:W2:Y:S01]  /*5a700*/  LDL.LU R57, [R1+0x4cc] ;  /* 0x0004cc0001397983 */ /* 0x000ea20000300800 */
[----:B------:R-:W-:Y:S02]  /*5a710*/  LOP3.LUT P2, RZ, R0, 0x800, RZ, 0xc0, !PT ;  /* 0x0000080000ff7812 */ /* 0x000fe4000784c0ff */
[----:B------:R-:W-:-:S07]  /*5a720*/  F2FP.SATFINITE.E4M3.F32.PACK_AB_MERGE_C R5, RZ, R5, RZ ;  /* 0x00000005ff05723e */ /* 0x000fce00048070ff */
[----:B------:R-:W0:Y:S01]  /*5a730*/  @!P4 LDC.64 R10, c[0x0][0x5c0] ;  /* 0x00017000ff0acb82 */ /* 0x000e220000000a00 */
[----:B------:R-:W-:-:S03]  /*5a740*/  LOP3.LUT P1, RZ, R0, 0x400, RZ, 0xc0, !PT ;  /* 0x0000040000ff7812 */ /* 0x000fc6000782c0ff */
[----:B------:R1:W-:Y:S01]  /*5a750*/  @!P2 STG.E.U8 desc[UR4][R32.64+0x10], R5 ;  /* 0x000010052000a986 */ /* 0x0003e2000c101104 */
[----:B------:R-:W-:Y:S01]  /*5a760*/  LOP3.LUT P5, RZ, R2, 0x80, RZ, 0xc0, !PT ;  /* 0x0000008002ff7812 */ /* 0x000fe200078ac0ff */
[----:B-1----:R-:W-:Y:S02]  /*5a770*/  FMUL R5, R56, UR61 ;  /* 0x0000003d38057c20 */ /* 0x002fe40008400000 */
[----:B------:R-:W2:Y:S03]  /*5a780*/  LDL.LU R56, [R1+0x4d0] ;  /* 0x0004d00001387983 */ /* 0x000ea60000300800 */
[----:B------:R-:W-:-:S05]  /*5a790*/  F2FP.SATFINITE.E4M3.F32.PACK_AB_MERGE_C R5, RZ, R5, RZ ;  /* 0x00000005ff05723e */ /* 0x000fca00048070ff */
[----:B------:R3:W-:Y:S01]  /*5a7a0*/  @!P1 STG.E.U8 desc[UR4][R30.64+0x11], R5 ;  /* 0x000011051e009986 */ /* 0x0007e2000c101104 */
[----:B0-----:R-:W-:-:S05]  /*5a7b0*/  @!P4 IADD3 R10, P1, R50, R10, RZ ;  /* 0x0000000a320ac210 */ /* 0x001fca0007f3e0ff */
[----:B------:R-:W-:Y:S02]  /*5a7c0*/  @!P4 IMAD.X R11, R51, 0x1, R11, P1 ;  /* 0x00000001330bc824 */ /* 0x000fe400008e060b */
[----:B---3--:R-:W-:Y:S02]  /*5a7d0*/  FMUL R5, R55, UR61 ;  /* 0x0000003d37057c20 */ /* 0x008fe40008400000 */
[----:B------:R-:W3:Y:S03]  /*5a7e0*/  LDL.LU R55, [R1+0x4d4] ;  /* 0x0004d40001377983 */ /* 0x000ee60000300800 */
[----:B------:R-:W-:-:S05]  /*5a7f0*/  F2FP.SATFINITE.E4M3.F32.PACK_AB_MERGE_C R5, RZ, R5, RZ ;  /* 0x00000005ff05723e */ /* 0x000fca00048070ff */
[----:B------:R0:W-:Y:S02]  /*5a800*/  @!P4 STG.E.U8 desc[UR4][R10.64+0x10], R5 ;  /* 0x000010050a00c986 */ /* 0x0001e4000c101104 */
[----:B0-----:R-:W0:Y:S01]  /*5a810*/  @!P5 LDC.64 R10, c[0x0][0x5c0] ;  /* 0x00017000ff0adb82 */ /* 0x001e220000000a00 */
[----:B----4-:R-:W-:Y:S02]  /*5a820*/  FMUL R5, R54, UR61 ;  /* 0x0000003d36057c20 */ /* 0x010fe40008400000 */
[----:B------:R-:W4:Y:S03]  /*5a830*/  LDL.LU R54, [R1+0x4d8] ;  /* 0x0004d80001367983 */ /* 0x000f260000300800 */
[----:B------:R-:W-:Y:S02]  /*5a840*/  F2FP.SATFINITE.E4M3.F32.PACK_AB_MERGE_C R5, RZ, R5, RZ ;  /* 0x00000005ff05723e */ /* 0x000fe400048070ff */
[----:B0-----:R-:W-:-:S05]  /*5a850*/  @!P5 IADD3 R10, P4, R42, R10, RZ ;  /* 0x0000000a2a0ad210 */ /* 0x001fca0007f9e0ff */
[----:B------:R-:W-:-:S05]  /*5a860*/  @!P5 IMAD.X R11, R43, 0x1, R11, P4 ;  /* 0x000000012b0bd824 */ /* 0x000fca00020e060b */
[----:B------:R5:W-:Y:S01]  /*5a870*/  @!P5 STG.E.U8 desc[UR4][R10.64+0x11], R5 ;  /* 0x000011050a00d986 */ /* 0x000be2000c101104 */
[----:B------:R-:W-:Y:S01]  /*5a880*/  LOP3.LUT P5, RZ, R0, 0x200, RZ, 0xc0, !PT ;  /* 0x0000020000ff7812 */ /* 0x000fe200078ac0ff */
[----:B-----5:R-:W-:Y:S02]  /*5a890*/  FMUL R5, R53, UR61 ;  /* 0x0000003d35057c20 */ /* 0x020fe40008400000 */
[----:B------:R-:W5:Y:S03]  /*5a8a0*/  LDL.LU R53, [R1+0x4dc] ;  /* 0x0004dc0001357983 */ /* 0x000f660000300800 */
[----:B------:R-:W-:-:S07]  /*5a8b0*/  F2FP.SATFINITE.E4M3.F32.PACK_AB_MERGE_C R5, RZ, R5, RZ ;  /* 0x00000005ff05723e */ /* 0x000fce00048070ff */
[----:B------:R2:W-:Y:S01]  /*5a8c0*/  @!P5 STG.E.U8 desc[UR4][R34.64+0x18], R5 ;  /* 0x000018052200d986 */ /* 0x0005e2000c101104 */
[----:B------:R-:W-:-:S13]  /*5a8d0*/  LOP3.LUT P6, RZ, R2, 0x100, RZ, 0xc0, !PT ;  /* 0x0000010002ff7812 */ /* 0x000fda00078cc0ff */
[----:B------:R-:W0:Y:S01]  /*5a8e0*/  @!P6 LDC.64 R10, c[0x0][0x5c0] ;  /* 0x00017000ff0aeb82 */ /* 0x000e220000000a00 */
[----:B------:R-:W-:Y:S01]  /*5a8f0*/  LOP3.LUT P0, RZ, R2, 0x400, RZ, 0xc0, !PT ;  /* 0x0000040002ff7812 */ /* 0x000fe2000780c0ff */
[----:B--2---:R-:W-:Y:S02]  /*5a900*/  FMUL R5, R52, UR61 ;  /* 0x0000003d34057c20 */ /* 0x004fe40008400000 */
[----:B------:R-:W2:Y:S01]  /*5a910*/  LDL.LU R52, [R1+0x4e0] ;  /* 0x0004e00001347983 */ /* 0x000ea20000300800 */
[----:B0-----:R-:W-:-:S05]  /*5a920*/  @!P6 IADD3 R16, P5, R46, R10, RZ ;  /* 0x0000000a2e10e210 */ /* 0x001fca0007fbe0ff */
[----:B------:R-:W-:-:S04]  /*5a930*/  @!P6 IMAD.X R17, R48, 0x1, R11, P5 ;  /* 0x000000013011e824 */ /* 0x000fc800028e060b */
[----:B------:R-:W0:Y:S01]  /*5a940*/  @!P0 LDC.64 R10, c[0x0][0x5c0] ;  /* 0x00017000ff0a8b82 */ /* 0x000e220000000a00 */
[----:B------:R-:W-:Y:S02]  /*5a950*/  LOP3.LUT P4, RZ, R2, 0x8, RZ, 0xc0, !PT ;  /* 0x0000000802ff7812 */ /* 0x000fe4000788c0ff */
[----:B0-----:R-:W-:-:S05]  /*5a960*/  @!P0 IADD3 R18, P5, R18, R10, RZ ;  /* 0x0000000a12128210 */ /* 0x001fca0007fbe0ff */
[----:B------:R-:W-:Y:S01]  /*5a970*/  @!P0 IMAD.X R19, R19, 0x1, R11, P5 ;  /* 0x0000000113138824 */ /* 0x000fe200028e060b */
[----:B------:R-:W-:Y:S02]  /*5a980*/  ISETP.LT.OR P5, PT, R26, 0x11, !P4 ;  /* 0x000000111a00780c */ /* 0x000fe400067a1670 */
[----:B------:R-:W-:-:S11]  /*5a990*/  LOP3.LUT P1, RZ, R2, 0x10, RZ, 0xc0, !PT ;  /* 0x0000001002ff7812 */ /* 0x000fd6000782c0ff */
[----:B------:R-:W0:Y:S01]  /*5a9a0*/  @!P5 LDC.64 R10, c[0x0][0x5c0] ;  /* 0x00017000ff0adb82 */ /* 0x000e220000000a00 */
[----:B------:R-:W-:Y:S02]  /*5a9b0*/  @!P5 IMAD.MOV.U32 R12, RZ, RZ, R8 ;  /* 0x000000ffff0cd224 */ /* 0x000fe400078e0008 */
[----:B------:R-:W-:Y:S01]  /*5a9c0*/  @!P5 IMAD.MOV.U32 R13, RZ, RZ, R27 ;  /* 0x000000ffff0dd224 */ /* 0x000fe200078e001b */
[----:B------:R-:W-:Y:S01]  /*5a9d0*/  F2FP.SATFINITE.E4M3.F32.PACK_AB_MERGE_C R5, RZ, R5, RZ ;  /* 0x00000005ff05723e */ /* 0x000fe200048070ff */
[----:B------:R-:W-:-:S04]  /*5a9e0*/  @!P5 IMAD.WIDE.U32 R12, R6, 0x180, R12 ;  /* 0x00000180060cd825 */ /* 0x000fc800078e000c */
[----:B------:R1:W-:Y:S02]  /*5a9f0*/  @!P1 STG.E.U8 desc[UR4][R36.64+0x19], R5 ;  /* 0x0000190524009986 */ /* 0x0003e4000c101104 */
[----:B-1----:R-:W-:Y:S01]  /*5aa00*/  @!P5 IMAD R5, R7, 0x180, RZ ;  /* 0x000001800705d824 */ /* 0x002fe200078e02ff */
[----:B0-----:R-:W-:-:S04]  /*5aa10*/  @!P5 IADD3 R14, P1, R12, R10, RZ ;  /* 0x0000000a0c0ed210 */ /* 0x001fc80007f3e0ff */
[----:B------:R-:W-:Y:S01]  /*5aa20*/  @!P5 IADD3.X R15, R11, R13, R5, P1, !PT ;  /* 0x0000000d0b0fd210 */ /* 0x000fe20000ffe405 */
[----:B------:R-:W-:-:S05]  /*5aa30*/  FMUL R5, R57, UR61 ;  /* 0x0000003d39057c20 */ /* 0x000fca0008400000 */
        /* <DEDUP_REMOVED lines=9> */
[----:B------:R-:W-:Y:S01]  /*5aad0*/  @!P6 IADD3.X R11, R13, R11, R5, P1, !PT ;  /* 0x0000000b0d0be210 */ /* 0x000fe20000ffe405 */
[----:B------:R-:W-:-:S05]  /*5aae0*/  FMUL R5, R56, UR61 ;  /* 0x0000003d38057c20 */ /* 0x000fca0008400000 */
[----:B------:R-:W-:-:S05]  /*5aaf0*/  F2FP.SATFINITE.E4M3.F32.PACK_AB_MERGE_C R5, RZ, R5, RZ ;  /* 0x00000005ff05723e */ /* 0x000fca00048070ff */
[----:B------:R3:W-:Y:S02]  /*5ab00*/  @!P0 STG.E.U8 desc[UR4][R18.64+0x19], R5 ;  /* 0x0000190512008986 */ /* 0x0007e4000c101104 */
[----:B---3--:R-:W-:-:S05]  /*5ab10*/  FMUL R5, R55, UR61 ;  /* 0x0000003d37057c20 */ /* 0x008fca0008400000 */
[----:B------:R-:W-:-:S05]  /*5ab20*/  F2FP.SATFINITE.E4M3.F32.PACK_AB_MERGE_C R5, RZ, R5, RZ ;  /* 0x00000005ff05723e */ /* 0x000fca00048070ff */
[----:B------:R4:W-:Y:S01]  /*5ab30*/  @!P5 STG.E.U8 desc[UR4][R14.64+0x10], R5 ;  /* 0x000010050e00d986 */ /* 0x0009e2000c101104 */
[----:B------:R-:W-:-:S04]  /*5ab40*/  LOP3.LUT P5, RZ, R0, 0x400000, RZ, 0xc0, !PT ;  /* 0x0040000000ff7812 */ /* 0x000fc800078ac0ff */
[----:B------:R-:W-:Y:S01]  /*5ab50*/  ISETP.LT.OR P5, PT, R26, 0x11, !P5 ;  /* 0x000000111a00780c */ /* 0x000fe20006fa1670 */
[----:B----4-:R-:W-:-:S05]  /*5ab60*/  FMUL R5, R54, UR61 ;  /* 0x0000003d36057c20 */ /* 0x010fca0008400000 */
[----:B------:R-:W-:Y:S01]  /*5ab70*/  F2FP.SATFINITE.E4M3.F32.PACK_AB_MERGE_C R5, RZ, R5, RZ ;  /* 0x00000005ff05723e */ /* 0x000fe200048070ff */
[----:B------:R-:W-:Y:S04]  /*5ab80*/  BSSY B1, `(.L_x_44) ;  /* 0x0000019000017945 */ /* 0x000fe80003800000 */
[----:B------:R5:W-:Y:S01]  /*5ab90*/  @!P6 STG.E.U8 desc[UR4][R10.64+0x11], R5 ;  /* 0x000011050a00e986 */ /* 0x000be2000c101104 */
[C---:B------:R-:W-:Y:S02]  /*5aba0*/  LOP3.LUT P3, RZ, R2.reuse, 0x200, RZ, 0xc0, !PT ;  /* 0x0000020002ff7812 */ /* 0x040fe4000786c0ff */
[C---:B------:R-:W-:Y:S02]  /*5abb0*/  LOP3.LUT P2, RZ, R2.reuse, 0x20, RZ, 0xc0, !PT ;  /* 0x0000002002ff7812 */ /* 0x040fe4000784c0ff */
[----:B------:R-:W-:-:S02]  /*5abc0*/  LOP3.LUT P1, RZ, R2, 0x4, RZ, 0xc0, !PT ;  /* 0x0000000402ff7812 */ /* 0x000fc4000782c0ff */
[----:B------:R-:W-:Y:S01]  /*5abd0*/  LOP3.LUT P0, RZ, R2, 0x2, RZ, 0xc0, !PT ;  /* 0x0000000202ff7812 */ /* 0x000fe2000780c0ff */
[----:B-----5:R-:W-:-:S05]  /*5abe0*/  FMUL R10, R53, UR61 ;  /* 0x0000003d350a7c20 */ /* 0x020fca0008400000 */
[----:B------:R-:W-:Y:S01]  /*5abf0*/  F2FP.SATFINITE.E4M3.F32.PACK_AB_MERGE_C R13, RZ, R10, RZ ;  /* 0x0000000aff0d723e */ /* 0x000fe200048070ff */
[----:B--2---:R-:W-:-:S05]  /*5ac00*/  FMUL R5, R52, UR61 ;  /* 0x0000003d34057c20 */ /* 0x004fca0008400000 */
[----:B------:R-:W-:Y:S01]  /*5ac10*/  F2FP.SATFINITE.E4M3.F32.PACK_AB_MERGE_C R12, RZ, R5, RZ ;  /* 0x00000005ff0c723e */ /* 0x000fe200048070ff */
        /* <DEDUP_REMOVED lines=15> */
.L_x_45:
[----:B------:R-:W-:Y:S05]  /*5ad10*/  BSYNC B1 ;  /* 0x0000000000017941 */ /* 0x000fea0003800000 */
.L_x_44:
        /* <DEDUP_REMOVED lines=18> */
.L_x_47:
[----:B------:R-:W-:Y:S05]  /*5ae40*/  BSYNC B1 ;  /* 0x0000000000017941 */ /* 0x000fea0003800000 */
.L_x_46:
        /* <DEDUP_REMOVED lines=52> */
.L_x_49:
[----:B------:R-:W-:Y:S05]  /*5b190*/  BSYNC B1 ;  /* 0x0000000000017941 */ /* 0x000fea0003800000 */
.L_x_48:
        /* <DEDUP_REMOVED lines=18> */
.L_x_51:
[----:B------:R-:W-:Y:S05]  /*5b2c0*/  BSYNC B1 ;  /* 0x0000000000017941 */ /* 0x000fea0003800000 */
.L_x_50:
        /* <DEDUP_REMOVED lines=95> */
[----:B------:R-:W-:Y:S02]  /*5b8c0*/  LOP3.LUT R2, R2, 0xffffff7f, RZ, 0xc0, !PT ;  /* 0xffffff7f02027812 */ /* 0x000fe400078ec0ff */
[----:B0-----:R-:W-:-:S04]  /*5b8d0*/  @!P0 IADD3 R34, P5, P6, R8, UR5, R10 ;  /* 0x0000000508228c10 */ /* 0x001fc8000febe00a */
[----:B------:R-:W-:Y:S02]  /*5b8e0*/  @!P0 IADD3.X R35, R27, UR4, R11, P5, P6 ;  /* 0x000000041b238c10 */ /* 0x000fe4000afec40b */
[----:B------:R-:W0:Y:S01]  /*5b8f0*/  @!P1 LDC.64 R10, c[0x0][0x5c0] ;  /* 0x00017000ff0a9b82 */ /* 0x000e220000000a00 */
[----:B------:R-:W-:-:S13]  /*5b900*/  ISETP.LT.OR P0, PT, R26, 0x21, !P2 ;  /* 0x000000211a00780c */ /* 0x000fda0005701670 */
[----:B------:R-:W-:-:S04]  /*5b910*/  @P0 LOP3.LUT R0, R0, 0x10, RZ, 0xfc, !PT ;  /* 0x0000001000000812 */ /* 0x000fc800078efcff */
[----:B------:R-:W-:Y:S02]  /*5b920*/  LOP3.LUT R0, R0, 0xfffffff7, RZ, 0xc0, !PT ;  /* 0xfffffff700007812 */ /* 0x000fe400078ec0ff */
[----:B0-----:R-:W-:Y:S01]  /*5b930*/  @!P1 IADD3 R36, P5, P6, R8, UR5, R10 ;  /* 0x0000000508249c10 */ /* 0x001fe2000febe00a */
[----:B------:R-:W-:-:S03]  /*5b940*/  IMAD.U32 R10, RZ, RZ, UR7 ;  /* 0x00000007ff0a7e24 */ /* 0x000fc6000f8e00ff */
[----:B------:R-:W-:Y:S02]  /*5b950*/  @!P1 IADD3.X R37, R27, UR4, R11, P5, P6 ;  /* 0x000000041b259c10 */ /* 0x000fe4000afec40b */
[----:B------:R-:W-:-:S04]  /*5b960*/  @!P0 IADD3 R38, P6, P5, R10, UR9, R8 ;  /* 0x000000090a268c10 */ /* 0x000fc8000fdde008 */
[----:B------:R-:W-:Y:S02]  /*5b970*/  @!P0 IADD3.X R39, R5, UR8, R27, P6, P5 ;  /* 0x0000000805278c10 */ /* 0x000fe4000b7ea41b */
[----:B------:R-:W-:-:S13]  /*5b980*/  ISETP.LT.OR P0, PT, R26, 0x22, !P2 ;  /* 0x000000221a00780c */ /* 0x000fda0005701670 */
        /* <DEDUP_REMOVED lines=12> */
[C-C-:B------:R-:W-:Y:S02]  /*5ba50*/  @!P0 IADD3.X R45, R5.reuse, UR8, R27.reuse, P6, P5 ;  /* 0x00000008052d8c10 */ /* 0x140fe4000b7ea41b */
[----:B------:R-:W-:Y:S02]  /*5ba60*/  @!P4 IADD3 R46, P6, P5, R10, UR5, R8 ;  /* 0x000000050a2ecc10 */ /* 0x000fe4000fdde008 */
[----:B------:R-:W-:Y:S02]  /*5ba70*/  LOP3.LUT P2, RZ, R0, 0x200000, RZ, 0xc0, !PT ;  /* 0x0020000000ff7812 */ /* 0x000fe4000784c0ff */
[----:B------:R-:W-:-:S02]  /*5ba80*/  @!P4 IADD3.X R47, R5, UR4, R27, P6, P5 ;  /* 0x00000004052fcc10 */ /* 0x000fc4000b7ea41b */
        /* <DEDUP_REMOVED lines=10> */
[----:B------:R-:W-:Y:S02]  /*5bb30*/  LOP3.LUT R2, R2, 0xfffffdff, RZ, 0xc0, !PT ;  /* 0xfffffdff02027812 */ /* 0x000fe400078ec0ff */
[----:B------:R-:W-:-:S02]  /*5bb40*/  LOP3.LUT P6, RZ, R0, 0x20000, RZ, 0xc0, !PT ;  /* 0x0002000000ff7812 */ /* 0x000fc400078cc0ff */
[----:B------:R-:W-:Y:S02]  /*5bb50*/  @P3 LOP3.LUT R2, R2, 0x200, RZ, 0xfc, !PT ;  /* 0x0000020002023812 */ /* 0x000fe400078efcff */
[----:B------:R-:W-:Y:S02]  /*5bb60*/  ISETP.LT.OR P3, PT, R26, 0x21, !P6 ;  /* 0x000000211a00780c */ /* 0x000fe40007761670 */
[----:B------:R-:W-:Y:S02]  /*5bb70*/  LOP3.LUT R2, R2, 0xfffffbff, RZ, 0xc0, !PT ;  /* 0xfffffbff02027812 */ /* 0x000fe400078ec0ff */
[----:B------:R-:W-:Y:S02]  /*5bb80*/  LOP3.LUT P1, RZ, R0, 0x80000, RZ, 0xc0, !PT ;  /* 0x0008000000ff7812 */ /* 0x000fe4000782c0ff */
[----:B------:R-:W-:Y:S02]  /*5bb90*/  @!P0 IADD3 R52, P4, P5, R10, UR5, R8 ;  /* 0x000000050a348c10 */ /* 0x000fe4000fd9e008 */
[----:B------:R-:W-:-:S02]  /*5bba0*/  @P0 LOP3.LUT R2, R2, 0x400, RZ, 0xfc, !PT ;  /* 0x0000040002020812 */ /* 0x000fc400078efcff */
[----:B------:R-:W-:Y:S01]  /*5bbb0*/  @!P0 IADD3.X R53, R5, UR4, R27, P4, P5 ;  /* 0x0000000405358c10 */ /* 0x000fe2000a7ea41b */
[----:B--2---:R-:W-:Y:S01]  /*5bbc0*/  FMUL R5, R54, UR61 ;  /* 0x0000003d36057c20 */ /* 0x004fe20008400000 */
[----:B------:R-:W-:Y:S01]  /*5bbd0*/  ULDC.64 UR4, c[0x0][0x208] ;  /* 0x0000820000047ab9 */ /* 0x000fe20000000a00 */
[----:B------:R-:W2:Y:S01]  /*5bbe0*/  LDL.LU R54, [R1+0x508] ;  /* 0x0005080001367983 */ /* 0x000ea20000300800 */
[----:B------:R-:W0:Y:S01]  /*5bbf0*/  @!P3 LDC.64 R10, c[0x0][0x5c0] ;  /* 0x00017000ff0abb82 */ /* 0x000e220000000a00 */
[----:B------:R-:W-:Y:S02]  /*5bc00*/  ISETP.LT.OR P0, PT, R26, 0x22, !P6 ;  /* 0x000000221a00780c */ /* 0x000fe40007701670 */
[----:B------:R-:W-:Y:S02]  /*5bc10*/  F2FP.SATFINITE.E4M3.F32.PACK_AB_MERGE_C R5, RZ, R5, RZ ;  /* 0x00000005ff05723e */ /* 0x000fe400048070ff */
[----:B0-----:R-:W-:-:S05]  /*5bc20*/  @!P3 IADD3 R10, P4, R8, R10, RZ ;  /* 0x0000000a080ab210 */ /* 0x001fca0007f9e0ff */
[----:B------:R-:W-:-:S05]  /*5bc30*/  @!P3 IMAD.X R11, R27, 0x1, R11, P4 ;  /* 0x000000011b0bb824 */ /* 0x000fca00020e060b */
[----:B------:R0:W-:Y:S02]  /*5bc40*/  @!P3 STG.E.U8 desc[UR4][R10.64+0x20], R5 ;  /* 0x000020050a00b986 */ /* 0x0001e4000c101104 */
[----:B0-----:R-:W0:Y:S01]  /*5bc50*/  @!P0 LDC.64 R10, c[0x0][0x5c0] ;  /* 0x00017000ff0a8b82 */ /* 0x001e220000000a00 */
[----:B---3--:R-:W-:-:S05]  /*5bc60*/  FMUL R5, R58, UR61 ;  /* 0x0000003d3a057c20 */ /* 0x008fca0008400000 */
[----:B------:R-:W-:Y:S02]  /*5bc70*/  F2FP.SATFINITE.E4M3.F32.PACK_AB_MERGE_C R5, RZ, R5, RZ ;  /* 0x00000005ff05723e */ /* 0x000fe400048070ff */
[----:B0-----:R-:W-:-:S05]  /*5bc80*/  @!P0 IADD3 R10, P3, R8, R10, RZ ;  /* 0x0000000a080a8210 */ /* 0x001fca0007f7e0ff */
[----:B------:R-:W-:-:S05]  /*5bc90*/  @!P0 IMAD.X R11, R27, 0x1, R11, P3 ;  /* 0x000000011b0b8824 */ /* 0x000fca00018e060b */
[----:B------:R4:W-:Y:S02]  /*5bca0*/  @!P0 STG.E.U8 desc[UR4][R10.64+0x21], R5 ;  /* 0x000021050a008986 */ /* 0x0009e4000c101104 */
[----:B----4-:R-:W-:Y:S02]  /*5bcb0*/  FMUL R5, R57, UR61 ;  /* 0x0000003d39057c20 */ /* 0x010fe40008400000 */
[----:B------:R-:W3:Y:S03]  /*5bcc0*/  LDL.LU R57, [R1+0x50c] ;  /* 0x00050c0001397983 */ /* 0x000ee60000300800 */
[----:B------:R-:W-:-:S05]  /*5bcd0*/  F2FP.SATFINITE.E4M3.F32.PACK_AB_MERGE_C R5, RZ, R5, RZ ;  /* 0x00000005ff05723e */ /* 0x000fca00048070ff */
[----:B------:R5:W-:Y:S02]  /*5bce0*/  @!P2 STG.E.U8 desc[UR4][R18.64+0x20], R5 ;  /* 0x000020051200a986 */ /* 0x000be4000c101104 */
[----:B-----5:R-:W-:Y:S02]  /*5bcf0*/  FMUL R5, R56, UR61 ;  /* 0x0000003d38057c20 */ /* 0x020fe40008400000 */
[----:B------:R-:W4:Y:S04]  /*5bd00*/  LDL.LU R56, [R1+0x510] ;  /* 0x0005100001387983 */ /* 0x000f280000300800 */
[----:B------:R-:W5:Y:S01]  /*5bd10*/  LDL.LU R59, [R1+0x514] ;  /* 0x00051400013b7983 */ /* 0x000f620000300800 */
[----:B------:R-:W-:Y:S02]  /*5bd20*/  F2FP.SATFINITE.E4M3.F32.PACK_AB_MERGE_C R5, RZ, R5, RZ ;  /* 0x00000005ff05723e */ /* 0x000fe400048070ff */
[----:B------:R-:W-:-:S03]  /*5bd30*/  ISETP.LT.OR P0, PT, R26, 0x29, !P6 ;  /* 0x000000291a00780c */ /* 0x000fc60007701670 */
[----:B------:R0:W-:Y:S10]  /*5bd40*/  @!P1 STG.E.U8 desc[UR4][R14.64+0x21], R5 ;  /* 0x000021050e009986 */ /* 0x0001f4000c101104 */
[----:B------:R-:W1:Y:S01]  /*5bd50*/  @!P0 LDC.64 R10, c[0x0][0x5c0] ;  /* 0x00017000ff0a8b82 */ /* 0x000e620000000a00 */
[----:B0-----:R-:W-:-:S02]  /*5bd60*/  FMUL R5, R55, UR61 ;  /* 0x0000003d37057c20 */ /* 0x001fc40008400000 */
[----:B------:R-:W5:Y:S03]  /*5bd70*/  LDL.LU R55, [R1+0x518] ;  /* 0x0005180001377983 */ /* 0x000f660000300800 */
[----:B------:R-:W-:Y:S02]  /*5bd80*/  F2FP.SATFINITE.E4M3.F32.PACK_AB_MERGE_C R5, RZ, R5, RZ ;  /* 0x00000005ff05723e */ /* 0x000fe400048070ff */
[----:B-1----:R-:W-:-:S05]  /*5bd90*/  @!P0 IADD3 R10, P3, R8, R10, RZ ;  /* 0x0000000a080a8210 */ /* 0x002fca0007f7e0ff */
[----:B------:R-:W-:-:S05]  /*5bda0*/  @!P0 IMAD.X R11, R27, 0x1, R11, P3 ;  /* 0x000000011b0b8824 */ /* 0x000fca00018e060b */
[----:B------:R2:W-:Y:S02]  /*5bdb0*/  @!P0 STG.E.U8 desc[UR4][R10.64+0x28], R5 ;  /* 0x000028050a008986 */ /* 0x0005e4000c101104 */
[----:B--2---:R-:W-:Y:S02]  /*5bdc0*/  FMUL R5, R54, UR61 ;  /* 0x0000003d36057c20 */ /* 0x004fe40008400000 */
[----:B------:R-:W2:Y:S01]  /*5bdd0*/  LDL.LU R54, [R1+0x51c] ;  /* 0x00051c0001367983 */ /* 0x000ea20000300800 */
[----:B------:R-:W-:Y:S02]  /*5bde0*/  ISETP.LT.OR P3, PT, R26, 0x2a, !P6 ;  /* 0x0000002a1a00780c */ /* 0x000fe40007761670 */
[----:B------:R-:W-:Y:S01]  /*5bdf0*/  F2FP.SATFINITE.E4M3.F32.PACK_AB_MERGE_C R5, RZ, R5, RZ ;  /* 0x00000005ff05723e */ /* 0x000fe200048070ff */
[----:B------:R-:W2:Y:S10]  /*5be00*/  LDL.LU R58, [R1+0x520] ;  /* 0x00052000013a7983 */ /* 0x000eb40000300800 */
[----:B------:R-:W0:Y:S01]  /*5be10*/  @!P3 LDC.64 R10, c[0x0][0x5c0] ;  /* 0x00017000ff0abb82 */ /* 0x000e220000000a00 */
[----:B------:R-:W-:-:S02]  /*5be20*/  LOP3.LUT P5, RZ, R0, 0x100000, RZ, 0xc0, !PT ;  /* 0x0010000000ff7812 */ /* 0x000fc400078ac0ff */
[----:B------:R-:W-:Y:S02]  /*5be30*/  LOP3.LUT P4, RZ, R0, 0x40000, RZ, 0xc0, !PT ;  /* 0x0004000000ff7812 */ /* 0x000fe4000788c0ff */
[----:B0-----:R-:W-:-:S05]  /*5be40*/  @!P3 IADD3 R10, P6, R8, R10, RZ ;  /* 0x0000000a080ab210 */ /* 0x001fca0007fde0ff */
[----:B------:R-:W-:-:S05]  /*5be50*/  @!P3 IMAD.X R11, R27, 0x1, R11, P6 ;  /* 0x000000011b0bb824 */ /* 0x000fca00030e060b */
[----:B------:R3:W-:Y:S01]  /*5be60*/  @!P3 STG.E.U8 desc[UR4][R10.64+0x29], R5 ;  /* 0x000029050a00b986 */ /* 0x0007e2000c101104 */
[----:B------:R-:W-:Y:S01]  /*5be70*/  LOP3.LUT P2, RZ, R0, 0x10000, RZ, 0xc0, !PT ;  /* 0x0001000000ff7812 */ /* 0x000fe2000784c0ff */
[----:B---3--:R-:W-:Y:S02]  /*5be80*/  FMUL R5, R57, UR61 ;  /* 0x0000003d39057c20 */ /* 0x008fe40008400000 */
[----:B------:R-:W3:Y:S03]  /*5be90*/  LDL.LU R57, [R1+0x524] ;  /* 0x0005240001397983 */ /* 0x000ee60000300800 */
[----:B------:R-:W-:-:S05]  /*5bea0*/  F2FP.SATFINITE.E4M3.F32.PACK_AB_MERGE_C R5, RZ, R5, RZ ;  /* 0x00000005ff05723e */ /* 0x000fca00048070ff */
[----:B------:R4:W-:Y:S02]  /*5beb0*/  @!P5 STG.E.U8 desc[UR4][R28.64+0x28], R5 ;  /* 0x000028051c00d986 */ /* 0x0009e4000c101104 */
        /* <DEDUP_REMOVED lines=12> */
[----:B------:R2:W-:Y:S02]  /*5bf80*/  @!P1 STG.E.U8 desc[UR4][R12.64+0x21], R5 ;  /* 0x000021050c009986 */ /* 0x0005e4000c101104 */
[----:B--2---:R-:W-:Y:S02]  /*5bf90*/  FMUL R5, R54, UR61 ;  /* 0x0000003d36057c20 */ /* 0x004fe40008400000 */
[----:B------:R-:W2:Y:S01]  /*5bfa0*/  LDL.LU R54, [R1+0x534] ;  /* 0x0005340001367983 */ /* 0x000ea20000300800 */
[----:B------:R-:W-:Y:S02]  /*5bfb0*/  LOP3.LUT P3, RZ, R0, 0x4000, RZ, 0xc0, !PT ;  /* 0x0000400000ff7812 */ /* 0x000fe4000786c0ff */
[----:B------:R-:W-:-:S11]  /*5bfc0*/  LOP3.LUT R2, R2, 0xfffff7ff, RZ, 0xc0, !PT ;  /* 0xfffff7ff02027812 */ /* 0x000fd600078ec0ff */
[----:B------:R-:W-:Y:S02]  /*5bfd0*/  @P3 LOP3.LUT R2, R2, 0x800, RZ, 0xfc, !PT ;  /* 0x0000080002023812 */ /* 0x000fe400078efcff */
[----:B------:R-:W-:-:S13]  /*5bfe0*/  LOP3.LUT P3, RZ, R0, 0x10, RZ, 0xc0, !PT ;  /* 0x0000001000ff7812 */ /* 0x000fda000786c0ff */
[----:B------:R-:W0:Y:S01]  /*5bff0*/  @!P3 LDC.64 R10, c[0x0][0x5c0] ;  /* 0x00017000ff0abb82 */ /* 0x000e220000000a00 */
[----:B------:R-:W-:Y:S02]  /*5c000*/  LOP3.LUT P0, RZ, R0, 0x8, RZ, 0xc0, !PT ;  /* 0x0000000800ff7812 */ /* 0x000fe4000780c0ff */
[----:B------:R-:W-:Y:S02]  /*5c010*/  F2FP.SATFINITE.E4M3.F32.PACK_AB_MERGE_C R5, RZ, R5, RZ ;  /* 0x00000005ff05723e */ /* 0x000fe400048070ff */
[----:B0-----:R-:W-:-:S05]  /*5c020*/  @!P3 IADD3 R10, P1, R38, R10, RZ ;  /* 0x0000000a260ab210 */ /* 0x001fca0007f3e0ff */
        /* <DEDUP_REMOVED lines=68> */
[----:B--2---:R-:W-:Y:S02]  /*5c470*/  FMUL R5, R54, UR61 ;  /* 0x0000003d36057c20 */ /* 0x004fe40008400000 */
[----:B------:R-:W2:Y:S01]  /*5c480*/  LDL.LU R54, [R1+0x560] ;  /* 0x0005600001367983 */ /* 0x000ea20000300800 */
[----:B------:R-:W-:Y:S02]  /*5c490*/  LOP3.LUT P0, RZ, R2, 0x400, RZ, 0xc0, !PT ;  /* 0x0000040002ff7812 */ /* 0x000fe4000780c0ff */
[----:B0-----:R-:W-:-:S05]  /*5c4a0*/  @!P6 IADD3 R16, P5, R50, R10, RZ ;  /* 0x0000000a3210e210 */ /* 0x001fca0007fbe0ff */
[----:B------:R-:W-:-:S06]  /*5c4b0*/  @!P6 IMAD.X R17, R51, 0x1, R11, P5 ;  /* 0x000000013311e824 */ /* 0x000fcc00028e060b */
        /* <DEDUP_REMOVED lines=61> */
.L_x_53:
[----:B------:R-:W-:Y:S05]  /*5c890*/  BSYNC B1 ;  /* 0x0000000000017941 */ /* 0x000fea0003800000 */
.L_x_52:
        /* <DEDUP_REMOVED lines=18> */
.L_x_55:
[----:B------:R-:W-:Y:S05]  /*5c9c0*/  BSYNC B1 ;  /* 0x0000000000017941 */ /* 0x000fea0003800000 */
.L_x_54:
        /* <DEDUP_REMOVED lines=52> */
.L_x_57:
[----:B------:R-:W-:Y:S05]  /*5cd10*/  BSYNC B1 ;  /* 0x0000000000017941 */ /* 0x000fea0003800000 */
.L_x_56:
        /* <DEDUP_REMOVED lines=18> */
.L_x_59:
[----:B------:R-:W-:Y:S05]  /*5ce40*/  BSYNC B1 ;  /* 0x0000000000017941 */ /* 0x000fea0003800000 */
.L_x_58:
        /* <DEDUP_REMOVED lines=348> */
.L_x_61:
[----:B------:R-:W-:Y:S05]  /*5e410*/  BSYNC B1 ;  /* 0x0000000000017941 */ /* 0x000fea0003800000 */
.L_x_60:
        /* <DEDUP_REMOVED lines=18> */
.L_x_63:
[----:B------:R-:W-:Y:S05]  /*5e540*/  BSYNC B1 ;  /* 0x0000000000017941 */ /* 0x000fea0003800000 */
.L_x_62:
        /* <DEDUP_REMOVED lines=52> */
.L_x_65:
[----:B------:R-:W-:Y:S05]  /*5e890*/  BSYNC B1 ;  /* 0x0000000000017941 */ /* 0x000fea0003800000 */
.L_x_64:
        /* <DEDUP_REMOVED lines=18> */
.L_x_67:
[----:B------:R-:W-:Y:S05]  /*5e9c0*/  BSYNC B1 ;  /* 0x0000000000017941 */ /* 0x000fea0003800000 */
.L_x_66:
        /* <DEDUP_REMOVED lines=348> */
.L_x_69:
[----:B------:R-:W-:Y:S05]  /*5ff90*/  BSYNC B1 ;  /* 0x0000000000017941 */ /* 0x000fea0003800000 */
.L_x_68:
        /* <DEDUP_REMOVED lines=18> */
.L_x_71:
[----:B------:R-:W-:Y:S05]  /*600c0*/  BSYNC B1 ;  /* 0x0000000000017941 */ /* 0x000fea0003800000 */
.L_x_70:
        /* <DEDUP_REMOVED lines=52> */
.L_x_73:
[----:B------:R-:W-:Y:S05]  /*60410*/  BSYNC B1 ;  /* 0x0000000000017941 */ /* 0x000fea0003800000 */
.L_x_72:
        /* <DEDUP_REMOVED lines=18> */
.L_x_75:
[----:B------:R-:W-:Y:S05]  /*60540*/  BSYNC B1 ;  /* 0x0000000000017941 */ /* 0x000fea0003800000 */
.L_x_74:
        /* <DEDUP_REMOVED lines=348> */
.L_x_77:
[----:B------:R-:W-:Y:S05]  /*61b10*/  BSYNC B1 ;  /* 0x0000000000017941 */ /* 0x000fea0003800000 */
.L_x_76:
        /* <DEDUP_REMOVED lines=18> */
.L_x_79:
[----:B------:R-:W-:Y:S05]  /*61c40*/  BSYNC B1 ;  /* 0x0000000000017941 */ /* 0x000fea0003800000 */
.L_x_78:
        /* <DEDUP_REMOVED lines=52> */
.L_x_81:
[----:B------:R-:W-:Y:S05]  /*61f90*/  BSYNC B1 ;  /* 0x0000000000017941 */ /* 0x000fea0003800000 */
.L_x_80:
        /* <DEDUP_REMOVED lines=18> */
.L_x_83:
[----:B------:R-:W-:Y:S05]  /*620c0*/  BSYNC B1 ;  /* 0x0000000000017941 */ /* 0x000fea0003800000 */
.L_x_82:
        /* <DEDUP_REMOVED lines=348> */
.L_x_85:
[----:B------:R-:W-:Y:S05]  /*63690*/  BSYNC B1 ;  /* 0x0000000000017941 */ /* 0x000fea0003800000 */
.L_x_84:
        /* <DEDUP_REMOVED lines=18> */
.L_x_87:
[----:B------:R-:W-:Y:S05]  /*637c0*/  BSYNC B1 ;  /* 0x0000000000017941 */ /* 0x000fea0003800000 */
.L_x_86:
        /* <DEDUP_REMOVED lines=52> */
.L_x_89:
[----:B------:R-:W-:Y:S05]  /*63b10*/  BSYNC B1 ;  /* 0x0000000000017941 */ /* 0x000fea0003800000 */
.L_x_88:
        /* <DEDUP_REMOVED lines=18> */
.L_x_91:
[----:B------:R-:W-:Y:S05]  /*63c40*/  BSYNC B1 ;  /* 0x0000000000017941 */ /* 0x000fea0003800000 */
.L_x_90:
        /* <DEDUP_REMOVED lines=348> */
.L_x_93:
[----:B------:R-:W-:Y:S05]  /*65210*/  BSYNC B1 ;  /* 0x0000000000017941 */ /* 0x000fea0003800000 */
.L_x_92:
        /* <DEDUP_REMOVED lines=18> */
.L_x_95:
[----:B------:R-:W-:Y:S05]  /*65340*/  BSYNC B1 ;  /* 0x0000000000017941 */ /* 0x000fea0003800000 */
.L_x_94:
        /* <DEDUP_REMOVED lines=26> */
[----:B------:R-:W-:Y:S01]  /*654f0*/  F2FP.SATFINITE.E4M3.F32.PACK_AB_MERGE_C R5, RZ, R5, RZ ;  /* 0x00000005ff05723e */ /* 0x000fe200048070ff */
[----:B----4-:R-:W-:-:S04]  /*65500*/  FMUL R13, R17, UR61 ;  /* 0x0000003d110d7c20 */ /* 0x010fc80008400000 */
[----:B------:R3:W-:Y:S01]  /*65510*/  @!P6 STG.E.U8 desc[UR4][R14.64+0x78], R5 ;  /* 0x000078050e00e986 */ /* 0x0007e2000c101104 */
[----:B------:R-:W-:Y:S01]  /*65520*/  LOP3.LUT P6, RZ, R0, 0x400000, RZ, 0xc0, !PT ;  /* 0x0040000000ff7812 */ /* 0x000fe200078cc0ff */
[----:B-----5:R-:W-:Y:S01]  /*65530*/  FMUL R12, R16, UR61 ;  /* 0x0000003d100c7c20 */ /* 0x020fe20008400000 */
[----:B------:R-:W-:-:S04]  /*65540*/  F2FP.SATFINITE.E4M3.F32.PACK_AB_MERGE_C R13, RZ, R13, RZ ;  /* 0x0000000dff0d723e */ /* 0x000fc800048070ff */
[----:B------:R-:W-:Y:S01]  /*65550*/  F2FP.SATFINITE.E4M3.F32.PACK_AB_MERGE_C R12, RZ, R12, RZ ;  /* 0x0000000cff0c723e */ /* 0x000fe200048070ff */
[----:B---3--:R-:W-:-:S05]  /*65560*/  FMUL R5, R18, UR61 ;  /* 0x0000003d12057c20 */ /* 0x008fca0008400000 */
[----:B------:R-:W-:-:S05]  /*65570*/  F2FP.SATFINITE.E4M3.F32.PACK_AB_MERGE_C R5, RZ, R5, RZ ;  /* 0x00000005ff05723e */ /* 0x000fca00048070ff */
[----:B------:R0:W-:Y:S01]  /*65580*/  @!P5 STG.E.U8 desc[UR4][R10.64+0x79], R5 ;  /* 0x000079050a00d986 */ /* 0x0001e2000c101104 */
[----:B------:R-:W-:-:S13]  /*65590*/  ISETP.LT.OR P5, PT, R26, 0x79, !P6 ;  /* 0x000000791a00780c */ /* 0x000fda00077a1670 */
[----:B0-----:R-:W-:Y:S05]  /*655a0*/  @P5 BRA `(.L_x_97) ;  /* 0x0000000000385947 */ /* 0x001fea0003800000 */
        /* <DEDUP_REMOVED lines=14> */
.L_x_97:
[----:B------:R-:W-:Y:S05]  /*65690*/  BSYNC B1 ;  /* 0x0000000000017941 */ /* 0x000fea0003800000 */
.L_x_96:
        /* <DEDUP_REMOVED lines=18> */
.L_x_99:
[----:B------:R-:W-:Y:S05]  /*657c0*/  BSYNC B1 ;  /* 0x0000000000017941 */ /* 0x000fea0003800000 */
.L_x_98:
        /* <DEDUP_REMOVED lines=218> */
[----:B------:R-:W-:Y:S01]  /*66570*/  FMUL R5, R58, UR61 ;  /* 0x0000003d3a057c20 */ /* 0x000fe20008400000 */
[----:B------:R-:W-:Y:S01]  /*66580*/  LOP3.LUT P6, RZ, R0, 0x1000, RZ, 0xc0, !PT ;  /* 0x0000100000ff7812 */ /* 0x000fe200078cc0ff */
[----:B------:R-:W2:Y:S03]  /*66590*/  LDL.LU R58, [R1+0x838] ;  /* 0x00083800013a7983 */ /* 0x000ea60000300800 */
[----:B------:R-:W-:Y:S02]  /*665a0*/  F2FP.SATFINITE.E4M3.F32.PACK_AB_MERGE_C R5, RZ, R5, RZ ;  /* 0x00000005ff05723e */ /* 0x000fe400048070ff */
[----:B0-----:R-:W-:-:S05]  /*665b0*/  @!P0 IADD3 R10, P3, R40, R10, RZ ;  /* 0x0000000a280a8210 */ /* 0x001fca0007f7e0ff */
[----:B------:R-:W-:Y:S01]  /*665c0*/  @!P0 IMAD.X R11, R41, 0x1, R11, P3 ;  /* 0x00000001290b8824 */ /* 0x000fe200018e060b */
[----:B------:R-:W-:-:S04]  /*665d0*/  LOP3.LUT P3, RZ, R2, 0x800, RZ, 0xc0, !PT ;  /* 0x0000080002ff7812 */ /* 0x000fc8000786c0ff */
[----:B------:R0:W-:Y:S02]  /*665e0*/  @!P0 STG.E.U8 desc[UR4][R10.64+0x81], R5 ;  /* 0x000081050a008986 */ /* 0x0001e4000c101104 */
[----:B0-----:R-:W0:Y:S01]  /*665f0*/  @!P5 LDC.64 R10, c[0x0][0x5c0] ;  /* 0x00017000ff0adb82 */ /* 0x001e220000000a00 */
[----:B---3--:R-:W-:Y:S01]  /*66600*/  FMUL R5, R57, UR61 ;  /* 0x0000003d39057c20 */ /* 0x008fe20008400000 */
[----:B------:R-:W-:Y:S01]  /*66610*/  LOP3.LUT P4, RZ, R0, 0x2, RZ, 0xc0, !PT ;  /* 0x0000000200ff7812 */ /* 0x000fe2000788c0ff */
[----:B------:R-:W3:Y:S03]  /*66620*/  LDL.LU R57, [R1+0x83c] ;  /* 0x00083c0001397983 */ /* 0x000ee60000300800 */
[----:B------:R-:W-:-:S05]  /*66630*/  F2FP.SATFINITE.E4M3.F32.PACK_AB_MERGE_C R5, RZ, R5, RZ ;  /* 0x00000005ff05723e */ /* 0x000fca00048070ff */
[----:B------:R4:W-:Y:S02]  /*66640*/  @!P3 STG.E.U8 desc[UR4][R24.64+0x88], R5 ;  /* 0x000088051800b986 */ /* 0x0009e4000c101104 */
        /* <DEDUP_REMOVED lines=17> */
[----:B------:R-:W2:Y:S04]  /*66760*/  LDL.LU R54, [R1+0x848] ;  /* 0x0008480001367983 */ /* 0x000ea80000300800 */
[----:B------:R-:W2:Y:S01]  /*66770*/  LDL.LU R59, [R1+0x84c] ;  /* 0x00084c00013b7983 */ /* 0x000ea20000300800 */
[----:B------:R-:W-:Y:S02]  /*66780*/  LOP3.LUT P4, RZ, R2, 0x40, RZ, 0xc0, !PT ;  /* 0x0000004002ff7812 */ /* 0x000fe4000788c0ff */
[----:B------:R-:W-:-:S02]  /*66790*/  LOP3.LUT P2, RZ, R0, 0x800, RZ, 0xc0, !PT ;  /* 0x0000080000ff7812 */ /* 0x000fc4000784c0ff */
[----:B------:R-:W-:Y:S02]  /*667a0*/  F2FP.SATFINITE.E4M3.F32.PACK_AB_MERGE_C R5, RZ, R5, RZ ;  /* 0x00000005ff05723e */ /* 0x000fe400048070ff */
[----:B------:R-:W-:-:S07]  /*667b0*/  LOP3.LUT P1, RZ, R0, 0x400, RZ, 0xc0, !PT ;  /* 0x0000040000ff7812 */ /* 0x000fce000782c0ff */
[----:B------:R-:W0:Y:S02]  /*667c0*/  @!P4 LDC.64 R10, c[0x0][0x5c0] ;  /* 0x00017000ff0acb82 */ /* 0x000e240000000a00 */
[----:B------:R1:W-:Y:S02]  /*667d0*/  @!P2 STG.E.U8 desc[UR4][R32.64+0x80], R5 ;  /* 0x000080052000a986 */ /* 0x0003e4000c101104 */
        /* <DEDUP_REMOVED lines=10> */
[----:B----4-:R-:W-:Y:S02]  /*66880*/  FMUL R5, R56, UR61 ;  /* 0x0000003d38057c20 */ /* 0x010fe40008400000 */
[----:B------:R-:W4:Y:S01]  /*66890*/  LDL.LU R56, [R1+0x858] ;  /* 0x0008580001387983 */ /* 0x000f220000300800 */
[----:B-----5:R-:W-:-:S03]  /*668a0*/  FMUL R12, R55, UR61 ;  /* 0x0000003d370c7c20 */ /* 0x020fc60008400000 */
[----:B------:R-:W5:Y:S02]  /*668b0*/  LDL.LU R55, [R1+0x85c] ;  /* 0x00085c0001377983 */ /* 0x000f640000300800 */
[----:B------:R-:W-:Y:S02]  /*668c0*/  F2FP.SATFINITE.E4M3.F32.PACK_AB_MERGE_C R13, RZ, R12, RZ ;  /* 0x0000000cff0d723e */ /* 0x000fe400048070ff */
[----:B------:R-:W-:-:S13]  /*668d0*/  LOP3.LUT P5, RZ, R2, 0x80, RZ, 0xc0, !PT ;  /* 0x0000008002ff7812 */ /* 0x000fda00078ac0ff */
[----:B------:R-:W0:Y:S01]  /*668e0*/  @!P5 LDC.64 R10, c[0x0][0x5c0] ;  /* 0x00017000ff0adb82 */ /* 0x000e220000000a00 */
[----:B------:R-:W-:Y:S02]  /*668f0*/  LOP3.LUT P6, RZ, R2, 0x100, RZ, 0xc0, !PT ;  /* 0x0000010002ff7812 */ /* 0x000fe400078cc0ff */
[----:B------:R-:W-:Y:S01]  /*66900*/  F2FP.SATFINITE.E4M3.F32.PACK_AB_MERGE_C R5, RZ, R5, RZ ;  /* 0x00000005ff05723e */ /* 0x000fe200048070ff */
[----:B--2---:R-:W-:Y:S02]  /*66910*/  FMUL R12, R54, UR61 ;  /* 0x0000003d360c7c20 */ /* 0x004fe40008400000 */
[----:B------:R-:W2:Y:S01]  /*66920*/  LDL.LU R54, [R1+0x860] ;  /* 0x0008600001367983 */ /* 0x000ea20000300800 */
[----:B0-----:R-:W-:-:S05]  /*66930*/  @!P5 IADD3 R10, P4, R48, R10, RZ ;  /* 0x0000000a300ad210 */ /* 0x001fca0007f9e0ff */
[----:B------:R-:W-:-:S05]  /*66940*/  @!P5 IMAD.X R11, R49, 0x1, R11, P4 ;  /* 0x00000001310bd824 */ /* 0x000fca00020e060b */
[----:B------:R0:W-:Y:S01]  /*66950*/  @!P5 STG.E.U8 desc[UR4][R10.64+0x81], R5 ;  /* 0x000081050a00d986 */ /* 0x0001e2000c101104 */
[----:B------:R-:W-:Y:S01]  /*66960*/  LOP3.LUT P5, RZ, R0, 0x200, RZ, 0xc0, !PT ;  /* 0x0000020000ff7812 */ /* 0x000fe200078ac0ff */
[----:B0-----:R-:W0:Y:S01]  /*66970*/  @!P6 LDC.64 R10, c[0x0][0x5c0] ;  /* 0x00017000ff0aeb82 */ /* 0x001e220000000a00 */
[----:B------:R-:W-:-:S11]  /*66980*/  LOP3.LUT P0, RZ, R2, 0x400, RZ, 0xc0, !PT ;  /* 0x0000040002ff7812 */ /* 0x000fd6000780c0ff */
[----:B------:R1:W-:Y:S01]  /*66990*/  @!P5 STG.E.U8 desc[UR4][R34.64+0x88], R13 ;  /* 0x0000880d2200d986 */ /* 0x0003e2000c101104 */
[----:B0-----:R-:W-:-:S05]  /*669a0*/  @!P6 IADD3 R16, P5, R50, R10, RZ ;  /* 0x0000000a3210e210 */ /* 0x001fca0007fbe0ff */
[----:B------:R-:W-:Y:S02]  /*669b0*/  @!P6 IMAD.X R17, R51, 0x1, R11, P5 ;  /* 0x000000013311e824 */ /* 0x000fe400028e060b */
[----:B------:R-:W0:Y:S01]  /*669c0*/  @!P0 LDC.64 R10, c[0x0][0x5c0] ;  /* 0x00017000ff0a8b82 */ /* 0x000e220000000a00 */
[----:B------:R-:W-:Y:S02]  /*669d0*/  LOP3.LUT P4, RZ, R2, 0x8, RZ, 0xc0, !PT ;  /* 0x0000000802ff7812 */ /* 0x000fe4000788c0ff */
[----:B0-----:R-:W-:-:S05]  /*669e0*/  @!P0 IADD3 R18, P5, R52, R10, RZ ;  /* 0x0000000a34128210 */ /* 0x001fca0007fbe0ff */
[----:B------:R-:W-:Y:S01]  /*669f0*/  @!P0 IMAD.X R19, R53, 0x1, R11, P5 ;  /* 0x0000000135138824 */ /* 0x000fe200028e060b */
[----:B------:R-:W-:Y:S02]  /*66a00*/  ISETP.LT.OR P5, PT, R26, 0x81, !P4 ;  /* 0x000000811a00780c */ /* 0x000fe400067a1670 */
[----:B------:R-:W-:-:S11]  /*66a10*/  LOP3.LUT P1, RZ, R2, 0x10, RZ, 0xc0, !PT ;  /* 0x0000001002ff7812 */ /* 0x000fd6000782c0ff */
[----:B------:R-:W0:Y:S01]  /*66a20*/  @!P5 LDC.64 R10, c[0x0][0x5c0] ;  /* 0x00017000ff0adb82 */ /* 0x000e220000000a00 */
[----:B------:R-:W-:Y:S01]  /*66a30*/  F2FP.SATFINITE.E4M3.F32.PACK_AB_MERGE_C R21, RZ, R12, RZ ;  /* 0x0000000cff15723e */ /* 0x000fe200048070ff */
[----:B------:R-:W-:Y:S02]  /*66a40*/  @!P5 IMAD.MOV.U32 R12, RZ, RZ, R8 ;  /* 0x000000ffff0cd224 */ /* 0x000fe400078e0008 */
[----:B-1----:R-:W-:Y:S02]  /*66a50*/  @!P5 IMAD.MOV.U32 R13, RZ, RZ, R27 ;  /* 0x000000ffff0dd224 */ /* 0x002fe400078e001b */
[----:B------:R-:W-:Y:S01]  /*66a60*/  @!P5 IMAD.WIDE.U32 R12, R6, 0x180, R12 ;  /* 0x00000180060cd825 */ /* 0x000fe200078e000c */
[----:B------:R-:W-:Y:S03]  /*66a70*/  @!P1 STG.E.U8 desc[UR4][R36.64+0x89], R21 ;  /* 0x0000891524009986 */ /* 0x000fe6000c101104 */
[----:B------:R-:W-:Y:S01]  /*66a80*/  @!P5 IMAD R5, R7, 0x180, RZ ;  /* 0x000001800705d824 */ /* 0x000fe200078e02ff */
        /* <DEDUP_REMOVED lines=10> */
[----:B------:R-:W-:Y:S01]  /*66b30*/  @!P6 IMAD R5, R7, 0x180, RZ ;  /* 0x000001800705e824 */ /* 0x000fe200078e02ff */
[----:B-1----:R-:W-:-:S04]  /*66b40*/  @!P6 IADD3 R10, P1, R10, R12, RZ ;  /* 0x0000000c0a0ae210 */ /* 0x002fc80007f3e0ff */
[----:B------:R-:W-:Y:S01]  /*66b50*/  @!P6 IADD3.X R11, R13, R11, R5, P1, !PT ;  /* 0x0000000b0d0be210 */ /* 0x000fe20000ffe405 */
[----:B------:R-:W-:-:S05]  /*66b60*/  FMUL R5, R58, UR61 ;  /* 0x0000003d3a057c20 */ /* 0x000fca0008400000 */
[----:B------:R-:W-:Y:S01]  /*66b70*/  F2FP.SATFINITE.E4M3.F32.PACK_AB_MERGE_C R13, RZ, R5, RZ ;  /* 0x00000005ff0d723e */ /* 0x000fe200048070ff */
[----:B---3--:R-:W-:-:S05]  /*66b80*/  FMUL R5, R57, UR61 ;  /* 0x0000003d39057c20 */ /* 0x008fca0008400000 */
[----:B0-----:R-:W-:Y:S01]  /*66b90*/  F2FP.SATFINITE.E4M3.F32.PACK_AB_MERGE_C R17, RZ, R5, RZ ;  /* 0x00000005ff11723e */ /* 0x001fe200048070ff */
[----:B------:R0:W-:Y:S04]  /*66ba0*/  @!P0 STG.E.U8 desc[UR4][R18.64+0x89], R13 ;  /* 0x0000890d12008986 */ /* 0x0001e8000c101104 */
[----:B------:R0:W-:Y:S01]  /*66bb0*/  @!P5 STG.E.U8 desc[UR4][R14.64+0x80], R17 ;  /* 0x000080110e00d986 */ /* 0x0001e2000c101104 */
[----:B------:R-:W-:Y:S01]  /*66bc0*/  LOP3.LUT P5, RZ, R0, 0x400000, RZ, 0xc0, !PT ;  /* 0x0040000000ff7812 */ /* 0x000fe200078ac0ff */
[----:B----4-:R-:W-:-:S03]  /*66bd0*/  FMUL R5, R56, UR61 ;  /* 0x0000003d38057c20 */ /* 0x010fc60008400000 */
[----:B------:R-:W-:Y:S02]  /*66be0*/  ISETP.LT.OR P5, PT, R26, 0x81, !P5 ;  /* 0x000000811a00780c */ /* 0x000fe40006fa1670 */
[----:B------:R-:W-:Y:S01]  /*66bf0*/  F2FP.SATFINITE.E4M3.F32.PACK_AB_MERGE_C R21, RZ, R5, RZ ;  /* 0x00000005ff15723e */ /* 0x000fe200048070ff */
[----:B-----5:R-:W-:Y:S01]  /*66c00*/  FMUL R5, R55, UR61 ;  /* 0x0000003d37057c20 */ /* 0x020fe20008400000 */
[----:B------:R-:W-:Y:S03]  /*66c10*/  BSSY B1, `(.L_x_100) ;  /* 0x0000018000017945 */ /* 0x000fe60003800000 */
[----:B------:R0:W-:Y:S01]  /*66c20*/  @!P6 STG.E.U8 desc[UR4][R10.64+0x81], R21 ;  /* 0x000081150a00e986 */ /* 0x0001e2000c101104 */
[----:B------:R-:W-:Y:S02]  /*66c30*/  F2FP.SATFINITE.E4M3.F32.PACK_AB_MERGE_C R23, RZ, R5, RZ ;  /* 0x00000005ff17723e */ /* 0x000fe400048070ff */
[----:B------:R-:W-:-:S02]  /*66c40*/  LOP3.LUT P3, RZ, R2, 0x200, RZ, 0xc0, !PT ;  /* 0x0000020002ff7812 */ /* 0x000fc4000786c0ff */
[C---:B------:R-:W-:Y:S02]  /*66c50*/  LOP3.LUT P2, RZ, R2.reuse, 0x20, RZ, 0xc0, !PT ;  /* 0x0000002002ff7812 */ /* 0x040fe4000784c0ff */
[C---:B------:R-:W-:Y:S02]  /*66c60*/  LOP3.LUT P1, RZ, R2.reuse, 0x4, RZ, 0xc0, !PT ;  /* 0x0000000402ff7812 */ /* 0x040fe4000782c0ff */
[----:B------:R-:W-:Y:S01]  /*66c70*/  LOP3.LUT P0, RZ, R2, 0x2, RZ, 0xc0, !PT ;  /* 0x0000000202ff7812 */ /* 0x000fe2000780c0ff */
[----:B--2---:R-:W-:-:S05]  /*66c80*/  FMUL R12, R54, UR61 ;  /* 0x0000003d360c7c20 */ /* 0x004fca0008400000 */
[----:B------:R-:W-:Y:S01]  /*66c90*/  F2FP.SATFINITE.E4M3.F32.PACK_AB_MERGE_C R5, RZ, R12, RZ ;  /* 0x0000000cff05723e */ /* 0x000fe200048070ff */
[----:B0-----:R-:W-:Y:S06]  /*66ca0*/  @P5 BRA `(.L_x_101) ;  /* 0x0000000000385947 */ /* 0x001fec0003800000 */
        /* <DEDUP_REMOVED lines=9> */
[----:B------:R-:W-:Y:S02]  /*66d40*/  IMAD.U32 R12, RZ, RZ, UR5 ;  /* 0x00000005ff0c7e24 */ /* 0x000fe4000f8e00ff */
[----:B------:R-:W-:Y:S01]  /*66d50*/  IMAD.IADD R13, R11, 0x1, R13 ;  /* 0x000000010b0d7824 */ /* 0x000fe200078e020d */
[----:B------:R-:W-:-:S04]  /*66d60*/  IADD3 R10, P5, P6, R10, UR9, R15 ;  /* 0x000000090a0a7c10 */ /* 0x000fc8000febe00f */
[----:B------:R-:W-:-:S05]  /*66d70*/  IADD3.X R11, R13, UR8, R12, P5, P6 ;  /* 0x000000080d0b7c10 */ /* 0x000fca000afec40c */
[----:B------:R0:W-:Y:S04]  /*66d80*/  STG.E.U8 desc[UR6][R10.64+0x80], R23 ;  /* 0x000080170a007986 */ /* 0x0001e8000c101106 */
.L_x_101:
[----:B------:R-:W-:Y:S05]  /*66d90*/  BSYNC B1 ;  /* 0x0000000000017941 */ /* 0x000fea0003800000 */
.L_x_100:
        /* <DEDUP_REMOVED lines=18> */
.L_x_103:
[----:B------:R-:W-:Y:S05]  /*66ec0*/  BSYNC B1 ;  /* 0x0000000000017941 */ /* 0x000fea0003800000 */
.L_x_102:
[----:B------:R-:W2:Y:S04]  /*66ed0*/  LDL.LU R20, [R1+0x864] ;  /* 0x0008640001147983 */ /* 0x000ea80000300800 */
[----:B------:R-:W3:Y:S04]  /*66ee0*/  LDL.LU R17, [R1+0x868] ;  /* 0x0008680001117983 */ /* 0x000ee80000300800 */
[----:B------:R-:W4:Y:S04]  /*66ef0*/  LDL.LU R19, [R1+0x86c] ;  /* 0x00086c0001137983 */ /* 0x000f280000300800 */
[----:B------:R-:W5:Y:S01]  /*66f00*/  LDL.LU R18, [R1+0x870] ;  /* 0x0008700001127983 */ /* 0x000f620000300800 */
[----:B------:R-:W-:Y:S01]  /*66f10*/  ISETP.LT.OR P6, PT, R26, 0x89, !P4 ;  /* 0x000000891a00780c */ /* 0x000fe200067c1670 */
[----:B------:R-:W-:Y:S01]  /*66f20*/  ULDC.64 UR4, c[0x0][0x208] ;  /* 0x0000820000047ab9 */ /* 0x000fe20000000a00 */
[----:B-1----:R-:W-:Y:S01]  /*66f30*/  P2R R5, PR, RZ, 0x1 ;  /* 0x00000001ff057803 */ /* 0x002fe20000000000 */
[----:B------:R-:W-:Y:S10]  /*66f40*/  BSSY B1, `(.L_x_104) ;  /* 0x000002c000017945 */ /* 0x000ff40003800000 */
[----:B0-----:R-:W0:Y:S01]  /*66f50*/  @!P6 LDC.64 R10, c[0x0][0x5c0] ;  /* 0x00017000ff0aeb82 */ /* 0x001e220000000a00 */
[----:B------:R-:W-:-:S02]  /*66f60*/  @!P6 IMAD.MOV.U32 R12, RZ, RZ, R8 ;  /* 0x000000ffff0ce224 */ /* 0x000fc400078e0008 */
        /* <DEDUP_REMOVED lines=13> */
[----:B------:R-:W-:Y:S01]  /*67040*/  ISETP.NE.AND P0, PT, R5, RZ, PT ;  /* 0x000000ff0500720c */ /* 0x000fe20003f05270 */
[----:B--2---:R-:W-:-:S05]  /*67050*/  FMUL R5, R20, UR61 ;  /* 0x0000003d14057c20 */ /* 0x004fca0008400000 */
[----:B------:R-:W-:Y:S01]  /*67060*/  F2FP.SATFINITE.E4M3.F32.PACK_AB_MERGE_C R13, RZ, R5, RZ ;  /* 0x00000005ff0d723e */ /* 0x000fe200048070ff */
[----:B---3--:R-:W-:-:S04]  /*67070*/  FMUL R5, R17, UR61 ;  /* 0x0000003d11057c20 */ /* 0x008fc80008400000 */
[----:B------:R0:W-:Y:S01]  /*67080*/  @!P6 STG.E.U8 desc[UR4][R14.64+0x88], R13 ;  /* 0x0000880d0e00e986 */ /* 0x0001e2000c101104 */
[----:B------:R-:W-:Y:S01]  /*67090*/  F2FP.SATFINITE.E4M3.F32.PACK_AB_MERGE_C R17, RZ, R5, RZ ;  /* 0x00000005ff11723e */ /* 0x000fe200048070ff */
[----:B----4-:R-:W-:Y:S01]  /*670a0*/  FMUL R5, R19, UR61 ;  /* 0x0000003d13057c20 */ /* 0x010fe20008400000 */
[----:B------:R-:W-:Y:S01]  /*670b0*/  LOP3.LUT P6, RZ, R0, 0x400000, RZ, 0xc0, !PT ;  /* 0x0040000000ff7812 */ /* 0x000fe200078cc0ff */
[----:B-----5:R-:W-:Y:S02]  /*670c0*/  FMUL R12, R18, UR61 ;  /* 0x0000003d120c7c20 */ /* 0x020fe40008400000 */
[----:B------:R0:W-:Y:S01]  /*670d0*/  @!P5 STG.E.U8 desc[UR4][R10.64+0x89], R17 ;  /* 0x000089110a00d986 */ /* 0x0001e2000c101104 */
[----:B------:R-:W-:Y:S02]  /*670e0*/  ISETP.LT.OR P5, PT, R26, 0x89, !P6 ;  /* 0x000000891a00780c */ /* 0x000fe400077a1670 */
[----:B------:R-:W-:Y:S02]  /*670f0*/  F2FP.SATFINITE.E4M3.F32.PACK_AB_MERGE_C R19, RZ, R5, RZ ;  /* 0x00000005ff13723e */ /* 0x000fe400048070ff */
[----:B------:R-:W-:-:S09]  /*67100*/  F2FP.SATFINITE.E4M3.F32.PACK_AB_MERGE_C R5, RZ, R12, RZ ;  /* 0x0000000cff05723e */ /* 0x000fd200048070ff */
        /* <DEDUP_REMOVED lines=15> */
.L_x_105:
[----:B------:R-:W-:Y:S05]  /*67200*/  BSYNC B1 ;  /* 0x0000000000017941 */ /* 0x000fea0003800000 */
.L_x_104:
        /* <DEDUP_REMOVED lines=18> */
.L_x_107:
[----:B------:R-:W-:Y:S05]  /*67330*/  BSYNC B1 ;  /* 0x0000000000017941 */ /* 0x000fea0003800000 */
.L_x_106:
[----:B-1----:R-:W-:Y:S01]  /*67340*/  P2R R5, PR, RZ, 0x8 ;  /* 0x00000008ff057803 */ /* 0x002fe20000000000 */
[----:B------:R-:W2:Y:S01]  /*67350*/  LDL.LU R46, [R1+0x874] ;  /* 0x00087400012e7983 */ /* 0x000ea20000300800 */
[----:B------:R-:W-:Y:S02]  /*67360*/  ISETP.LT.OR P3, PT, R26, 0x91, !P0 ;  /* 0x000000911a00780c */ /* 0x000fe40004761670 */
[----:B------:R-:W-:Y:S01]  /*67370*/  R2UR UR7, R4 ;  /* 0x00000000040772ca */ /* 0x000fe200000e0000 */
[----:B------:R-:W3:Y:S01]  /*67380*/  LDL.LU R57, [R1+0x878] ;  /* 0x0008780001397983 */ /* 0x000ee20000300800 */
[----:B------:R-:W-:Y:S02]  /*67390*/  R2UR UR6, R3 ;  /* 0x00000000030672ca */ /* 0x000fe400000e0000 */
[----:B------:R-:W-:Y:S01]  /*673a0*/  LOP3.LUT R0, R0, 0xffdfffff, RZ, 0xc0, !PT ;  /* 0xffdfffff00007812 */ /* 0x000fe200078ec0ff */
[----:B------:R-:W4:Y:S01]  /*673b0*/  LDL.LU R56, [R1+0x87c] ;  /* 0x00087c0001387983 */ /* 0x000f220000300800 */
[----:B------:R-:W-:-:S02]  /*673c0*/  LOP3.LUT R2, R2, 0xfffffff7, RZ, 0xc0, !PT ;  /* 0xfffffff702027812 */ /* 0x000fc400078ec0ff */
[----:B------:R-:W-:Y:S01]  /*673d0*/  R2UR UR9, R83 ;  /* 0x00000000530972ca */ /* 0x000fe200000e0000 */
[----:B------:R-:W5:Y:S02]  /*673e0*/  LDL.LU R55, [R1+0x880] ;  /* 0x0008800001377983 */ /* 0x000f640000300800 */
[----:B0-----:R-:W0:Y:S01]  /*673f0*/  @!P3 LDC.64 R10, c[0x0][0x5c0] ;  /* 0x00017000ff0abb82 */ /* 0x001e220000000a00 */
[----:B------:R-:W-:Y:S01]  /*67400*/  @P3 LOP3.LUT R0, R0, 0x200000, RZ, 0xfc, !PT ;  /* 0x0020000000003812 */ /* 0x000fe200078efcff */
[----:B------:R-:W5:Y:S01]  /*67410*/  LDL.LU R54, [R1+0x884] ;  /* 0x0008840001367983 */ /* 0x000f620000300800 */
[----:B------:R-:W-:Y:S01]  /*67420*/  @P4 LOP3.LUT R2, R2, 0x8, RZ, 0xfc, !PT ;  /* 0x0000000802024812 */ /* 0x000fe200078efcff */
[----:B------:R-:W-:Y:S01]  /*67430*/  IMAD.U32 R38, RZ, RZ, UR6 ;  /* 0x00000006ff267e24 */ /* 0x000fe2000f8e00ff */
[C---:B------:R-:W-:Y:S01]  /*67440*/  LOP3.LUT P4, RZ, R0.reuse, 0x2000, RZ, 0xc0, !PT ;  /* 0x0000200000ff7812 */ /* 0x040fe2000788c0ff */
[----:B------:R-:W-:Y:S01]  /*67450*/  IMAD.U32 R39, RZ, RZ, UR7 ;  /* 0x00000007ff277e24 */ /* 0x000fe2000f8e00ff */
[----:B------:R-:W-:Y:S01]  /*67460*/  LOP3.LUT R0, R0, 0xfff7ffff, RZ, 0xc0, !PT ;  /* 0xfff7ffff00007812 */ /* 0x000fe200078ec0ff */
[----:B------:R-:W-:Y:S01]  /*67470*/  IMAD.U32 R40, RZ, RZ, UR6 ;  /* 0x00000006ff287e24 */ /* 0x000fe2000f8e00ff */
[----:B------:R-:W-:Y:S01]  /*67480*/  LOP3.LUT R2, R2, 0xfffffffd, RZ, 0xc0, !PT ;  /* 0xfffffffd02027812 */ /* 0x000fe200078ec0ff */
[----:B------:R-:W-:Y:S01]  /*67490*/  IMAD.U32 R41, RZ, RZ, UR7 ;  /* 0x00000007ff297e24 */ /* 0x000fe2000f8e00ff */
[----:B------:R-:W-:Y:S01]  /*674a0*/  R2UR UR8, R82 ;  /* 0x00000000520872ca */ /* 0x000fe200000e0000 */
[----:B------:R-:W-:Y:S01]  /*674b0*/  IMAD.U32 R42, RZ, RZ, UR6 ;  /* 0x00000006ff2a7e24 */ /* 0x000fe2000f8e00ff */
[----:B------:R-:W-:Y:S01]  /*674c0*/  @P0 LOP3.LUT R2, R2, 0x2, RZ, 0xfc, !PT ;  /* 0x0000000202020812 */ /* 0x000fe200078efcff */
[----:B------:R-:W-:Y:S01]  /*674d0*/  IMAD.U32 R43, RZ, RZ, UR7 ;  /* 0x00000007ff2b7e24 */ /* 0x000fe2000f8e00ff */
[----:B------:R-:W-:Y:S01]  /*674e0*/  R2UR UR5, R81 ;  /* 0x00000000510572ca */ /* 0x000fe200000e0000 */
[----:B------:R-:W-:Y:S01]  /*674f0*/  IMAD.U32 R44, RZ, RZ, UR6 ;  /* 0x00000006ff2c7e24 */ /* 0x000fe2000f8e00ff */
[----:B------:R-:W-:Y:S01]  /*67500*/  R2UR UR4, R80 ;  /* 0x00000000500472ca */ /* 0x000fe200000e0000 */
[----:B------:R-:W-:Y:S01]  /*67510*/  IMAD.U32 R45, RZ, RZ, UR7 ;  /* 0x00000007ff2d7e24 */ /* 0x000fe2000f8e00ff */
[----:B------:R-:W-:Y:S01]  /*67520*/  LOP3.LUT R2, R2, 0xfffffffb, RZ, 0xc0, !PT ;  /* 0xfffffffb02027812 */ /* 0x000fe200078ec0ff */
[----:B------:R-:W-:Y:S01]  /*67530*/  IMAD.U32 R47, RZ, RZ, UR6 ;  /* 0x00000006ff2f7e24 */ /* 0x000fe2000f8e00ff */
[----:B------:R-:W5:Y:S02]  /*67540*/  LDL.LU R58, [R1+0x888] ;  /* 0x00088800013a7983 */ /* 0x000f640000300800 */
[----:B------:R-:W-:-:S02]  /*67550*/  @P1 LOP3.LUT R2, R2, 0x4, RZ, 0xfc, !PT ;  /* 0x0000000402021812 */ /* 0x000fc400078efcff */
[----:B0-----:R-:W-:Y:S02]  /*67560*/  @!P3 IADD3 R18, P5, P6, R8, UR7, R10 ;  /* 0x000000070812bc10 */ /* 0x001fe4000febe00a */
[----:B------:R-:W-:Y:S02]  /*67570*/  LOP3.LUT R2, R2, 0xffffffef, RZ, 0xc0, !PT ;  /* 0xffffffef02027812 */ /* 0x000fe400078ec0ff */
        /* <DEDUP_REMOVED lines=23> */
[----:B------:R-:W-:Y:S01]  /*676f0*/  ISETP.NE.AND P3, PT, R5, RZ, PT ;  /* 0x000000ff0500720c */ /* 0x000fe20003f65270 */
[----:B------:R-:W-:Y:S01]  /*67700*/  IMAD.U32 R5, RZ, RZ, UR7 ;  /* 0x00000007ff057e24 */ /* 0x000fe2000f8e00ff */
        /* <DEDUP_REMOVED lines=15> */
[----:B------:R-:W-:Y:S01]  /*67800*/  ISETP.LT.OR P1, PT, R26, 0x9a, !P4 ;  /* 0x0000009a1a00780c */ /* 0x000fe20006721670 */
[----:B--2---:R-:W-:-:S10]  /*67810*/  FMUL R46, R46, UR61 ;  /* 0x0000003d2e2e7c20 */ /* 0x004fd40008400000 */
        /* <DEDUP_REMOVED lines=36> */
[----:B------:R-:W-:Y:S01]  /*67a60*/  @!P1 IADD3.X R37, R27, UR4, R11, P5, P6 ;  /* 0x000000041b259c10 */ /* 0x000fe2000afec40b */
[----:B------:R-:W-:Y:S01]  /*67a70*/  IMAD.U32 R11, RZ, RZ, UR6 ;  /* 0x00000006ff0b7e24 */ /* 0x000fe2000f8e00ff */
        /* <DEDUP_REMOVED lines=15> */
[--C-:B------:R-:W-:Y:S02]  /*67b70*/  @!P0 IADD3.X R44, R44, UR8, R27.reuse, P6, P5 ;  /* 0x000000082c2c8c10 */ /* 0x100fe4000b7ea41b */
[----:B------:R-:W-:Y:S02]  /*67b80*/  @!P4 IADD3 R45, P6, P5, R45, UR5, R8 ;  /* 0x000000052d2dcc10 */ /* 0x000fe4000fdde008 */
[----:B------:R-:W-:Y:S02]  /*67b90*/  F2FP.SATFINITE.E4M3.F32.PACK_AB_MERGE_C R46, RZ, R46, RZ ;  /* 0x0000002eff2e723e */ /* 0x000fe400048070ff */
[----:B------:R-:W-:-:S02]  /*67ba0*/  @!P4 IADD3.X R47, R47, UR4, R27, P6, P5 ;  /* 0x000000042f2fcc10 */ /* 0x000fc4000b7ea41b */
[----:B------:R-:W-:Y:S02]  /*67bb0*/  ISETP.LT.OR P5, PT, R26, 0x92, !P3 ;  /* 0x000000921a00780c */ /* 0x000fe40005fa1670 */
[----:B------:R-:W-:-:S11]  /*67bc0*/  LOP3.LUT P2, RZ, R0, 0x200000, RZ, 0xc0, !PT ;  /* 0x0020000000ff7812 */ /* 0x000fd6000784c0ff */
        /* <DEDUP_REMOVED lines=18> */
[----:B------:R-:W-:Y:S02]  /*67cf0*/  ULDC.64 UR4, c[0x0][0x208] ;  /* 0x0000820000047ab9 */ /* 0x000fe40000000a00 */
[----:B------:R-:W0:Y:S01]  /*67d00*/  @!P3 LDC.64 R10, c[0x0][0x5c0] ;  /* 0x00017000ff0abb82 */ /* 0x000e220000000a00 */
[----:B------:R-:W-:Y:S02]  /*67d10*/  ISETP.LT.OR P0, PT, R26, 0x92, !P6 ;  /* 0x000000921a00780c */ /* 0x000fe40007701670 */
[----:B0-----:R-:W-:-:S05]  /*67d20*/  @!P3 IADD3 R10, P4, R8, R10, RZ ;  /* 0x0000000a080ab210 */ /* 0x001fca0007f9e0ff */
[----:B------:R-:W-:-:S05]  /*67d30*/  @!P3 IMAD.X R11, R27, 0x1, R11, P4 ;  /* 0x000000011b0bb824 */ /* 0x000fca00020e060b */
[----:B------:R0:W-:Y:S02]  /*67d40*/  @!P3 STG.E.U8 desc[UR4][R10.64+0x90], R46 ;  /* 0x0000902e0a00b986 */ /* 0x0001e4000c101104 */
[----:B0-----:R-:W0:Y:S01]  /*67d50*/  @!P0 LDC.64 R10, c[0x0][0x5c0] ;  /* 0x00017000ff0a8b82 */ /* 0x001e220000000a00 */
[----:B---3--:R-:W-:Y:S02]  /*67d60*/  FMUL R46, R57, UR61 ;  /* 0x0000003d392e7c20 */ /* 0x008fe40008400000 */
[----:B------:R-:W2:Y:S03]  /*67d70*/  LDL.LU R57, [R1+0x88c] ;  /* 0x00088c0001397983 */ /* 0x000ea60000300800 */
[----:B------:R-:W-:Y:S02]  /*67d80*/  F2FP.SATFINITE.E4M3.F32.PACK_AB_MERGE_C R46, RZ, R46, RZ ;  /* 0x0000002eff2e723e */ /* 0x000fe400048070ff */
[----:B0-----:R-:W-:-:S05]  /*67d90*/  @!P0 IADD3 R10, P3, R8, R10, RZ ;  /* 0x0000000a080a8210 */ /* 0x001fca0007f7e0ff */
[----:B------:R-:W-:-:S05]  /*67da0*/  @!P0 IMAD.X R11, R27, 0x1, R11, P3 ;  /* 0x000000011b0b8824 */ /* 0x000fca00018e060b */
[----:B------:R4:W-:Y:S02]  /*67db0*/  @!P0 STG.E.U8 desc[UR4][R10.64+0x91], R46 ;  /* 0x0000912e0a008986 */ /* 0x0009e4000c101104 */
[----:B----4-:R-:W-:Y:S02]  /*67dc0*/  FMUL R10, R56, UR61 ;  /* 0x0000003d380a7c20 */ /* 0x010fe40008400000 */
[----:B------:R-:W3:Y:S04]  /*67dd0*/  LDL.LU R56, [R1+0x890] ;  /* 0x0008900001387983 */ /* 0x000ee80000300800 */
[----:B------:R-:W4:Y:S01]  /*67de0*/  LDL.LU R59, [R1+0x894] ;  /* 0x00089400013b7983 */ /* 0x000f220000300800 */
[----:B------:R-:W-:-:S05]  /*67df0*/  F2FP.SATFINITE.E4M3.F32.PACK_AB_MERGE_C R10, RZ, R10, RZ ;  /* 0x0000000aff0a723e */ /* 0x000fca00048070ff */
[----:B------:R5:W-:Y:S02]  /*67e00*/  @!P2 STG.E.U8 desc[UR4][R18.64+0x90], R10 ;  /* 0x0000900a1200a986 */ /* 0x000be4000c101104 */
[----:B-----5:R-:W-:Y:S02]  /*67e10*/  FMUL R10, R55, UR61 ;  /* 0x0000003d370a7c20 */ /* 0x020fe40008400000 */
[----:B------:R-:W5:Y:S03]  /*67e20*/  LDL.LU R55, [R1+0x898] ;  /* 0x0008980001377983 */ /* 0x000f660000300800 */
[----:B------:R-:W-:-:S05]  /*67e30*/  F2FP.SATFINITE.E4M3.F32.PACK_AB_MERGE_C R10, RZ, R10, RZ ;  /* 0x0000000aff0a723e */ /* 0x000fca00048070ff */
[----:B------:R0:W-:Y:S02]  /*67e40*/  @!P1 STG.E.U8 desc[UR4][R14.64+0x91], R10 ;  /* 0x0000910a0e009986 */ /* 0x0001e4000c101104 */
[----:B0-----:R-:W-:Y:S02]  /*67e50*/  FMUL R14, R54, UR61 ;  /* 0x0000003d360e7c20 */ /* 0x001fe40008400000 */
[----:B------:R-:W5:Y:S01]  /*67e60*/  LDL.LU R54, [R1+0x89c] ;  /* 0x00089c0001367983 */ /* 0x000f620000300800 */
[----:B------:R-:W-:-:S13]  /*67e70*/  ISETP.LT.OR P0, PT, R26, 0x99, !P6 ;  /* 0x000000991a00780c */ /* 0x000fda0007701670 */
[----:B------:R-:W0:Y:S01]  /*67e80*/  @!P0 LDC.64 R10, c[0x0][0x5c0] ;  /* 0x00017000ff0a8b82 */ /* 0x000e220000000a00 */
[----:B------:R-:W-:Y:S02]  /*67e90*/  F2FP.SATFINITE.E4M3.F32.PACK_AB_MERGE_C R14, RZ, R14, RZ ;  /* 0x0000000eff0e723e */ /* 0x000fe400048070ff */
[----:B0-----:R-:W-:-:S05]  /*67ea0*/  @!P0 IADD3 R10, P3, R8, R10, RZ ;  /* 0x0000000a080a8210 */ /* 0x001fca0007f7e0ff */
[----:B------:R-:W-:Y:S01]  /*67eb0*/  @!P0 IMAD.X R11, R27, 0x1, R11, P3 ;  /* 0x000000011b0b8824 */ /* 0x000fe200018e060b */
[----:B------:R-:W-:-:S04]  /*67ec0*/  ISETP.LT.OR P3, PT, R26, 0x9a, !P6 ;  /* 0x0000009a1a00780c */ /* 0x000fc80007761670 */
[----:B------:R0:W-:Y:S09]  /*67ed0*/  @!P0 STG.E.U8 desc[UR4][R10.64+0x98], R14 ;  /* 0x0000980e0a008986 */ /* 0x0001f2000c101104 */
[----:B0-----:R-:W0:Y:S01]  /*67ee0*/  @!P3 LDC.64 R10, c[0x0][0x5c0] ;  /* 0x00017000ff0abb82 */ /* 0x001e220000000a00 */
[----:B------:R-:W-:Y:S01]  /*67ef0*/  FMUL R14, R58, UR61 ;  /* 0x0000003d3a0e7c20 */ /* 0x000fe20008400000 */
[----:B------:R-:W-:Y:S01]  /*67f00*/  LOP3.LUT P5, RZ, R0, 0x100000, RZ, 0xc0, !PT ;  /* 0x0010000000ff7812 */ /* 0x000fe200078ac0ff */
[----:B------:R-:W5:Y:S03]  /*67f10*/  LDL.LU R58, [R1+0x8a0] ;  /* 0x0008a000013a7983 */ /* 0x000f660000300800 */
[----:B------:R-:W-:-:S02]  /*67f20*/  F2FP.SATFINITE.E4M3.F32.PACK_AB_MERGE_C R14, RZ, R14, RZ ;  /* 0x0000000eff0e723e */ /* 0x000fc400048070ff */
[----:B0-----:R-:W-:-:S05]  /*67f30*/  @!P3 IADD3 R10, P6, R8, R10, RZ ;  /* 0x0000000a080ab210 */ /* 0x001fca0007fde0ff */
[----:B------:R-:W-:-:S05]  /*67f40*/  @!P3 IMAD.X R11, R27, 0x1, R11, P6 ;  /* 0x000000011b0bb824 */ /* 0x000fca00030e060b */
[----:B------:R0:W-:Y:S01]  /*67f50*/  @!P3 STG.E.U8 desc[UR4][R10.64+0x99], R14 ;  /* 0x0000990e0a00b986 */ /* 0x0001e2000c101104 */
[C---:B------:R-:W-:Y:S02]  /*67f60*/  LOP3.LUT P4, RZ, R0.reuse, 0x40000, RZ, 0xc0, !PT ;  /* 0x0004000000ff7812 */ /* 0x040fe4000788c0ff */
[C---:B------:R-:W-:Y:S02]  /*67f70*/  LOP3.LUT P2, RZ, R0.reuse, 0x10000, RZ, 0xc0, !PT ;  /* 0x0001000000ff7812 */ /* 0x040fe4000784c0ff */
[----:B------:R-:W-:-:S04]  /*67f80*/  LOP3.LUT P3, RZ, R0, 0x4000, RZ, 0xc0, !PT ;  /* 0x0000400000ff7812 */ /* 0x000fc8000786c0ff */
[----:B0-----:R-:W-:Y:S02]  /*67f90*/  P2R R14, PR, RZ, 0x8 ;  /* 0x00000008ff0e7803 */ /* 0x001fe40000000000 */
[C---:B------:R-:W-:Y:S02]  /*67fa0*/  LOP3.LUT P3, RZ, R0.reuse, 0x10, RZ, 0xc0, !PT ;  /* 0x0000001000ff7812 */ /* 0x040fe4000786c0ff */
[----:B------:R-:W-:Y:S01]  /*67fb0*/  LOP3.LUT P1, RZ, R0, 0x8000, RZ, 0xc0, !PT ;  /* 0x0000800000ff7812 */ /* 0x000fe2000782c0ff */
[----:B--2---:R-:W-:Y:S02]  /*67fc0*/  FMUL R10, R57, UR61 ;  /* 0x0000003d390a7c20 */ /* 0x004fe40008400000 */
[----:B------:R-:W2:Y:S03]  /*67fd0*/  LDL.LU R57, [R1+0x8a4] ;  /* 0x0008a40001397983 */ /* 0x000ea60000300800 */
[----:B------:R-:W-:-:S05]  /*67fe0*/  F2FP.SATFINITE.E4M3.F32.PACK_AB_MERGE_C R10, RZ, R10, RZ ;  /* 0x0000000aff0a723e */ /* 0x000fca00048070ff */
[----:B------:R3:W-:Y:S02]  /*67ff0*/  @!P5 STG.E.U8 desc[UR4][R28.64+0x98], R10 ;  /* 0x0000980a1c00d986 */ /* 0x0007e4000c101104 */
[----:B---3--:R-:W-:Y:S02]  /*68000*/  FMUL R10, R56, UR61 ;  /* 0x0000003d380a7c20 */ /* 0x008fe40008400000 */
[----:B------:R-:W3:Y:S03]  /*68010*/  LDL.LU R56, [R1+0x8a8] ;  /* 0x0008a80001387983 */ /* 0x000ee60000300800 */
[----:B------:R-:W-:-:S05]  /*68020*/  F2FP.SATFINITE.E4M3.F32.PACK_AB_MERGE_C R10, RZ, R10, RZ ;  /* 0x0000000aff0a723e */ /* 0x000fca00048070ff */
[----:B------:R4:W-:Y:S02]  /*68030*/  @!P4 STG.E.U8 desc[UR4][R22.64+0x99], R10 ;  /* 0x0000990a1600c986 */ /* 0x0009e4000c101104 */
[----:B----4-:R-:W-:-:S05]  /*68040*/  FMUL R10, R59, UR61 ;  /* 0x0000003d3b0a7c20 */ /* 0x010fca0008400000 */
[----:B------:R-:W-:-:S05]  /*68050*/  F2FP.SATFINITE.E4M3.F32.PACK_AB_MERGE_C R10, RZ, R10, RZ ;  /* 0x0000000aff0a723e */ /* 0x000fca00048070ff */
[----:B------:R5:W-:Y:S02]  /*68060*/  @!P2 STG.E.U8 desc[UR4][R16.64+0x90], R10 ;  /* 0x0000900a1000a986 */ /* 0x000be4000c101104 */
[----:B-----5:R-:W-:Y:S02]  /*68070*/  FMUL R10, R55, UR61 ;  /* 0x0000003d370a7c20 */ /* 0x020fe40008400000 */
[----:B------:R-:W4:Y:S03]  /*68080*/  LDL.LU R55, [R1+0x8ac] ;  /* 0x0008ac0001377983 */ /* 0x000f260000300800 */
[----:B------:R-:W-:Y:S01]  /*68090*/  F2FP.SATFINITE.E4M3.F32.PACK_AB_MERGE_C R15, RZ, R10, RZ ;  /* 0x0000000aff0f723e */ /* 0x000fe200048070ff */
[----:B------:R-:W5:Y:S01]  /*680a0*/  LDL.LU R59, [R1+0x8b0] ;  /* 0x0008b000013b7983 */ /* 0x000f620000300800 */
[----:B------:R-:W0:Y:S03]  /*680b0*/  @!P3 LDC.64 R10, c[0x0][0x5c0] ;  /* 0x00017000ff0abb82 */ /* 0x000e260000000a00 */
[----:B------:R-:W-:Y:S01]  /*680c0*/  @!P1 STG.E.U8 desc[UR4][R12.64+0x91], R15 ;  /* 0x0000910f0c009986 */ /* 0x000fe2000c101104 */
[----:B0-----:R-:W-:Y:S01]  /*680d0*/  @!P3 IADD3 R10, P1, R5, R10, RZ ;  /* 0x0000000a050ab210 */ /* 0x001fe20007f3e0ff */
[----:B------:R-:W-:-:S02]  /*680e0*/  FMUL R5, R54, UR61 ;  /* 0x0000003d36057c20 */ /* 0x000fc40008400000 */
[----:B------:R-:W5:Y:S01]  /*680f0*/  LDL.LU R54, [R1+0x8b4] ;  /* 0x0008b40001367983 */ /* 0x000f620000300800 */
[----:B------:R-:W-:Y:S01]  /*68100*/  LOP3.LUT P0, RZ, R0, 0x8, RZ, 0xc0, !PT ;  /* 0x0000000800ff7812 */ /* 0x000fe2000780c0ff */
[----:B------:R-:W-:Y:S01]  /*68110*/  @!P3 IMAD.X R11, R38, 0x1, R11, P1 ;  /* 0x00000001260bb824 */ /* 0x000fe200008e060b */
[----:B------:R-:W-:-:S05]  /*68120*/  F2FP.SATFINITE.E4M3.F32.PACK_AB_MERGE_C R19, RZ, R5, RZ ;  /* 0x00000005ff13723e */ /* 0x000fca00048070ff */
[----:B------:R0:W-:Y:S06]  /*68130*/  @!P3 STG.E.U8 desc[UR4][R10.64+0x90], R19 ;  /* 0x000090130a00b986 */ /* 0x0001ec000c101104 */
[----:B0-----:R-:W0:Y:S01]  /*68140*/  @!P0 LDC.64 R10, c[0x0][0x5c0] ;  /* 0x00017000ff0a8b82 */ /* 0x001e220000000a00 */
[----:B------:R-:W-:Y:S02]  /*68150*/  FMUL R5, R58, UR61 ;  /* 0x0000003d3a057c20 */ /* 0x000fe40008400000 */
[----:B------:R-:W5:Y:S03]  /*68160*/  LDL.LU R58, [R1+0x8b8] ;  /* 0x0008b800013a7983 */ /* 0x000f660000300800 */
[----:B------:R-:W-:-:S02]  /*68170*/  F2FP.SATFINITE.E4M3.F32.PACK_AB_MERGE_C R13, RZ, R5, RZ ;  /* 0x00000005ff0d723e */ /* 0x000fc400048070ff */
[----:B0-----:R-:W-:-:S05]  /*68180*/  @!P0 IADD3 R10, P3, R39, R10, RZ ;  /* 0x0000000a270a8210 */ /* 0x001fca0007f7e0ff */
[----:B------:R-:W-:Y:S01]  /*68190*/  @!P0 IMAD.X R11, R40, 0x1, R11, P3 ;  /* 0x00000001280b8824 */ /* 0x000fe200018e060b */
[----:B------:R-:W-:-:S04]  /*681a0*/  ISETP.NE.AND P3, PT, R14, RZ, PT ;  /* 0x000000ff0e00720c */ /* 0x000fc80003f65270 */
[----:B------:R0:W-:Y:S01]  /*681b0*/  @!P0 STG.E.U8 desc[UR4][R10.64+0x91], R13 ;  /* 0x0000910d0a008986 */ /* 0x0001e2000c101104 */
[----:B--2---:R-:W-:-:S03]  /*681c0*/  FMUL R5, R57, UR61 ;  /* 0x0000003d39057c20 */ /* 0x004fc60008400000 */
[----:B------:R-:W2:Y:S02]  /*681d0*/  LDL.LU R57, [R1+0x8bc] ;  /* 0x0008bc0001397983 */ /* 0x000ea40000300800 */
[----:B------:R-:W-:-:S05]  /*681e0*/  F2FP.SATFINITE.E4M3.F32.PACK_AB_MERGE_C R15, RZ, R5, RZ ;  /* 0x00000005ff0f723e */ /* 0x000fca00048070ff */
[----:B------:R1:W-:Y:S01]  /*681f0*/  @!P3 STG.E.U8 desc[UR4][R24.64+0x98], R15 ;  /* 0x0000980f1800b986 */ /* 0x0003e2000c101104 */
[----:B---3--:R-:W-:-:S03]  /*68200*/  FMUL R5, R56, UR61 ;  /* 0x0000003d38057c20 */ /* 0x008fc60008400000 */
[----:B------:R-:W3:Y:S02]  /*68210*/  LDL.LU R56, [R1+0x8c0] ;  /* 0x0008c00001387983 */ /* 0x000ee40000300800 */
[----:B------:R-:W-:Y:S01]  /*68220*/  F2FP.SATFINITE.E4M3.F32.PACK_AB_MERGE_C R17, RZ, R5, RZ ;  /* 0x00000005ff11723e */ /* 0x000fe200048070ff */
[----:B----4-:R-:W-:Y:S02]  /*68230*/  FMUL R5, R55, UR61 ;  /* 0x0000003d37057c20 */ /* 0x010fe40008400000 */
[----:B------:R-:W4:Y:S03]  /*68240*/  LDL.LU R55, [R1+0x8c4] ;  /* 0x0008c40001377983 */ /* 0x000f260000300800 */
[----:B0-----:R-:W-:Y:S01]  /*68250*/  F2FP.SATFINITE.E4M3.F32.PACK_AB_MERGE_C R13, RZ, R5, RZ ;  /* 0x00000005ff0d723e */ /* 0x001fe200048070ff */
[----:B-----5:R-:W-:-:S05]  /*68260*/  FMUL R5, R59, UR61 ;  /* 0x0000003d3b057c20 */ /* 0x020fca0008400000 */
[----:B-1----:R-:W-:Y:S01]  /*68270*/  F2FP.SATFINITE.E4M3.F32.PACK_AB_MERGE_C R15, RZ, R5, RZ ;  /* 0x00000005ff0f723e */ /* 0x002fe200048070ff */
[----:B------:R-:W-:Y:S02]  /*68280*/  FMUL R5, R54, UR61 ;  /* 0x0000003d36057c20 */ /* 0x000fe40008400000 */
[----:B------:R-:W5:Y:S01]  /*68290*/  LDL.LU R54, [R1+0x8c8] ;  /* 0x0008c80001367983 */ /* 0x000f620000300800 */
[----:B------:R-:W-:-:S03]  /*682a0*/  LOP3.LUT P5, RZ, R0, 0x4, RZ, 0xc0, !PT ;  /* 0x0000000400ff7812 */ /* 0x000fc600078ac0ff */
[----:B------:R-:W5:Y:S10]  /*682b0*/  LDL.LU R59, [R1+0x8cc] ;  /* 0x0008cc00013b7983 */ /* 0x000f740000300800 */
[----:B------:R-:W0:Y:S01]  /*682c0*/  @!P5 LDC.64 R10, c[0x0][0x5c0] ;  /* 0x00017000ff0adb82 */ /* 0x000e220000000a00 */
[----:B------:R-:W-:-:S02]  /*682d0*/  LOP3.LUT P6, RZ, R0, 0x1000, RZ, 0xc0, !PT ;  /* 0x0000100000ff7812 */ /* 0x000fc400078cc0ff */
[----:B------:R-:W-:-:S11]  /*682e0*/  LOP3.LUT P4, RZ, R0, 0x2, RZ, 0xc0, !PT ;  /* 0x0000000200ff7812 */ /* 0x000fd6000788c0ff */
[----:B------:R-:W-:Y:S01]  /*682f0*/  @!P6 STG.E.U8 desc[UR4][R20.64+0x99], R17 ;  /* 0x000099111400e986 */ /* 0x000fe2000c101104 */
[----:B0-----:R-:W-:-:S05]  /*68300*/  @!P5 IADD3 R10, P6, R41, R10, RZ ;  /* 0x0000000a290ad210 */ /* 0x001fca0007fde0ff */
[----:B------:R-:W-:-:S05]  /*68310*/  @!P5 IMAD.X R11, R42, 0x1, R11, P6 ;  /* 0x000000012a0bd824 */ /* 0x000fca00030e060b */
[----:B------:R0:W-:Y:S02]  /*68320*/  @!P5 STG.E.U8 desc[UR4][R10.64+0x98], R13 ;  /* 0x0000980d0a00d986 */ /* 0x0001e4000c101104 */
[----:B0-----:R-:W0:Y:S01]  /*68330*/  @!P4 LDC.64 R10, c[0x0][0x5c0] ;  /* 0x00017000ff0acb82 */ /* 0x001e220000000a00 */
[----:B------:R-:W-:Y:S01]  /*68340*/  F2FP.SATFINITE.E4M3.F32.PACK_AB_MERGE_C R17, RZ, R5, RZ ;  /* 0x00000005ff11723e */ /* 0x000fe200048070ff */
[----:B------:R-:W-:Y:S02]  /*68350*/  FMUL R5, R58, UR61 ;  /* 0x0000003d3a057c20 */ /* 0x000fe40008400000 */
[----:B------:R-:W5:Y:S03]  /*68360*/  LDL.LU R58, [R1+0x8d0] ;  /* 0x0008d000013a7983 */ /* 0x000f660000300800 */
[----:B------:R-:W-:Y:S02]  /*68370*/  F2FP.SATFINITE.E4M3.F32.PACK_AB_MERGE_C R13, RZ, R5, RZ ;  /* 0x00000005ff0d723e */ /* 0x000fe400048070ff */
[----:B------:R-:W-:-:S02]  /*68380*/  LOP3.LUT P2, RZ, R0, 0x800, RZ, 0xc0, !PT ;  /* 0x0000080000ff7812 */ /* 0x000fc4000784c0ff */
[----:B------:R-:W-:Y:S02]  /*68390*/  LOP3.LUT P1, RZ, R0, 0x400, RZ, 0xc0, !PT ;  /* 0x0000040000ff7812 */ /* 0x000fe4000782c0ff */
[----:B0-----:R-:W-:-:S05]  /*683a0*/  @!P4 IADD3 R10, P5, R43, R10, RZ ;  /* 0x0000000a2b0ac210 */ /* 0x001fca0007fbe0ff */
[----:B------:R-:W-:-:S05]  /*683b0*/  @!P4 IMAD.X R11, R44, 0x1, R11, P5 ;  /* 0x000000012c0bc824 */ /* 0x000fca00028e060b */
[----:B------:R0:W-:Y:S04]  /*683c0*/  @!P4 STG.E.U8 desc[UR4][R10.64+0x99], R15 ;  /* 0x0000990f0a00c986 */ /* 0x0001e8000c101104 */
[----:B------:R-:W-:Y:S04]  /*683d0*/  @!P2 STG.E.U8 desc[UR4][R32.64+0x90], R17 ;  /* 0x000090112000a986 */ /* 0x000fe8000c101104 */
[----:B------:R1:W-:Y:S01]  /*683e0*/  @!P1 STG.E.U8 desc[UR4][R30.64+0x91], R13 ;  /* 0x0000910d1e009986 */ /* 0x0003e2000c101104 */
[----:B------:R-:W-:-:S13]  /*683f0*/  LOP3.LUT P4, RZ, R2, 0x40, RZ, 0xc0, !PT ;  /* 0x0000004002ff7812 */ /* 0x000fda000788c0ff */
[----:B0-----:R-:W0:Y:S01]  /*68400*/  @!P4 LDC.64 R10, c[0x0][0x5c0] ;  /* 0x00017000ff0acb82 */ /* 0x001e220000000a00 */
[----:B--2---:R-:W-:Y:S02]  /*68410*/  FMUL R5, R57, UR61 ;  /* 0x0000003d39057c20 */ /* 0x004fe40008400000 */
[----:B------:R-:W2:Y:S03]  /*68420*/  LDL.LU R57, [R1+0x8d4] ;  /* 0x0008d40001397983 */ /* 0x000ea60000300800 */
[----:B------:R-:W-:Y:S01]  /*68430*/  F2FP.SATFINITE.E4M3.F32.PACK_AB_MERGE_C R15, RZ, R5, RZ ;  /* 0x00000005ff0f723e */ /* 0x000fe200048070ff */
[----:B---3--:R-:W-:Y:S02]  /*68440*/  FMUL R5, R56, UR61 ;  /* 0x0000003d38057c20 */ /* 0x008fe40008400000 */
[----:B------:R-:W3:Y:S03]  /*68450*/  LDL.LU R56, [R1+0x8d8] ;  /* 0x0008d80001387983 */ /* 0x000ee60000300800 */
[----:B-1----:R-:W-:Y:S01]  /*68460*/  F2FP.SATFINITE.E4M3.F32.PACK_AB_MERGE_C R13, RZ, R5, RZ ;  /* 0x00000005ff0d723e */ /* 0x002fe200048070ff */
[----:B----4-:R-:W-:-:S02]  /*68470*/  FMUL R5, R55, UR61 ;  /* 0x0000003d37057c20 */ /* 0x010fc40008400000 */
[----:B------:R-:W4:Y:S03]  /*68480*/  LDL.LU R55, [R1+0x8dc] ;  /* 0x0008dc0001377983 */ /* 0x000f260000300800 */
[----:B------:R-:W-:Y:S01]  /*68490*/  F2FP.SATFINITE.E4M3.F32.PACK_AB_MERGE_C R21, RZ, R5, RZ ;  /* 0x00000005ff15723e */ /* 0x000fe200048070ff */
[----:B-----5:R-:W-:Y:S02]  /*684a0*/  FMUL R5, R54, UR61 ;  /* 0x0000003d36057c20 */ /* 0x020fe40008400000 */
[----:B------:R-:W5:Y:S01]  /*684b0*/  LDL.LU R54, [R1+0x8e0] ;  /* 0x0008e00001367983 */ /* 0x000f620000300800 */
[----:B------:R-:W-:Y:S02]  /*684c0*/  LOP3.LUT P5, RZ, R2, 0x80, RZ, 0xc0, !PT ;  /* 0x0000008002ff7812 */ /* 0x000fe400078ac0ff */
[----:B0-----:R-:W-:-:S05]  /*684d0*/  @!P4 IADD3 R10, P1, R45, R10, RZ ;  /* 0x0000000a2d0ac210 */ /* 0x001fca0007f3e0ff */
[----:B------:R-:W-:-:S05]  /*684e0*/  @!P4 IMAD.X R11, R47, 0x1, R11, P1 ;  /* 0x000000012f0bc824 */ /* 0x000fca00008e060b */
[----:B------:R0:W-:Y:S02]  /*684f0*/  @!P4 STG.E.U8 desc[UR4][R10.64+0x90], R15 ;  /* 0x0000900f0a00c986 */ /* 0x0001e4000c101104 */
[----:B0-----:R-:W0:Y:S01]  /*68500*/  @!P5 LDC.64 R10, c[0x0][0x5c0] ;  /* 0x00017000ff0adb82 */ /* 0x001e220000000a00 */
[----:B------:R-:W-:Y:S02]  /*68510*/  LOP3.LUT P6, RZ, R2, 0x100, RZ, 0xc0, !PT ;  /* 0x0000010002ff7812 */ /* 0x000fe400078cc0ff */
        /* <DEDUP_REMOVED lines=20> */
[----:B------:R-:W-:Y:S01]  /*68660*/  @!P1 STG.E.U8 desc[UR4][R36.64+0x99], R23 ;  /* 0x0000991724009986 */ /* 0x000fe2000c101104 */
[----:B------:R-:W-:Y:S01]  /*68670*/  @!P5 IMAD R5, R7, 0x180, RZ ;  /* 0x000001800705d824 */ /* 0x000fe200078e02ff */
[----:B0-----:R-:W-:-:S04]  /*68680*/  @!P5 IADD3 R14, P1, R12, R10, RZ ;  /* 0x0000000a0c0ed210 */ /* 0x001fc80007f3e0ff */
[----:B------:R-:W-:Y:S01]  /*68690*/  @!P5 IADD3.X R15, R11, R13, R5, P1, !PT ;  /* 0x0000000d0b0fd210 */ /* 0x000fe20000ffe405 */
[----:B------:R-:W-:-:S05]  /*686a0*/  FMUL R5, R59, UR61 ;  /* 0x0000003d3b057c20 */ /* 0x000fca0008400000 */
[----:B-1----:R-:W-:-:S05]  /*686b0*/  F2FP.SATFINITE.E4M3.F32.PACK_AB_MERGE_C R21, RZ, R5, RZ ;  /* 0x00000005ff15723e */ /* 0x002fca00048070ff */
        /* <DEDUP_REMOVED lines=11> */
[----:B--2---:R-:W-:-:S05]  /*68770*/  FMUL R5, R57, UR61 ;  /* 0x0000003d39057c20 */ /* 0x004fca0008400000 */
[----:B0-----:R-:W-:Y:S01]  /*68780*/  F2FP.SATFINITE.E4M3.F32.PACK_AB_MERGE_C R17, RZ, R5, RZ ;  /* 0x00000005ff11723e */ /* 0x001fe200048070ff */
[----:B------:R0:W-:Y:S04]  /*68790*/  @!P0 STG.E.U8 desc[UR4][R18.64+0x99], R13 ;  /* 0x0000990d12008986 */ /* 0x0001e8000c101104 */
[----:B------:R0:W-:Y:S01]  /*687a0*/  @!P5 STG.E.U8 desc[UR4][R14.64+0x90], R17 ;  /* 0x000090110e00d986 */ /* 0x0001e2000c101104 */
[----:B------:R-:W-:Y:S01]  /*687b0*/  LOP3.LUT P5, RZ, R0, 0x400000, RZ, 0xc0, !PT ;  /* 0x0040000000ff7812 */ /* 0x000fe200078ac0ff */
[----:B---3--:R-:W-:-:S03]  /*687c0*/  FMUL R5, R56, UR61 ;  /* 0x0000003d38057c20 */ /* 0x008fc60008400000 */
[----:B------:R-:W-:Y:S02]  /*687d0*/  ISETP.LT.OR P5, PT, R26, 0x91, !P5 ;  /* 0x000000911a00780c */ /* 0x000fe40006fa1670 */
[----:B------:R-:W-:Y:S01]  /*687e0*/  F2FP.SATFINITE.E4M3.F32.PACK_AB_MERGE_C R21, RZ, R5, RZ ;  /* 0x00000005ff15723e */ /* 0x000fe200048070ff */
[----:B------:R-:W-:Y:S01]  /*687f0*/  BSSY B1, `(.L_x_108) ;  /* 0x0000019000017945 */ /* 0x000fe20003800000 */
[----:B------:R-:W-:-:S03]  /*68800*/  LOP3.LUT P3, RZ, R2, 0x200, RZ, 0xc0, !PT ;  /* 0x0000020002ff7812 */ /* 0x000fc6000786c0ff */
[----:B------:R0:W-:Y:S01]  /*68810*/  @!P6 STG.E.U8 desc[UR4][R10.64+0x91], R21 ;  /* 0x000091150a00e986 */ /* 0x0001e2000c101104 */
[C---:B------:R-:W-:Y:S02]  /*68820*/  LOP3.LUT P2, RZ, R2.reuse, 0x20, RZ, 0xc0, !PT ;  /* 0x0000002002ff7812 */ /* 0x040fe4000784c0ff */
[C---:B------:R-:W-:Y:S02]  /*68830*/  LOP3.LUT P1, RZ, R2.reuse, 0x4, RZ, 0xc0, !PT ;  /* 0x0000000402ff7812 */ /* 0x040fe4000782c0ff */
[----:B------:R-:W-:Y:S01]  /*68840*/  LOP3.LUT P0, RZ, R2, 0x2, RZ, 0xc0, !PT ;  /* 0x0000000202ff7812 */ /* 0x000fe2000780c0ff */
[----:B----4-:R-:W-:-:S05]  /*68850*/  FMUL R5, R55, UR61 ;  /* 0x0000003d37057c20 */ /* 0x010fca0008400000 */
[----:B------:R-:W-:Y:S01]  /*68860*/  F2FP.SATFINITE.E4M3.F32.PACK_AB_MERGE_C R5, RZ, R5, RZ ;  /* 0x00000005ff05723e */ /* 0x000fe200048070ff */
[----:B-----5:R-:W-:-:S05]  /*68870*/  FMUL R12, R54, UR61 ;  /* 0x0000003d360c7c20 */ /* 0x020fca0008400000 */
        /* <DEDUP_REMOVED lines=16> */
.L_x_109:
[----:B------:R-:W-:Y:S05]  /*68980*/  BSYNC B1 ;  /* 0x0000000000017941 */ /* 0x000fea0003800000 */
.L_x_108:
        /* <DEDUP_REMOVED lines=18> */
.L_x_111:
[----:B------:R-:W-:Y:S05]  /*68ab0*/  BSYNC B1 ;  /* 0x0000000000017941 */ /* 0x000fea0003800000 */
.L_x_110:
[----:B------:R-:W2:Y:S04]  /*68ac0*/  LDL.LU R20, [R1+0x8e4] ;  /* 0x0008e40001147983 */ /* 0x000ea80000300800 */
[----:B------:R-:W3:Y:S04]  /*68ad0*/  LDL.LU R17, [R1+0x8e8] ;  /* 0x0008e80001117983 */ /* 0x000ee80000300800 */
[----:B------:R-:W4:Y:S04]  /*68ae0*/  LDL.LU R19, [R1+0x8ec] ;  /* 0x0008ec0001137983 */ /* 0x000f280000300800 */
[----:B------:R-:W5:Y:S01]  /*68af0*/  LDL.LU R18, [R1+0x8f0] ;  /* 0x0008f00001127983 */ /* 0x000f620000300800 */
[----:B------:R-:W-:Y:S01]  /*68b00*/  ISETP.LT.OR P6, PT, R26, 0x99, !P4 ;  /* 0x000000991a00780c */ /* 0x000fe200067c1670 */
[----:B------:R-:W-:Y:S01]  /*68b10*/  ULDC.64 UR4, c[0x0][0x208] ;  /* 0x0000820000047ab9 */ /* 0x000fe20000000a00 */
[----:B------:R-:W-:Y:S01]  /*68b20*/  P2R R16, PR, RZ, 0x1 ;  /* 0x00000001ff107803 */ /* 0x000fe20000000000 */
[----:B------:R-:W-:Y:S10]  /*68b30*/  BSSY B1, `(.L_x_112) ;  /* 0x000002c000017945 */ /* 0x000ff40003800000 */
[----:B01----:R-:W0:Y:S01]  /*68b40*/  @!P6 LDC.64 R10, c[0x0][0x5c0] ;  /* 0x00017000ff0aeb82 */ /* 0x003e220000000a00 */
        /* <DEDUP_REMOVED lines=42> */
.L_x_113:
[----:B------:R-:W-:Y:S05]  /*68df0*/  BSYNC B1 ;  /* 0x0000000000017941 */ /* 0x000fea0003800000 */
.L_x_112:
        /* <DEDUP_REMOVED lines=18> */
.L_x_115:
[----:B------:R-:W-:Y:S05]  /*68f20*/  BSYNC B1 ;  /* 0x0000000000017941 */ /* 0x000fea0003800000 */
.L_x_114:
[----:B0-----:R-:W-:Y:S01]  /*68f30*/  P2R R5, PR, RZ, 0x8 ;  /* 0x00000008ff057803 */ /* 0x001fe20000000000 */
[----:B------:R-:W2:Y:S01]  /*68f40*/  LDL.LU R63, [R1+0x8f4] ;  /* 0x0008f400013f7983 */ /* 0x000ea20000300800 */
[----:B------:R-:W-:Y:S02]  /*68f50*/  ISETP.LT.OR P3, PT, R26, 0xa1, !P0 ;  /* 0x000000a11a00780c */ /* 0x000fe40004761670 */
[----:B------:R-:W-:Y:S01]  /*68f60*/  R2UR UR7, R4 ;  /* 0x00000000040772ca */ /* 0x000fe200000e0000 */
[----:B------:R-:W3:Y:S01]  /*68f70*/  LDL.LU R67, [R1+0x8f8] ;  /* 0x0008f80001437983 */ /* 0x000ee20000300800 */
[----:B------:R-:W-:Y:S02]  /*68f80*/  R2UR UR6, R3 ;  /* 0x00000000030672ca */ /* 0x000fe400000e0000 */
[----:B------:R-:W-:Y:S01]  /*68f90*/  LOP3.LUT R0, R0, 0xffdfffff, RZ, 0xc0, !PT ;  /* 0xffdfffff00007812 */ /* 0x000fe200078ec0ff */
[----:B------:R-:W4:Y:S01]  /*68fa0*/  LDL.LU R68, [R1+0x8fc] ;  /* 0x0008fc0001447983 */ /* 0x000f220000300800 */
[----:B------:R-:W-:-:S02]  /*68fb0*/  P2R R58, PR, RZ, 0x10 ;  /* 0x00000010ff3a7803 */ /* 0x000fc40000000000 */
[----:B------:R-:W-:Y:S01]  /*68fc0*/  P2R R62, PR, RZ, 0x1 ;  /* 0x00000001ff3e7803 */ /* 0x000fe20000000000 */
[----:B------:R-:W5:Y:S02]  /*68fd0*/  LDL.LU R66, [R1+0x900] ;  /* 0x0009000001427983 */ /* 0x000f640000300800 */
[----:B-1----:R-:W0:Y:S01]  /*68fe0*/  @!P3 LDC.64 R10, c[0x0][0x5c0] ;  /* 0x00017000ff0abb82 */ /* 0x002e220000000a00 */
[----:B------:R-:W-:Y:S01]  /*68ff0*/  @P3 LOP3.LUT R0, R0, 0x200000, RZ, 0xfc, !PT ;  /* 0x0020000000003812 */ /* 0x000fe200078efcff */
[----:B------:R-:W5:Y:S01]  /*69000*/  LDL.LU R64, [R1+0x904] ;  /* 0x0009040001407983 */ /* 0x000f620000300800 */
[----:B------:R-:W-:Y:S01]  /*69010*/  R2UR UR9, R83 ;  /* 0x00000000530972ca */ /* 0x000fe200000e0000 */
[----:B------:R-:W-:Y:S01]  /*69020*/  IMAD.U32 R61, RZ, RZ, UR7 ;  /* 0x00000007ff3d7e24 */ /* 0x000fe2000f8e00ff */
[C---:B------:R-:W-:Y:S01]  /*69030*/  LOP3.LUT P4, RZ, R0.reuse, 0x2000, RZ, 0xc0, !PT ;  /* 0x0000200000ff7812 */ /* 0x040fe2000788c0ff */
[----:B------:R-:W-:Y:S01]  /*69040*/  IMAD.U32 R57, RZ, RZ, UR7 ;  /* 0x00000007ff397e24 */ /* 0x000fe2000f8e00ff */
[----:B------:R-:W-:Y:S01]  /*69050*/  LOP3.LUT R0, R0, 0xfff7ffff, RZ, 0xc0, !PT ;  /* 0xfff7ffff00007812 */ /* 0x000fe200078ec0ff */
[----:B------:R-:W-:Y:S01]  /*69060*/  IMAD.U32 R54, RZ, RZ, UR6 ;  /* 0x00000006ff367e24 */ /* 0x000fe2000f8e00ff */
[----:B------:R-:W-:Y:S01]  /*69070*/  R2UR UR8, R82 ;  /* 0x00000000520872ca */ /* 0x000fe200000e0000 */
[----:B------:R-:W-:Y:S01]  /*69080*/  IMAD.U32 R50, RZ, RZ, UR6 ;  /* 0x00000006ff327e24 */ /* 0x000fe2000f8e00ff */
[----:B------:R-:W-:Y:S01]  /*69090*/  R2UR UR5, R81 ;  /* 0x00000000510572ca */ /* 0x000fe200000e0000 */
[----:B------:R-:W-:Y:S01]  /*690a0*/  IMAD.U32 R49, RZ, RZ, UR7 ;  /* 0x00000007ff317e24 */ /* 0x000fe2000f8e00ff */
[----:B------:R-:W-:Y:S01]  /*690b0*/  R2UR UR4, R80 ;  /* 0x00000000500472ca */ /* 0x000fe200000e0000 */
[----:B------:R-:W-:Y:S01]  /*690c0*/  IMAD.U32 R43, RZ, RZ, UR7 ;  /* 0x00000007ff2b7e24 */ /* 0x000fe2000f8e00ff */
[----:B------:R-:W-:Y:S01]  /*690d0*/  P2R R60, PR, RZ, 0x2 ;  /* 0x00000002ff3c7803 */ /* 0x000fe20000000000 */
[----:B------:R-:W-:Y:S01]  /*690e0*/  IMAD.U32 R42, RZ, RZ, UR6 ;  /* 0x00000006ff2a7e24 */ /* 0x000fe2000f8e00ff */
[----:B------:R-:W5:Y:S01]  /*690f0*/  LDL.LU R71, [R1+0x908] ;  /* 0x0009080001477983 */ /* 0x000f620000300800 */
[----:B------:R-:W-:Y:S01]  /*69100*/  IMAD.U32 R38, RZ, RZ, UR6 ;  /* 0x00000006ff267e24 */ /* 0x000fe2000f8e00ff */
[----:B------:R-:W-:Y:S01]  /*69110*/  P2R R44, PR, RZ, 0x4 ;  /* 0x00000004ff2c7803 */ /* 0x000fe20000000000 */
[----:B------:R-:W-:Y:S01]  /*69120*/  IMAD.U32 R56, RZ, RZ, UR6 ;  /* 0x00000006ff387e24 */ /* 0x000fe2000f8e00ff */
[----:B------:R-:W5:Y:S01]  /*69130*/  LDL.LU R70, [R1+0x90c] ;  /* 0x00090c0001467983 */ /* 0x000f620000300800 */
        /* <DEDUP_REMOVED lines=25> */
[----:B------:R-:W-:-:S03]  /*692d0*/  IMAD.U32 R5, RZ, RZ, UR7 ;  /* 0x00000007ff057e24 */ /* 0x000fc6000f8e00ff */
[----:B------:R-:W-:Y:S02]  /*692e0*/  P2R R53, PR, RZ, 0x8 ;  /* 0x00000008ff357803 */ /* 0x000fe40000000000 */
        /* <DEDUP_REMOVED lines=15> */
[----:B------:R-:W-:-:S04]  /*693e0*/  ISETP.LT.OR P1, PT, R26, 0xaa, !P4 ;  /* 0x000000aa1a00780c */ /* 0x000fc80006721670 */
[----:B------:R-:W-:Y:S01]  /*693f0*/  P2R R41, PR, RZ, 0x2 ;  /* 0x00000002ff297803 */ /* 0x000fe20000000000 */
[----:B--2---:R-:W-:-:S06]  /*69400*/  FMUL R63, R63, UR61 ;  /* 0x0000003d3f3f7c20 */ /* 0x004fcc0008400000 */
        /* <DEDUP_REMOVED lines=18> */
[----:B------:R-:W-:Y:S02]  /*69530*/  ISETP.LT.OR P4, PT, R26, 0xa1, !P3 ;  /* 0x000000a11a00780c */ /* 0x000fe40005f81670 */
[----:B------:R-:W-:-:S09]  /*69540*/  F2FP.SATFINITE.E4M3.F32.PACK_AB_MERGE_C R65, RZ, R63, RZ ;  /* 0x0000003fff41723e */ /* 0x000fd200048070ff */
[----:B------:R-:W0:Y:S01]  /*69550*/  @!P0 LDC.64 R10, c[0x0][0x5c0] ;  /* 0x00017000ff0a8b82 */ /* 0x000e220000000a00 */
[----:B------:R-:W-:Y:S02]  /*69560*/  @P0 LOP3.LUT R0, R0, 0x200, RZ, 0xfc, !PT ;  /* 0x0000020000000812 */ /* 0x000fe400078efcff */
[----:B------:R-:W-:Y:S02]  /*69570*/  P2R R45, PR, RZ, 0x10 ;  /* 0x00000010ff2d7803 */ /* 0x000fe40000000000 */
        /* <DEDUP_REMOVED lines=27> */
[----:B------:R-:W-:Y:S01]  /*69730*/  @!P4 IADD3 R43, P6, P5, R43, UR5, R8 ;  /* 0x000000052b2bcc10 */ /* 0x000fe2000fdde008 */
[----:B---3--:R-:W-:Y:S01]  /*69740*/  FMUL R63, R67, UR61 ;  /* 0x0000003d433f7c20 */ /* 0x008fe20008400000 */
[----:B------:R-:W-:Y:S02]  /*69750*/  LOP3.LUT P2, RZ, R0, 0x200000, RZ, 0xc0, !PT ;  /* 0x0020000000ff7812 */ /* 0x000fe4000784c0ff */
[----:B------:R-:W-:-:S02]  /*69760*/  @!P4 IADD3.X R42, R42, UR4, R27, P6, P5 ;  /* 0x000000042a2acc10 */ /* 0x000fc4000b7ea41b */
[----:B------:R-:W-:Y:S02]  /*69770*/  ISETP.LT.OR P5, PT, R26, 0xa2, !P3 ;  /* 0x000000a21a00780c */ /* 0x000fe40005fa1670 */
[----:B------:R-:W-:Y:S02]  /*69780*/  F2FP.SATFINITE.E4M3.F32.PACK_AB_MERGE_C R67, RZ, R63, RZ ;  /* 0x0000003fff43723e */ /* 0x000fe400048070ff */
[----:B------:R-:W-:-:S09]  /*69790*/  P2R R46, PR, RZ, 0x20 ;  /* 0x00000020ff2e7803 */ /* 0x000fd20000000000 */
[----:B------:R-:W-:-:S04]  /*697a0*/  @!P5 IADD3 R40, P0, P6, R5, UR5, R8 ;  /* 0x000000050528dc10 */ /* 0x000fc8000fe1e008 */
[----:B------:R-:W-:Y:S02]  /*697b0*/  @!P5 IADD3.X R39, R10, UR4, R27, P0, P6 ;  /* 0x000000040a27dc10 */ /* 0x000fe400087ec41b */
[----:B------:R-:W-:-:S04]  /*697c0*/  ISETP.LT.OR P6, PT, R26, 0xa9, !P3 ;  /* 0x000000a91a00780c */ /* 0x000fc80005fc1670 */
[----:B------:R-:W-:-:S09]  /*697d0*/  P2R R51, PR, RZ, 0x40 ;  /* 0x00000040ff337803 */ /* 0x000fd20000000000 */
[----:B------:R-:W-:-:S04]  /*697e0*/  @!P6 IADD3 R5, P0, P1, R5, UR5, R8 ;  /* 0x000000050505ec10 */ /* 0x000fc8000f91e008 */
[----:B------:R-:W-:Y:S02]  /*697f0*/  @!P6 IADD3.X R38, R38, UR4, R27, P0, P1 ;  /* 0x000000042626ec10 */ /* 0x000fe400087e241b */
[----:B------:R-:W-:Y:S02]  /*69800*/  LOP3.LUT P6, RZ, R0, 0x20000, RZ, 0xc0, !PT ;  /* 0x0002000000ff7812 */ /* 0x000fe400078cc0ff */
[C---:B------:R-:W-:Y:S02]  /*69810*/  ISETP.LT.OR P0, PT, R26.reuse, 0xaa, !P3 ;  /* 0x000000aa1a00780c */ /* 0x040fe40005f01670 */
[----:B------:R-:W-:Y:S01]  /*69820*/  ISETP.LT.OR P3, PT, R26, 0xa1, !P6 ;  /* 0x000000a11a00780c */ /* 0x000fe20007761670 */
[----:B----4-:R-:W-:Y:S01]  /*69830*/  FMUL R63, R68, UR61 ;  /* 0x0000003d443f7c20 */ /* 0x010fe20008400000 */
[----:B------:R-:W-:Y:S01]  /*69840*/  P2R R55, PR, RZ, 0x1 ;  /* 0x00000001ff377803 */ /* 0x000fe20000000000 */
[----:B------:R-:W2:Y:S01]  /*69850*/  LDL.LU R68, [R1+0x910] ;  /* 0x0009100001447983 */ /* 0x000ea20000300800 */
[----:B------:R-:W-:-:S03]  /*69860*/  LOP3.LUT P1, RZ, R0, 0x80000, RZ, 0xc0, !PT ;  /* 0x0008000000ff7812 */ /* 0x000fc6000782c0ff */
[----:B------:R-:W3:Y:S04]  /*69870*/  LDL.LU R72, [R1+0x914] ;  /* 0x0009140001487983 */ /* 0x000ee80000300800 */
[----:B------:R-:W-:Y:S02]  /*69880*/  @!P0 IADD3 R48, P4, P5, R11, UR5, R8 ;  /* 0x000000050b308c10 */ /* 0x000fe4000fd9e008 */
[----:B------:R-:W0:Y:S01]  /*69890*/  @!P3 LDC.64 R10, c[0x0][0x5c0] ;  /* 0x00017000ff0abb82 */ /* 0x000e220000000a00 */
[----:B------:R-:W-:Y:S01]  /*698a0*/  F2FP.SATFINITE.E4M3.F32.PACK_AB_MERGE_C R69, RZ, R63, RZ ;  /* 0x0000003fff45723e */ /* 0x000fe200048070ff */
[----:B-----5:R-:W-:Y:S01]  /*698b0*/  FMUL R63, R66, UR61 ;  /* 0x0000003d423f7c20 */ /* 0x020fe20008400000 */
[----:B------:R-:W-:Y:S01]  /*698c0*/  @!P0 IADD3.X R56, R56, UR4, R27, P4, P5 ;  /* 0x0000000438388c10 */ /* 0x000fe2000a7ea41b */
[----:B------:R-:W4:Y:S01]  /*698d0*/  LDL.LU R66, [R1+0x918] ;  /* 0x0009180001427983 */ /* 0x000f220000300800 */
[----:B------:R-:W-:Y:S01]  /*698e0*/  ULDC.64 UR4, c[0x0][0x208] ;  /* 0x0000820000047ab9 */ /* 0x000fe20000000a00 */
[----:B0-----:R-:W-:-:S05]  /*698f0*/  @!P3 IADD3 R10, P4, R8, R10, RZ ;  /* 0x0000000a080ab210 */ /* 0x001fca0007f9e0ff */
[----:B------:R-:W-:-:S05]  /*69900*/  @!P3 IMAD.X R11, R27, 0x1, R11, P4 ;  /* 0x000000011b0bb824 */ /* 0x000fca00020e060b */
[----:B------:R0:W-:Y:S02]  /*69910*/  @!P3 STG.E.U8 desc[UR4][R10.64+0xa0], R65 ;  /* 0x0000a0410a00b986 */ /* 0x0001e4000c101104 */
[----:B0-----:R-:W-:Y:S01]  /*69920*/  F2FP.SATFINITE.E4M3.F32.PACK_AB_MERGE_C R65, RZ, R63, RZ ;  /* 0x0000003fff41723e */ /* 0x001fe200048070ff */
[----:B------:R-:W-:Y:S02]  /*69930*/  FMUL R63, R64, UR61 ;  /* 0x0000003d403f7c20 */ /* 0x000fe40008400000 */
[----:B------:R-:W5:Y:S01]  /*69940*/  LDL.LU R64, [R1+0x91c] ;  /* 0x00091c0001407983 */ /* 0x000f620000300800 */
[----:B------:R-:W-:-:S13]  /*69950*/  ISETP.LT.OR P0, PT, R26, 0xa2, !P6 ;  /* 0x000000a21a00780c */ /* 0x000fda0007701670 */
[----:B------:R-:W0:Y:S02]  /*69960*/  @!P0 LDC.64 R10, c[0x0][0x5c0] ;  /* 0x00017000ff0a8b82 */ /* 0x000e240000000a00 */
[----:B0-----:R-:W-:-:S05]  /*69970*/  @!P0 IADD3 R10, P3, R8, R10, RZ ;  /* 0x0000000a080a8210 */ /* 0x001fca0007f7e0ff */
[----:B------:R-:W-:-:S05]  /*69980*/  @!P0 IMAD.X R11, R27, 0x1, R11, P3 ;  /* 0x000000011b0b8824 */ /* 0x000fca00018e060b */
[----:B------:R-:W-:Y:S04]  /*69990*/  @!P0 STG.E.U8 desc[UR4][R10.64+0xa1], R67 ;  /* 0x0000a1430a008986 */ /* 0x000fe8000c101104 */
[----:B------:R-:W-:Y:S04]  /*699a0*/  @!P2 STG.E.U8 desc[UR4][R18.64+0xa0], R69 ;  /* 0x0000a0451200a986 */ /* 0x000fe8000c101104 */
[----:B------:R0:W-:Y:S02]  /*699b0*/  @!P1 STG.E.U8 desc[UR4][R14.64+0xa1], R65 ;  /* 0x0000a1410e009986 */ /* 0x0001e4000c101104 */
[----:B0-----:R-:W-:-:S02]  /*699c0*/  FMUL R14, R71, UR61 ;  /* 0x0000003d470e7c20 */ /* 0x001fc40008400000 */
[----:B------:R-:W5:Y:S03]  /*699d0*/  LDL.LU R71, [R1+0x920] ;  /* 0x0009200001477983 */ /* 0x000f660000300800 */
[----:B------:R-:W-:Y:S01]  /*699e0*/  F2FP.SATFINITE.E4M3.F32.PACK_AB_MERGE_C R15, RZ, R14, RZ ;  /* 0x0000000eff0f723e */ /* 0x000fe200048070ff */
[----:B------:R-:W-:Y:S02]  /*699f0*/  FMUL R14, R70, UR61 ;  /* 0x0000003d460e7c20 */ /* 0x000fe40008400000 */
[----:B------:R-:W5:Y:S01]  /*69a00*/  LDL.LU R70, [R1+0x924] ;  /* 0x0009240001467983 */ /* 0x000f620000300800 */
[----:B------:R-:W-:-:S13]  /*69a10*/  ISETP.LT.OR P0, PT, R26, 0xa9, !P6 ;  /* 0x000000a91a00780c */ /* 0x000fda0007701670 */
[----:B------:R-:W0:Y:S01]  /*69a20*/  @!P0 LDC.64 R10, c[0x0][0x5c0] ;  /* 0x00017000ff0a8b82 */ /* 0x000e220000000a00 */
[----:B------:R-:W-:Y:S02]  /*69a30*/  F2FP.SATFINITE.E4M3.F32.PACK_AB_MERGE_C R19, RZ, R14, RZ ;  /* 0x0000000eff13723e */ /* 0x000fe400048070ff */
[----:B------:R-:W-:Y:S02]  /*69a40*/  F2FP.SATFINITE.E4M3.F32.PACK_AB_MERGE_C R63, RZ, R63, RZ ;  /* 0x0000003fff3f723e */ /* 0x000fe400048070ff */
[----:B0-----:R-:W-:-:S05]  /*69a50*/  @!P0 IADD3 R10, P3, R8, R10, RZ ;  /* 0x0000000a080a8210 */ /* 0x001fca0007f7e0ff */
[----:B------:R-:W-:-:S05]  /*69a60*/  @!P0 IMAD.X R11, R27, 0x1, R11, P3 ;  /* 0x000000011b0b8824 */ /* 0x000fca00018e060b */
[----:B------:R0:W-:Y:S01]  /*69a70*/  @!P0 STG.E.U8 desc[UR4][R10.64+0xa8], R63 ;  /* 0x0000a83f0a008986 */ /* 0x0001e2000c101104 */
[----:B--2---:R-:W-:-:S03]  /*69a80*/  FMUL R14, R68, UR61 ;  /* 0x0000003d440e7c20 */ /* 0x004fc60008400000 */
[----:B------:R-:W2:Y:S02]  /*69a90*/  LDL.LU R68, [R1+0x928] ;  /* 0x0009280001447983 */ /* 0x000ea40000300800 */
[----:B0-----:R-:W-:Y:S01]  /*69aa0*/  F2FP.SATFINITE.E4M3.F32.PACK_AB_MERGE_C R63, RZ, R14, RZ ;  /* 0x0000000eff3f723e */ /* 0x001fe200048070ff */
[----:B---3--:R-:W-:-:S05]  /*69ab0*/  FMUL R14, R72, UR61 ;  /* 0x0000003d480e7c20 */ /* 0x008fca0008400000 */
[----:B------:R-:W-:Y:S01]  /*69ac0*/  F2FP.SATFINITE.E4M3.F32.PACK_AB_MERGE_C R65, RZ, R14, RZ ;  /* 0x0000000eff41723e */ /* 0x000fe200048070ff */
[----:B----4-:R-:W-:Y:S02]  /*69ad0*/  FMUL R14, R66, UR61 ;  /* 0x0000003d420e7c20 */ /* 0x010fe40008400000 */
[----:B------:R-:W3:Y:S04]  /*69ae0*/  LDL.LU R66, [R1+0x92c] ;  /* 0x00092c0001427983 */ /* 0x000ee80000300800 */
[----:B------:R-:W4:Y:S01]  /*69af0*/  LDL.LU R72, [R1+0x930] ;  /* 0x0009300001487983 */ /* 0x000f220000300800 */
[----:B------:R-:W-:Y:S01]  /*69b00*/  F2FP.SATFINITE.E4M3.F32.PACK_AB_MERGE_C R67, RZ, R14, RZ ;  /* 0x0000000eff43723e */ /* 0x000fe200048070ff */
[----:B-----5:R-:W-:Y:S02]  /*69b10*/  FMUL R14, R64, UR61 ;  /* 0x0000003d400e7c20 */ /* 0x020fe40008400000 */
[----:B------:R-:W5:Y:S01]  /*69b20*/  LDL.LU R64, [R1+0x934] ;  /* 0x0009340001407983 */ /* 0x000f620000300800 */
[----:B------:R-:W-:-:S13]  /*69b30*/  ISETP.LT.OR P3, PT, R26, 0xaa, !P6 ;  /* 0x000000aa1a00780c */ /* 0x000fda0007761670 */
[----:B------:R-:W0:Y:S02]  /*69b40*/  @!P3 LDC.64 R10, c[0x0][0x5c0] ;  /* 0x00017000ff0abb82 */ /* 0x000e240000000a00 */
[----:B0-----:R-:W-:-:S05]  /*69b50*/  @!P3 IADD3 R10, P6, R8, R10, RZ ;  /* 0x0000000a080ab210 */ /* 0x001fca0007fde0ff */
[----:B------:R-:W-:-:S05]  /*69b60*/  @!P3 IMAD.X R11, R27, 0x1, R11, P6 ;  /* 0x000000011b0bb824 */ /* 0x000fca00030e060b */
[----:B------:R0:W-:Y:S01]  /*69b70*/  @!P3 STG.E.U8 desc[UR4][R10.64+0xa9], R15 ;  /* 0x0000a90f0a00b986 */ /* 0x0001e2000c101104 */
[----:B------:R-:W-:-:S04]  /*69b80*/  LOP3.LUT P3, RZ, R0, 0x4000, RZ, 0xc0, !PT ;  /* 0x0000400000ff7812 */ /* 0x000fc8000786c0ff */
[----:B0-----:R-:W-:Y:S02]  /*69b90*/  P2R R15, PR, RZ, 0x8 ;  /* 0x00000008ff0f7803 */ /* 0x001fe40000000000 */
[C---:B------:R-:W-:Y:S02]  /*69ba0*/  LOP3.LUT P3, RZ, R0.reuse, 0x10, RZ, 0xc0, !PT ;  /* 0x0000001000ff7812 */ /* 0x040fe4000786c0ff */
[C---:B------:R-:W-:Y:S02]  /*69bb0*/  LOP3.LUT P5, RZ, R0.reuse, 0x100000, RZ, 0xc0, !PT ;  /* 0x0010000000ff7812 */ /* 0x040fe400078ac0ff */
[----:B------:R-:W-:-:S09]  /*69bc0*/  LOP3.LUT P4, RZ, R0, 0x40000, RZ, 0xc0, !PT ;  /* 0x0004000000ff7812 */ /* 0x000fd2000788c0ff */
[----:B------:R-:W0:Y:S01]  /*69bd0*/  @!P3 LDC.64 R10, c[0x0][0x5c0] ;  /* 0x00017000ff0abb82 */ /* 0x000e220000000a00 */
[C---:B------:R-:W-:Y:S02]  /*69be0*/  LOP3.LUT P2, RZ, R0.reuse, 0x10000, RZ, 0xc0, !PT ;  /* 0x0001000000ff7812 */ /* 0x040fe4000784c0ff */
[C---:B------:R-:W-:Y:S01]  /*69bf0*/  LOP3.LUT P1, RZ, R0.reuse, 0x8000, RZ, 0xc0, !PT ;  /* 0x0000800000ff7812 */ /* 0x040fe2000782c0ff */
[----:B------:R1:W-:Y:S01]  /*69c00*/  @!P5 STG.E.U8 desc[UR4][R28.64+0xa8], R19 ;  /* 0x0000a8131c00d986 */ /* 0x0003e2000c101104 */
[----:B------:R-:W-:-:S03]  /*69c10*/  LOP3.LUT P0, RZ, R0, 0x8, RZ, 0xc0, !PT ;  /* 0x0000000800ff7812 */ /* 0x000fc6000780c0ff */
[----:B------:R-:W-:Y:S06]  /*69c20*/  @!P4 STG.E.U8 desc[UR4][R22.64+0xa9], R63 ;  /* 0x0000a93f1600c986 */ /* 0x000fec000c101104 */
[----:B------:R-:W-:Y:S01]  /*69c30*/  @!P2 STG.E.U8 desc[UR4][R16.64+0xa0], R65 ;  /* 0x0000a0411000a986 */ /* 0x000fe2000c101104 */
[----:B-1----:R-:W-:Y:S01]  /*69c40*/  F2FP.SATFINITE.E4M3.F32.PACK_AB_MERGE_C R19, RZ, R14, RZ ;  /* 0x0000000eff13723e */ /* 0x002fe200048070ff */
[----:B------:R-:W-:Y:S02]  /*69c50*/  FMUL R14, R71, UR61 ;  /* 0x0000003d470e7c20 */ /* 0x000fe40008400000 */
[----:B------:R1:W-:Y:S04]  /*69c60*/  @!P1 STG.E.U8 desc[UR4][R12.64+0xa1], R67 ;  /* 0x0000a1430c009986 */ /* 0x0003e8000c101104 */
[----:B------:R-:W5:Y:S01]  /*69c70*/  LDL.LU R71, [R1+0x938] ;  /* 0x0009380001477983 */ /* 0x000f620000300800 */
[----:B0-----:R-:W-:-:S05]  /*69c80*/  @!P3 IADD3 R10, P1, R61, R10, RZ ;  /* 0x0000000a3d0ab210 */ /* 0x001fca0007f3e0ff */
[----:B------:R-:W-:Y:S02]  /*69c90*/  @!P3 IMAD.X R11, R59, 0x1, R11, P1 ;  /* 0x000000013b0bb824 */ /* 0x000fe400008e060b */
[----:B-1----:R-:W-:Y:S02]  /*69ca0*/  FMUL R12, R70, UR61 ;  /* 0x0000003d460c7c20 */ /* 0x002fe40008400000 */
[----:B------:R-:W5:Y:S04]  /*69cb0*/  LDL.LU R70, [R1+0x93c] ;  /* 0x00093c0001467983 */ /* 0x000f680000300800 */
[----:B------:R0:W-:Y:S02]  /*69cc0*/  @!P3 STG.E.U8 desc[UR4][R10.64+0xa0], R19 ;  /* 0x0000a0130a00b986 */ /* 0x0001e4000c101104 */
[----:B0-----:R-:W0:Y:S02]  /*69cd0*/  @!P0 LDC.64 R10, c[0x0][0x5c0] ;  /* 0x00017000ff0a8b82 */ /* 0x001e240000000a00 */
[----:B0-----:R-:W-:-:S05]  /*69ce0*/  @!P0 IADD3 R10, P3, R57, R10, RZ ;  /* 0x0000000a390a8210 */ /* 0x001fca0007f7e0ff */
[----:B------:R-:W-:Y:S01]  /*69cf0*/  @!P0 IMAD.X R11, R54, 0x1, R11, P3 ;  /* 0x00000001360b8824 */ /* 0x000fe200018e060b */
[----:B------:R-:W-:Y:S02]  /*69d00*/  ISETP.NE.AND P3, PT, R15, RZ, PT ;  /* 0x000000ff0f00720c */ /* 0x000fe40003f65270 */
[----:B------:R-:W-:Y:S02]  /*69d10*/  F2FP.SATFINITE.E4M3.F32.PACK_AB_MERGE_C R15, RZ, R12, RZ ;  /* 0x0000000cff0f723e */ /* 0x000fe400048070ff */
[----:B------:R-:W-:-:S05]  /*69d20*/  F2FP.SATFINITE.E4M3.F32.PACK_AB_MERGE_C R13, RZ, R14, RZ ;  /* 0x0000000eff0d723e */ /* 0x000fca00048070ff */
[----:B------:R0:W-:Y:S04]  /*69d30*/  @!P0 STG.E.U8 desc[UR4][R10.64+0xa1], R13 ;  /* 0x0000a10d0a008986 */ /* 0x0001e8000c101104 */
[----:B------:R1:W-:Y:S01]  /*69d40*/  @!P3 STG.E.U8 desc[UR4][R24.64+0xa8], R15 ;  /* 0x0000a80f1800b986 */ /* 0x0003e2000c101104 */
[----:B--2---:R-:W-:-:S03]  /*69d50*/  FMUL R12, R68, UR61 ;  /* 0x0000003d440c7c20 */ /* 0x004fc60008400000 */
[----:B------:R-:W2:Y:S02]  /*69d60*/  LDL.LU R68, [R1+0x940] ;  /* 0x0009400001447983 */ /* 0x000ea40000300800 */
[----:B------:R-:W-:Y:S01]  /*69d70*/  F2FP.SATFINITE.E4M3.F32.PACK_AB_MERGE_C R17, RZ, R12, RZ ;  /* 0x0000000cff11723e */ /* 0x000fe200048070ff */
[----:B---3--:R-:W-:Y:S02]  /*69d80*/  FMUL R12, R66, UR61 ;  /* 0x0000003d420c7c20 */ /* 0x008fe40008400000 */
[----:B------:R-:W3:Y:S03]  /*69d90*/  LDL.LU R66, [R1+0x944] ;  /* 0x0009440001427983 */ /* 0x000ee60000300800 */
[----:B0-----:R-:W-:Y:S01]  /*69da0*/  F2FP.SATFINITE.E4M3.F32.PACK_AB_MERGE_C R13, RZ, R12, RZ ;  /* 0x0000000cff0d723e */ /* 0x001fe200048070ff */
[----:B----4-:R-:W-:-:S05]  /*69db0*/  FMUL R12, R72, UR61 ;  /* 0x0000003d480c7c20 */ /* 0x010fca0008400000 */
[----:B-1----:R-:W-:Y:S01]  /*69dc0*/  F2FP.SATFINITE.E4M3.F32.PACK_AB_MERGE_C R15, RZ, R12, RZ ;  /* 0x0000000cff0f723e */ /* 0x002fe200048070ff */
[----:B-----5:R-:W-:Y:S02]  /*69dd0*/  FMUL R12, R64, UR61 ;  /* 0x0000003d400c7c20 */ /* 0x020fe40008400000 */
[----:B------:R-:W4:Y:S01]  /*69de0*/  LDL.LU R64, [R1+0x948] ;  /* 0x0009480001407983 */ /* 0x000f220000300800 */
[C---:B------:R-:W-:Y:S02]  /*69df0*/  LOP3.LUT P5, RZ, R0.reuse, 0x4, RZ, 0xc0, !PT ;  /* 0x0000000400ff7812 */ /* 0x040fe400078ac0ff */
[C---:B------:R-:W-:Y:S01]  /*69e00*/  LOP3.LUT P6, RZ, R0.reuse, 0x1000, RZ, 0xc0, !PT ;  /* 0x0000100000ff7812 */ /* 0x040fe200078cc0ff */
[----:B------:R-:W5:Y:S10]  /*69e10*/  LDL.LU R72, [R1+0x94c] ;  /* 0x00094c0001487983 */ /* 0x000f740000300800 */
[----:B------:R-:W0:Y:S01]  /*69e20*/  @!P5 LDC.64 R10, c[0x0][0x5c0] ;  /* 0x00017000ff0adb82 */ /* 0x000e220000000a00 */
[----:B------:R-:W-:Y:S01]  /*69e30*/  LOP3.LUT P4, RZ, R0, 0x2, RZ, 0xc0, !PT ;  /* 0x0000000200ff7812 */ /* 0x000fe2000788c0ff */
[----:B------:R-:W-:Y:S01]  /*69e40*/  @!P6 STG.E.U8 desc[UR4][R20.64+0xa9], R17 ;  /* 0x0000a9111400e986 */ /* 0x000fe2000c101104 */
[----:B0-----:R-:W-:-:S05]  /*69e50*/  @!P5 IADD3 R10, P6, R52, R10, RZ ;  /* 0x0000000a340ad210 */ /* 0x001fca0007fde0ff */
[----:B------:R-:W-:-:S05]  /*69e60*/  @!P5 IMAD.X R11, R50, 0x1, R11, P6 ;  /* 0x00000001320bd824 */ /* 0x000fca00030e060b */
[----:B------:R0:W-:Y:S02]  /*69e70*/  @!P5 STG.E.U8 desc[UR4][R10.64+0xa8], R13 ;  /* 0x0000a80d0a00d986 */ /* 0x0001e4000c101104 */
[----:B0-----:R-:W0:Y:S02]  /*69e80*/  @!P4 LDC.64 R10, c[0x0][0x5c0] ;  /* 0x00017000ff0acb82 */ /* 0x001e240000000a00 */
[----:B0-----:R-:W-:-:S05]  /*69e90*/  @!P4 IADD3 R10, P5, R49, R10, RZ ;  /* 0x0000000a310ac210 */ /* 0x001fca0007fbe0ff */
[----:B------:R-:W-:-:S05]  /*69ea0*/  @!P4 IMAD.X R11, R47, 0x1, R11, P5 ;  /* 0x000000012f0bc824 */ /* 0x000fca00028e060b */
[----:B------:R0:W-:Y:S01]  /*69eb0*/  @!P4 STG.E.U8 desc[UR4][R10.64+0xa9], R15 ;  /* 0x0000a90f0a00c986 */ /* 0x0001e2000c101104 */
[----:B------:R-:W-:Y:S02]  /*69ec0*/  ISETP.NE.AND P4, PT, R45, RZ, PT ;  /* 0x000000ff2d00720c */ /* 0x000fe40003f85270 */
[----:B------:R-:W-:-:S11]  /*69ed0*/  LOP3.LUT P2, RZ, R0, 0x800, RZ, 0xc0, !PT ;  /* 0x0000080000ff7812 */ /* 0x000fd6000784c0ff */
[----:B0-----:R-:W0:Y:S01]  /*69ee0*/  @!P4 LDC.64 R10, c[0x0][0x5c0] ;  /* 0x00017000ff0acb82 */ /* 0x001e220000000a00 */
[----:B------:R-:W-:Y:S02]  /*69ef0*/  LOP3.LUT P1, RZ, R0, 0x400, RZ, 0xc0, !PT ;  /* 0x0000040000ff7812 */ /* 0x000fe4000782c0ff */
[----:B------:R-:W-:Y:S01]  /*69f00*/  F2FP.SATFINITE.E4M3.F32.PACK_AB_MERGE_C R17, RZ, R12, RZ ;  /* 0x0000000cff11723e */ /* 0x000fe200048070ff */
[----:B------:R-:W-:Y:S01]  /*69f10*/  FMUL R12, R71, UR61 ;  /* 0x0000003d470c7c20 */ /* 0x000fe20008400000 */
[----:B------:R-:W-:Y:S01]  /*69f20*/  ISETP.NE.AND P5, PT, R46, RZ, PT ;  /* 0x000000ff2e00720c */ /* 0x000fe20003fa5270 */
[----:B------:R-:W5:Y:S03]  /*69f30*/  LDL.LU R71, [R1+0x950] ;  /* 0x0009500001477983 */ /* 0x000f660000300800 */
[----:B------:R-:W-:Y:S01]  /*69f40*/  F2FP.SATFINITE.E4M3.F32.PACK_AB_MERGE_C R13, RZ, R12, RZ ;  /* 0x0000000cff0d723e */ /* 0x000fe200048070ff */
[----:B------:R-:W-:Y:S01]  /*69f50*/  @!P2 STG.E.U8 desc[UR4][R32.64+0xa0], R17 ;  /* 0x0000a0112000a986 */ /* 0x000fe2000c101104 */
[----:B------:R-:W-:-:S03]  /*69f60*/  FMUL R12, R70, UR61 ;  /* 0x0000003d460c7c20 */ /* 0x000fc60008400000 */
[----:B------:R-:W-:Y:S02]  /*69f70*/  @!P1 STG.E.U8 desc[UR4][R30.64+0xa1], R13 ;  /* 0x0000a10d1e009986 */ /* 0x000fe4000c101104 */
[----:B------:R-:W-:Y:S02]  /*69f80*/  F2FP.SATFINITE.E4M3.F32.PACK_AB_MERGE_C R15, RZ, R12, RZ ;  /* 0x0000000cff0f723e */ /* 0x000fe400048070ff */
[----:B------:R-:W-:Y:S01]  /*69f90*/  ISETP.NE.AND P6, PT, R51, RZ, PT ;  /* 0x000000ff3300720c */ /* 0x000fe20003fc5270 */
[----:B------:R-:W5:Y:S01]  /*69fa0*/  LDL.LU R70, [R1+0x954] ;  /* 0x0009540001467983 */ /* 0x000f620000300800 */
[----:B0-----:R-:W-:-:S05]  /*69fb0*/  @!P4 IADD3 R10, P1, R43, R10, RZ ;  /* 0x0000000a2b0ac210 */ /* 0x001fca0007f3e0ff */
[----:B------:R-:W-:-:S05]  /*69fc0*/  @!P4 IMAD.X R11, R42, 0x1, R11, P1 ;  /* 0x000000012a0bc824 */ /* 0x000fca00008e060b */
[----:B------:R0:W-:Y:S02]  /*69fd0*/  @!P4 STG.E.U8 desc[UR4][R10.64+0xa0], R15 ;  /* 0x0000a00f0a00c986 */ /* 0x0001e4000c101104 */
[----:B0-----:R-:W0:Y:S02]  /*69fe0*/  @!P5 LDC.64 R10, c[0x0][0x5c0] ;  /* 0x00017000ff0adb82 */ /* 0x001e240000000a00 */
[----:B0-----:R-:W-:-:S05]  /*69ff0*/  @!P5 IADD3 R10, P4, R40, R10, RZ ;  /* 0x0000000a280ad210 */ /* 0x001fca0007f9e0ff */
[----:B------:R-:W-:Y:S02]  /*6a000*/  @!P5 IMAD.X R11, R39, 0x1, R11, P4 ;  /* 0x00000001270bd824 */ /* 0x000fe400020e060b */
[----:B--2---:R-:W-:Y:S02]  /*6a010*/  FMUL R12, R68, UR61 ;  /* 0x0000003d440c7c20 */ /* 0x004fe40008400000 */
[----:B------:R-:W2:Y:S03]  /*6a020*/  LDL.LU R68, [R1+0x958] ;  /* 0x0009580001447983 */ /* 0x000ea60000300800 */
[----:B------:R-:W-:-:S05]  /*6a030*/  F2FP.SATFINITE.E4M3.F32.PACK_AB_MERGE_C R13, RZ, R12, RZ ;  /* 0x0000000cff0d723e */ /* 0x000fca00048070ff */
[----:B------:R0:W-:Y:S01]  /*6a040*/  @!P5 STG.E.U8 desc[UR4][R10.64+0xa1], R13 ;  /* 0x0000a10d0a00d986 */ /* 0x0001e2000c101104 */
[----:B------:R-:W-:Y:S01]  /*6a050*/  LOP3.LUT P5, RZ, R0, 0x200, RZ, 0xc0, !PT ;  /* 0x0000020000ff7812 */ /* 0x000fe200078ac0ff */
[----:B0-----:R-:W0:Y:S01]  /*6a060*/  @!P6 LDC.64 R10, c[0x0][0x5c0] ;  /* 0x00017000ff0aeb82 */ /* 0x001e220000000a00 */
[----:B---3--:R-:W-:Y:S02]  /*6a070*/  FMUL R12, R66, UR61 ;  /* 0x0000003d420c7c20 */ /* 0x008fe40008400000 */
[----:B------:R-:W3:Y:S03]  /*6a080*/  LDL.LU R66, [R1+0x95c] ;  /* 0x00095c0001427983 */ /* 0x000ee60000300800 */
[----:B------:R-:W-:-:S06]  /*6a090*/  F2FP.SATFINITE.E4M3.F32.PACK_AB_MERGE_C R21, RZ, R12, RZ ;  /* 0x0000000cff15723e */ /* 0x000fcc00048070ff */
[----:B------:R1:W-:Y:S01]  /*6a0a0*/  @!P5 STG.E.U8 desc[UR4][R34.64+0xa8], R21 ;  /* 0x0000a8152200d986 */ /* 0x0003e2000c101104 */
[----:B0-----:R-:W-:Y:S01]  /*6a0b0*/  @!P6 IADD3 R16, P5, R5, R10, RZ ;  /* 0x0000000a0510e210 */ /* 0x001fe20007fbe0ff */
[----:B----4-:R-:W-:Y:S02]  /*6a0c0*/  FMUL R5, R64, UR61 ;  /* 0x0000003d40057c20 */ /* 0x010fe40008400000 */
[----:B------:R-:W4:Y:S01]  /*6a0d0*/  LDL.LU R64, [R1+0x960] ;  /* 0x0009600001407983 */ /* 0x000f220000300800 */
[----:B------:R-:W-:Y:S01]  /*6a0e0*/  ISETP.NE.AND P0, PT, R55, RZ, PT ;  /* 0x000000ff3700720c */ /* 0x000fe20003f05270 */
[----:B------:R-:W-:-:S12]  /*6a0f0*/  @!P6 IMAD.X R17, R38, 0x1, R11, P5 ;  /* 0x000000012611e824 */ /* 0x000fd800028e060b */
[----:B------:R-:W0:Y:S01]  /*6a100*/  @!P0 LDC.64 R10, c[0x0][0x5c0] ;  /* 0x00017000ff0a8b82 */ /* 0x000e220000000a00 */
[----:B------:R-:W-:Y:S02]  /*6a110*/  ISETP.NE.AND P4, PT, R58, RZ, PT ;  /* 0x000000ff3a00720c */ /* 0x000fe40003f85270 */
[----:B0-----:R-:W-:-:S05]  /*6a120*/  @!P0 IADD3 R18, P5, R48, R10, RZ ;  /* 0x0000000a30128210 */ /* 0x001fca0007fbe0ff */
[----:B------:R-:W-:Y:S01]  /*6a130*/  @!P0 IMAD.X R19, R56, 0x1, R11, P5 ;  /* 0x0000000138138824 */ /* 0x000fe200028e060b */
[----:B------:R-:W-:Y:S02]  /*6a140*/  ISETP.LT.OR P5, PT, R26, 0xa1, !P4 ;  /* 0x000000a11a00780c */ /* 0x000fe400067a1670 */
[----:B------:R-:W-:-:S11]  /*6a150*/  ISETP.NE.AND P1, PT, R41, RZ, PT ;  /* 0x000000ff2900720c */ /* 0x000fd60003f25270 */
        /* <DEDUP_REMOVED lines=9> */
[----:B-----5:R-:W-:-:S05]  /*6a1f0*/  FMUL R5, R72, UR61 ;  /* 0x0000003d48057c20 */ /* 0x020fca0008400000 */
        /* <DEDUP_REMOVED lines=12> */
[----:B------:R-:W-:-:S05]  /*6a2c0*/  FMUL R5, R70, UR61 ;  /* 0x0000003d46057c20 */ /* 0x000fca0008400000 */
[----:B0-----:R-:W-:Y:S01]  /*6a2d0*/  F2FP.SATFINITE.E4M3.F32.PACK_AB_MERGE_C R17, RZ, R5, RZ ;  /* 0x00000005ff11723e */ /* 0x001fe200048070ff */
[----:B------:R0:W-:Y:S04]  /*6a2e0*/  @!P0 STG.E.U8 desc[UR4][R18.64+0xa9], R13 ;  /* 0x0000a90d12008986 */ /* 0x0001e8000c101104 */
[----:B------:R0:W-:Y:S01]  /*6a2f0*/  @!P5 STG.E.U8 desc[UR4][R14.64+0xa0], R17 ;  /* 0x0000a0110e00d986 */ /* 0x0001e2000c101104 */
[----:B------:R-:W-:-:S04]  /*6a300*/  LOP3.LUT P5, RZ, R0, 0x400000, RZ, 0xc0, !PT ;  /* 0x0040000000ff7812 */ /* 0x000fc800078ac0ff */
[----:B------:R-:W-:Y:S01]  /*6a310*/  ISETP.LT.OR P5, PT, R26, 0xa1, !P5 ;  /* 0x000000a11a00780c */ /* 0x000fe20006fa1670 */
[----:B------:R-:W-:Y:S01]  /*6a320*/  BSSY B1, `(.L_x_116) ;  /* 0x000001b000017945 */ /* 0x000fe20003800000 */
[----:B------:R-:W-:Y:S02]  /*6a330*/  ISETP.NE.AND P3, PT, R53, RZ, PT ;  /* 0x000000ff3500720c */ /* 0x000fe40003f65270 */
[----:B------:R-:W-:Y:S02]  /*6a340*/  ISETP.NE.AND P2, PT, R44, RZ, PT ;  /* 0x000000ff2c00720c */ /* 0x000fe40003f45270 */
[----:B------:R-:W-:Y:S02]  /*6a350*/  ISETP.NE.AND P1, PT, R60, RZ, PT ;  /* 0x000000ff3c00720c */ /* 0x000fe40003f25270 */
[----:B------:R-:W-:Y:S01]  /*6a360*/  ISETP.NE.AND P0, PT, R62, RZ, PT ;  /* 0x000000ff3e00720c */ /* 0x000fe20003f05270 */
[----:B--2---:R-:W-:-:S05]  /*6a370*/  FMUL R5, R68, UR61 ;  /* 0x0000003d44057c20 */ /* 0x004fca0008400000 */
[----:B------:R-:W-:-:S05]  /*6a380*/  F2FP.SATFINITE.E4M3.F32.PACK_AB_MERGE_C R21, RZ, R5, RZ ;  /* 0x00000005ff15723e */ /* 0x000fca00048070ff */
[----:B------:R0:W-:Y:S01]  /*6a390*/  @!P6 STG.E.U8 desc[UR4][R10.64+0xa1], R21 ;  /* 0x0000a1150a00e986 */ /* 0x0001e2000c101104 */
[----:B---3--:R-:W-:-:S05]  /*6a3a0*/  FMUL R5, R66, UR61 ;  /* 0x0000003d42057c20 */ /* 0x008fca0008400000 */
[----:B------:R-:W-:Y:S01]  /*6a3b0*/  F2FP.SATFINITE.E4M3.F32.PACK_AB_MERGE_C R5, RZ, R5, RZ ;  /* 0x00000005ff05723e */ /* 0x000fe200048070ff */
[----:B----4-:R-:W-:-:S05]  /*6a3c0*/  FMUL R12, R64, UR61 ;  /* 0x0000003d400c7c20 */ /* 0x010fca0008400000 */
        /* <DEDUP_REMOVED lines=16> */
.L_x_117:
[----:B------:R-:W-:Y:S05]  /*6a4d0*/  BSYNC B1 ;  /* 0x0000000000017941 */ /* 0x000fea0003800000 */
.L_x_116:
        /* <DEDUP_REMOVED lines=18> */
.L_x_119:
[----:B------:R-:W-:Y:S05]  /*6a600*/  BSYNC B1 ;  /* 0x0000000000017941 */ /* 0x000fea0003800000 */
.L_x_118:
        /* <DEDUP_REMOVED lines=51> */
.L_x_121:
[----:B------:R-:W-:Y:S05]  /*6a940*/  BSYNC B1 ;  /* 0x0000000000017941 */ /* 0x000fea0003800000 */
.L_x_120:
        /* <DEDUP_REMOVED lines=18> */
.L_x_123:
[----:B------:R-:W-:Y:S05]  /*6aa70*/  BSYNC B1 ;  /* 0x0000000000017941 */ /* 0x000fea0003800000 */
.L_x_122:
[----:B0-----:R-:W-:Y:S01]  /*6aa80*/  P2R R5, PR, RZ, 0x8 ;  /* 0x00000008ff057803 */ /* 0x001fe20000000000 */
[----:B------:R-:W2:Y:S01]  /*6aa90*/  LDL.LU R57, [R1+0x974] ;  /* 0x0009740001397983 */ /* 0x000ea20000300800 */
[----:B------:R-:W-:Y:S02]  /*6aaa0*/  ISETP.LT.OR P3, PT, R26, 0xb1, !P0 ;  /* 0x000000b11a00780c */ /* 0x000fe40004761670 */
[----:B------:R-:W-:Y:S01]  /*6aab0*/  R2UR UR7, R4 ;  /* 0x00000000040772ca */ /* 0x000fe200000e0000 */
[----:B------:R-:W3:Y:S10]  /*6aac0*/  LDL.LU R85, [R1+0x978] ;  /* 0x0009780001557983 */ /* 0x000ef40000300800 */
[----:B-1----:R-:W0:Y:S01]  /*6aad0*/  @!P3 LDC.64 R10, c[0x0][0x5c0] ;  /* 0x00017000ff0abb82 */ /* 0x002e220000000a00 */
[----:B------:R-:W-:Y:S01]  /*6aae0*/  R2UR UR6, R3 ;  /* 0x00000000030672ca */ /* 0x000fe200000e0000 */
[----:B------:R-:W4:Y:S01]  /*6aaf0*/  LDL.LU R79, [R1+0x97c] ;  /* 0x00097c00014f7983 */ /* 0x000f220000300800 */
[----:B------:R-:W-:-:S02]  /*6ab00*/  P2R R41, PR, RZ, 0x8 ;  /* 0x00000008ff297803 */ /* 0x000fc40000000000 */
[----:B------:R-:W-:Y:S01]  /*6ab10*/  P2R R38, PR, RZ, 0x1 ;  /* 0x00000001ff267803 */ /* 0x000fe20000000000 */
[----:B------:R-:W5:Y:S01]  /*6ab20*/  LDL.LU R84, [R1+0x980] ;  /* 0x0009800001547983 */ /* 0x000f620000300800 */
[----:B------:R-:W-:Y:S02]  /*6ab30*/  R2UR UR9, R83 ;  /* 0x00000000530972ca */ /* 0x000fe400000e0000 */
[----:B------:R-:W-:Y:S01]  /*6ab40*/  R2UR UR8, R82 ;  /* 0x00000000520872ca */ /* 0x000fe200000e0000 */
[----:B------:R-:W5:Y:S01]  /*6ab50*/  LDL.LU R78, [R1+0x984] ;  /* 0x00098400014e7983 */ /* 0x000f620000300800 */
[----:B------:R-:W-:Y:S01]  /*6ab60*/  P2R R39, PR, RZ, 0x10 ;  /* 0x00000010ff277803 */ /* 0x000fe20000000000 */
[----:B------:R-:W-:Y:S01]  /*6ab70*/  IMAD.U32 R55, RZ, RZ, UR7 ;  /* 0x00000007ff377e24 */ /* 0x000fe2000f8e00ff */
[----:B------:R-:W-:Y:S01]  /*6ab80*/  LOP3.LUT P4, RZ, R0, 0x2000, RZ, 0xc0, !PT ;  /* 0x0000200000ff7812 */ /* 0x000fe2000788c0ff */
[----:B------:R-:W-:Y:S01]  /*6ab90*/  IMAD.U32 R56, RZ, RZ, UR6 ;  /* 0x00000006ff387e24 */ /* 0x000fe2000f8e00ff */
[----:B------:R-:W-:Y:S01]  /*6aba0*/  R2UR UR5, R81 ;  /* 0x00000000510572ca */ /* 0x000fe200000e0000 */
[----:B------:R-:W-:Y:S01]  /*6abb0*/  IMAD.U32 R53, RZ, RZ, UR7 ;  /* 0x00000007ff357e24 */ /* 0x000fe2000f8e00ff */
[----:B------:R-:W-:Y:S01]  /*6abc0*/  R2UR UR4, R80 ;  /* 0x00000000500472ca */ /* 0x000fe200000e0000 */
[----:B------:R-:W-:Y:S01]  /*6abd0*/  IMAD.U32 R54, RZ, RZ, UR6 ;  /* 0x00000006ff367e24 */ /* 0x000fe2000f8e00ff */
[----:B------:R-:W5:Y:S01]  /*6abe0*/  LDL.LU R87, [R1+0x988] ;  /* 0x0009880001577983 */ /* 0x000f620000300800 */
[----:B------:R-:W-:Y:S01]  /*6abf0*/  IMAD.U32 R51, RZ, RZ, UR7 ;  /* 0x00000007ff337e24 */ /* 0x000fe2000f8e00ff */
[----:B------:R-:W-:Y:S01]  /*6ac00*/  P2R R59, PR, RZ, 0x4 ;  /* 0x00000004ff3b7803 */ /* 0x000fe20000000000 */
[----:B------:R-:W-:Y:S01]  /*6ac10*/  IMAD.U32 R50, RZ, RZ, UR6 ;  /* 0x00000006ff327e24 */ /* 0x000fe2000f8e00ff */
[----:B------:R-:W5:Y:S01]  /*6ac20*/  LDL.LU R86, [R1+0x98c] ;  /* 0x00098c0001567983 */ /* 0x000f620000300800 */
[----:B0-----:R-:W-:Y:S01]  /*6ac30*/  @!P3 IADD3 R18, P5, P6, R8, UR7, R10 ;  /* 0x000000070812bc10 */ /* 0x001fe2000febe00a */
[----:B------:R-:W-:-:S02]  /*6ac40*/  IMAD.U32 R49, RZ, RZ, UR7 ;  /* 0x00000007ff317e24 */ /* 0x000fc4000f8e00ff */
[----:B------:R-:W-:Y:S01]  /*6ac50*/  IMAD.U32 R48, RZ, RZ, UR6 ;  /* 0x00000006ff307e24 */ /* 0x000fe2000f8e00ff */
[----:B------:R-:W-:Y:S01]  /*6ac60*/  @!P3 IADD3.X R19, R27, UR6, R11, P5, P6 ;  /* 0x000000061b13bc10 */ /* 0x000fe2000afec40b */
[----:B------:R-:W-:Y:S01]  /*6ac70*/  IMAD.U32 R47, RZ, RZ, UR7 ;  /* 0x00000007ff2f7e24 */ /* 0x000fe2000f8e00ff */
[----:B------:R-:W-:Y:S01]  /*6ac80*/  ISETP.LT.OR P3, PT, R26, 0xb2, !P0 ;  /* 0x000000b21a00780c */ /* 0x000fe20004761670 */
[----:B------:R-:W-:Y:S02]  /*6ac90*/  IMAD.U32 R46, RZ, RZ, UR6 ;  /* 0x00000006ff2e7e24 */ /* 0x000fe4000f8e00ff */
[----:B------:R-:W-:Y:S01]  /*6aca0*/  IMAD.U32 R45, RZ, RZ, UR7 ;  /* 0x00000007ff2d7e24 */ /* 0x000fe2000f8e00ff */
[----:B------:R-:W-:Y:S01]  /*6acb0*/  P2R R40, PR, RZ, 0x8 ;  /* 0x00000008ff287803 */ /* 0x000fe20000000000 */
[----:B------:R-:W-:Y:S02]  /*6acc0*/  IMAD.U32 R44, RZ, RZ, UR6 ;  /* 0x00000006ff2c7e24 */ /* 0x000fe4000f8e00ff */
[----:B------:R-:W-:-:S02]  /*6acd0*/  IMAD.U32 R43, RZ, RZ, UR7 ;  /* 0x00000007ff2b7e24 */ /* 0x000fc4000f8e00ff */
[----:B------:R-:W-:-:S04]  /*6ace0*/  IMAD.U32 R42, RZ, RZ, UR6 ;  /* 0x00000006ff2a7e24 */ /* 0x000fc8000f8e00ff */
[----:B------:R-:W0:Y:S02]  /*6acf0*/  @!P3 LDC.64 R10, c[0x0][0x5c0] ;  /* 0x00017000ff0abb82 */ /* 0x000e240000000a00 */
[----:B0-----:R-:W-:-:S04]  /*6ad00*/  @!P3 IADD3 R14, P5, P6, R8, UR7, R10 ;  /* 0x00000007080ebc10 */ /* 0x001fc8000febe00a */
[----:B------:R-:W-:Y:S02]  /*6ad10*/  @!P3 IADD3.X R15, R27, UR6, R11, P5, P6 ;  /* 0x000000061b0fbc10 */ /* 0x000fe4000afec40b */
[----:B------:R-:W-:-:S04]  /*6ad20*/  ISETP.LT.OR P3, PT, R26, 0xb9, !P0 ;  /* 0x000000b91a00780c */ /* 0x000fc80004761670 */
[----:B------:R-:W-:-:S09]  /*6ad30*/  P2R R65, PR, RZ, 0x8 ;  /* 0x00000008ff417803 */ /* 0x000fd20000000000 */
[----:B------:R-:W0:Y:S02]  /*6ad40*/  @!P3 LDC.64 R10, c[0x0][0x5c0] ;  /* 0x00017000ff0abb82 */ /* 0x000e240000000a00 */
[----:B0-----:R-:W-:-:S04]  /*6ad50*/  @!P3 IADD3 R28, P5, P6, R8, UR7, R10 ;  /* 0x00000007081cbc10 */ /* 0x001fc8000febe00a */
[----:B------:R-:W-:Y:S02]  /*6ad60*/  @!P3 IADD3.X R29, R27, UR6, R11, P5, P6 ;  /* 0x000000061b1dbc10 */ /* 0x000fe4000afec40b */
[C---:B------:R-:W-:Y:S02]  /*6ad70*/  ISETP.LT.OR P3, PT, R26.reuse, 0xba, !P0 ;  /* 0x000000ba1a00780c */ /* 0x040fe40004761670 */
[----:B------:R-:W-:Y:S02]  /*6ad80*/  ISETP.LT.OR P0, PT, R26, 0xb1, !P1 ;  /* 0x000000b11a00780c */ /* 0x000fe40004f01670 */
[----:B------:R-:W-:Y:S02]  /*6ad90*/  P2R R68, PR, RZ, 0x8 ;  /* 0x00000008ff447803 */ /* 0x000fe40000000000 */
[----:B------:R-:W-:-:S07]  /*6ada0*/  P2R R71, PR, RZ, 0x1 ;  /* 0x00000001ff477803 */ /* 0x000fce0000000000 */
[----:B------:R-:W0:Y:S02]  /*6adb0*/  @!P3 LDC.64 R10, c[0x0][0x5c0] ;  /* 0x00017000ff0abb82 */ /* 0x000e240000000a00 */
[----:B0-----:R-:W-:-:S04]  /*6adc0*/  @!P3 IADD3 R22, P5, P6, R8, UR7, R10 ;  /* 0x000000070816bc10 */ /* 0x001fc8000febe00a */
[----:B------:R-:W-:Y:S02]  /*6add0*/  @!P3 IADD3.X R23, R27, UR6, R11, P5, P6 ;  /* 0x000000061b17bc10 */ /* 0x000fe4000afec40b */
[----:B------:R-:W0:Y:S01]  /*6ade0*/  @!P0 LDC.64 R10, c[0x0][0x5c0] ;  /* 0x00017000ff0a8b82 */ /* 0x000e220000000a00 */
[----:B------:R-:W-:Y:S02]  /*6adf0*/  ISETP.NE.AND P3, PT, R5, RZ, PT ;  /* 0x000000ff0500720c */ /* 0x000fe40003f65270 */
[----:B------:R-:W-:Y:S02]  /*6ae00*/  P2R R5, PR, RZ, 0x2 ;  /* 0x00000002ff057803 */ /* 0x000fe40000000000 */
[----:B------:R-:W-:Y:S02]  /*6ae10*/  P2R R69, PR, RZ, 0x8 ;  /* 0x00000008ff457803 */ /* 0x000fe40000000000 */
[----:B0-----:R-:W-:-:S04]  /*6ae20*/  @!P0 IADD3 R16, P5, P6, R8, UR9, R10 ;  /* 0x0000000908108c10 */ /* 0x001fc8000febe00a */
[----:B------:R-:W-:Y:S02]  /*6ae30*/  @!P0 IADD3.X R17, R27, UR8, R11, P5, P6 ;  /* 0x000000081b118c10 */ /* 0x000fe4000afec40b */
[----:B------:R-:W-:-:S04]  /*6ae40*/  ISETP.LT.OR P0, PT, R26, 0xb2, !P1 ;  /* 0x000000b21a00780c */ /* 0x000fc80004f01670 */
[----:B------:R-:W-:-:S09]  /*6ae50*/  P2R R72, PR, RZ, 0x1 ;  /* 0x00000001ff487803 */ /* 0x000fd20000000000 */
        /* <DEDUP_REMOVED lines=11> */
[----:B------:R-:W-:Y:S01]  /*6af10*/  P2R R58, PR, RZ, 0x2 ;  /* 0x00000002ff3a7803 */ /* 0x000fe20000000000 */
[----:B--2---:R-:W-:-:S06]  /*6af20*/  FMUL R57, R57, UR61 ;  /* 0x0000003d39397c20 */ /* 0x004fcc0008400000 */
        /* <DEDUP_REMOVED lines=21> */
[----:B------:R-:W-:-:S04]  /*6b080*/  ISETP.LT.OR P0, PT, R26, 0xb1, !P2 ;  /* 0x000000b11a00780c */ /* 0x000fc80005701670 */
[----:B------:R-:W-:Y:S02]  /*6b090*/  P2R R75, PR, RZ, 0x1 ;  /* 0x00000001ff4b7803 */ /* 0x000fe40000000000 */
[----:B0-----:R-:W-:-:S04]  /*6b0a0*/  @!P1 IADD3 R36, P5, P6, R8, UR5, R10 ;  /* 0x0000000508249c10 */ /* 0x001fc8000febe00a */
[----:B------:R-:W-:-:S03]  /*6b0b0*/  @!P1 IADD3.X R37, R27, UR4, R11, P5, P6 ;  /* 0x000000041b259c10 */ /* 0x000fc6000afec40b */
[----:B------:R-:W-:-:S04]  /*6b0c0*/  @!P0 IADD3 R55, P6, P5, R55, UR9, R8 ;  /* 0x0000000937378c10 */ /* 0x000fc8000fdde008 */
[----:B------:R-:W-:Y:S02]  /*6b0d0*/  @!P0 IADD3.X R56, R56, UR8, R27, P6, P5 ;  /* 0x0000000838388c10 */ /* 0x000fe4000b7ea41b */
[----:B------:R-:W-:-:S04]  /*6b0e0*/  ISETP.LT.OR P0, PT, R26, 0xb2, !P2 ;  /* 0x000000b21a00780c */ /* 0x000fc80005701670 */
[----:B------:R-:W-:-:S09]  /*6b0f0*/  P2R R76, PR, RZ, 0x1 ;  /* 0x00000001ff4c7803 */ /* 0x000fd20000000000 */
[----:B------:R-:W-:-:S04]  /*6b100*/  @!P0 IADD3 R53, P6, P5, R53, UR9, R8 ;  /* 0x0000000935358c10 */ /* 0x000fc8000fdde008 */
[----:B------:R-:W-:Y:S02]  /*6b110*/  @!P0 IADD3.X R54, R54, UR8, R27, P6, P5 ;  /* 0x0000000836368c10 */ /* 0x000fe4000b7ea41b */
[----:B------:R-:W-:-:S04]  /*6b120*/  ISETP.LT.OR P0, PT, R26, 0xb9, !P2 ;  /* 0x000000b91a00780c */ /* 0x000fc80005701670 */
[----:B------:R-:W-:-:S09]  /*6b130*/  P2R R74, PR, RZ, 0x1 ;  /* 0x00000001ff4a7803 */ /* 0x000fd20000000000 */
[----:B------:R-:W-:-:S04]  /*6b140*/  @!P0 IADD3 R51, P6, P5, R51, UR9, R8 ;  /* 0x0000000933338c10 */ /* 0x000fc8000fdde008 */
[----:B------:R-:W-:Y:S02]  /*6b150*/  @!P0 IADD3.X R50, R50, UR8, R27, P6, P5 ;  /* 0x0000000832328c10 */ /* 0x000fe4000b7ea41b */
[----:B------:R-:W-:Y:S02]  /*6b160*/  ISETP.LT.OR P0, PT, R26, 0xba, !P2 ;  /* 0x000000ba1a00780c */ /* 0x000fe40005701670 */
[----:B------:R-:W-:Y:S01]  /*6b170*/  ISETP.NE.AND P2, PT, R41, RZ, PT ;  /* 0x000000ff2900720c */ /* 0x000fe20003f45270 */
[----:B------:R-:W-:Y:S01]  /*6b180*/  IMAD.U32 R41, RZ, RZ, UR7 ;  /* 0x00000007ff297e24 */ /* 0x000fe2000f8e00ff */
[----:B------:R-:W-:-:S09]  /*6b190*/  P2R R73, PR, RZ, 0x1 ;  /* 0x00000001ff497803 */ /* 0x000fd20000000000 */
[----:B------:R-:W-:-:S04]  /*6b1a0*/  @!P0 IADD3 R49, P6, P5, R49, UR9, R8 ;  /* 0x0000000931318c10 */ /* 0x000fc8000fdde008 */
[----:B------:R-:W-:Y:S02]  /*6b1b0*/  @!P0 IADD3.X R48, R48, UR8, R27, P6, P5 ;  /* 0x0000000830308c10 */ /* 0x000fe4000b7ea41b */
[----:B------:R-:W-:-:S04]  /*6b1c0*/  @!P4 IADD3 R47, P6, P5, R47, UR5, R8 ;  /* 0x000000052f2fcc10 */ /* 0x000fc8000fdde008 */
[----:B------:R-:W-:Y:S02]  /*6b1d0*/  @!P4 IADD3.X R46, R46, UR4, R27, P6, P5 ;  /* 0x000000042e2ecc10 */ /* 0x000fe4000b7ea41b */
        /* <DEDUP_REMOVED lines=8> */
[--C-:B------:R-:W-:Y:S02]  /*6b260*/  @!P6 IADD3.X R42, R42, UR4, R27.reuse, P0, P1 ;  /* 0x000000042a2aec10 */ /* 0x100fe400087e241b */
[----:B------:R-:W-:Y:S02]  /*6b270*/  LOP3.LUT P6, RZ, R0, 0x20000, RZ, 0xc0, !PT ;  /* 0x0002000000ff7812 */ /* 0x000fe400078cc0ff */
[C---:B------:R-:W-:Y:S02]  /*6b280*/  ISETP.LT.OR P0, PT, R26.reuse, 0xba, !P3 ;  /* 0x000000ba1a00780c */ /* 0x040fe40005f01670 */
[----:B------:R-:W-:Y:S02]  /*6b290*/  ISETP.LT.OR P3, PT, R26, 0xb1, !P6 ;  /* 0x000000b11a00780c */ /* 0x000fe40007761670 */
[----:B------:R-:W-:Y:S01]  /*6b2a0*/  ISETP.NE.AND P1, PT, R40, RZ, PT ;  /* 0x000000ff2800720c */ /* 0x000fe20003f25270 */
[----:B------:R-:W-:Y:S02]  /*6b2b0*/  IMAD.U32 R40, RZ, RZ, UR6 ;  /* 0x00000006ff287e24 */ /* 0x000fe4000f8e00ff */
[----:B---3--:R-:W-:Y:S01]  /*6b2c0*/  FMUL R57, R85, UR61 ;  /* 0x0000003d55397c20 */ /* 0x008fe20008400000 */
[----:B------:R-:W-:Y:S01]  /*6b2d0*/  P2R R70, PR, RZ, 0x1 ;  /* 0x00000001ff467803 */ /* 0x000fe20000000000 */
[----:B------:R-:W2:Y:S04]  /*6b2e0*/  LDL.LU R85, [R1+0x990] ;  /* 0x0009900001557983 */ /* 0x000ea80000300800 */
[----:B------:R-:W3:Y:S01]  /*6b2f0*/  LDL.LU R88, [R1+0x994] ;  /* 0x0009940001587983 */ /* 0x000ee20000300800 */
[----:B------:R-:W-:Y:S01]  /*6b300*/  @!P0 IADD3 R41, P4, P5, R41, UR5, R8 ;  /* 0x0000000529298c10 */ /* 0x000fe2000fd9e008 */
[----:B------:R-:W0:Y:S03]  /*6b310*/  @!P3 LDC.64 R10, c[0x0][0x5c0] ;  /* 0x00017000ff0abb82 */ /* 0x000e260000000a00 */
[----:B------:R-:W-:Y:S01]  /*6b320*/  @!P0 IADD3.X R40, R40, UR4, R27, P4, P5 ;  /* 0x0000000428288c10 */ /* 0x000fe2000a7ea41b */
[----:B------:R-:W-:Y:S01]  /*6b330*/  ULDC.64 UR4, c[0x0][0x208] ;  /* 0x0000820000047ab9 */ /* 0x000fe20000000a00 */
[----:B------:R-:W-:-:S02]  /*6b340*/  ISETP.NE.AND P5, PT, R65, RZ, PT ;  /* 0x000000ff4100720c */ /* 0x000fc40003fa5270 */
[----:B------:R-:W-:Y:S01]  /*6b350*/  F2FP.SATFINITE.E4M3.F32.PACK_AB_MERGE_C R65, RZ, R57, RZ ;  /* 0x00000039ff41723e */ /* 0x000fe200048070ff */
[----:B----4-:R-:W-:-:S05]  /*6b360*/  FMUL R57, R79, UR61 ;  /* 0x0000003d4f397c20 */ /* 0x010fca0008400000 */
[----:B------:R-:W-:Y:S01]  /*6b370*/  F2FP.SATFINITE.E4M3.F32.PACK_AB_MERGE_C R79, RZ, R57, RZ ;  /* 0x00000039ff4f723e */ /* 0x000fe200048070ff */
[----:B-----5:R-:W-:Y:S02]  /*6b380*/  FMUL R57, R84, UR61 ;  /* 0x0000003d54397c20 */ /* 0x020fe40008400000 */
[----:B------:R-:W4:Y:S01]  /*6b390*/  LDL.LU R84, [R1+0x998] ;  /* 0x0009980001547983 */ /* 0x000f220000300800 */
        /* <DEDUP_REMOVED lines=10> */
[----:B------:R0:W-:Y:S01]  /*6b440*/  @!P0 STG.E.U8 desc[UR4][R10.64+0xb1], R65 ;  /* 0x0000b1410a008986 */ /* 0x0001e2000c101104 */
[----:B------:R-:W-:-:S13]  /*6b450*/  ISETP.LT.OR P0, PT, R26, 0xb9, !P6 ;  /* 0x000000b91a00780c */ /* 0x000fda0007701670 */
[----:B0-----:R-:W0:Y:S01]  /*6b460*/  @!P0 LDC.64 R10, c[0x0][0x5c0] ;  /* 0x00017000ff0a8b82 */ /* 0x001e220000000a00 */
[----:B------:R-:W-:Y:S01]  /*6b470*/  F2FP.SATFINITE.E4M3.F32.PACK_AB_MERGE_C R57, RZ, R57, RZ ;  /* 0x00000039ff39723e */ /* 0x000fe200048070ff */
[----:B------:R-:W-:Y:S04]  /*6b480*/  @!P2 STG.E.U8 desc[UR4][R18.64+0xb0], R79 ;  /* 0x0000b04f1200a986 */ /* 0x000fe8000c101104 */
[----:B------:R1:W-:Y:S01]  /*6b490*/  @!P1 STG.E.U8 desc[UR4][R14.64+0xb1], R77 ;  /* 0x0000b14d0e009986 */ /* 0x0003e2000c101104 */
[----:B0-----:R-:W-:-:S05]  /*6b4a0*/  @!P0 IADD3 R10, P3, R8, R10, RZ ;  /* 0x0000000a080a8210 */ /* 0x001fca0007f7e0ff */
[----:B------:R-:W-:Y:S01]  /*6b4b0*/  @!P0 IMAD.X R11, R27, 0x1, R11, P3 ;  /* 0x000000011b0b8824 */ /* 0x000fe200018e060b */
[----:B------:R-:W-:Y:S01]  /*6b4c0*/  ISETP.LT.OR P3, PT, R26, 0xba, !P6 ;  /* 0x000000ba1a00780c */ /* 0x000fe20007761670 */
[----:B-1----:R-:W-:Y:S02]  /*6b4d0*/  FMUL R14, R87, UR61 ;  /* 0x0000003d570e7c20 */ /* 0x002fe40008400000 */
[----:B------:R-:W5:Y:S04]  /*6b4e0*/  LDL.LU R87, [R1+0x9a0] ;  /* 0x0009a00001577983 */ /* 0x000f680000300800 */
[----:B------:R0:W-:Y:S01]  /*6b4f0*/  @!P0 STG.E.U8 desc[UR4][R10.64+0xb8], R57 ;  /* 0x0000b8390a008986 */ /* 0x0001e2000c101104 */
[----:B------:R-:W-:Y:S01]  /*6b500*/  F2FP.SATFINITE.E4M3.F32.PACK_AB_MERGE_C R15, RZ, R14, RZ ;  /* 0x0000000eff0f723e */ /* 0x000fe200048070ff */
[----:B------:R-:W-:-:S02]  /*6b510*/  FMUL R14, R86, UR61 ;  /* 0x0000003d560e7c20 */ /* 0x000fc40008400000 */
[----:B------:R-:W5:Y:S02]  /*6b520*/  LDL.LU R86, [R1+0x9a4] ;  /* 0x0009a40001567983 */ /* 0x000f640000300800 */
[----:B0-----:R-:W0:Y:S01]  /*6b530*/  @!P3 LDC.64 R10, c[0x0][0x5c0] ;  /* 0x00017000ff0abb82 */ /* 0x001e220000000a00 */
[----:B------:R-:W-:Y:S02]  /*6b540*/  F2FP.SATFINITE.E4M3.F32.PACK_AB_MERGE_C R19, RZ, R14, RZ ;  /* 0x0000000eff13723e */ /* 0x000fe400048070ff */
[----:B0-----:R-:W-:-:S05]  /*6b550*/  @!P3 IADD3 R10, P6, R8, R10, RZ ;  /* 0x0000000a080ab210 */ /* 0x001fca0007fde0ff */
[----:B------:R-:W-:-:S05]  /*6b560*/  @!P3 IMAD.X R11, R27, 0x1, R11, P6 ;  /* 0x000000011b0bb824 */ /* 0x000fca00030e060b */
[----:B------:R0:W-:Y:S01]  /*6b570*/  @!P3 STG.E.U8 desc[UR4][R10.64+0xb9], R15 ;  /* 0x0000b90f0a00b986 */ /* 0x0001e2000c101104 */
[----:B--2---:R-:W-:-:S03]  /*6b580*/  FMUL R14, R85, UR61 ;  /* 0x0000003d550e7c20 */ /* 0x004fc60008400000 */
[----:B------:R-:W2:Y:S02]  /*6b590*/  LDL.LU R85, [R1+0x9a8] ;  /* 0x0009a80001557983 */ /* 0x000ea40000300800 */
[----:B------:R-:W-:Y:S01]  /*6b5a0*/  F2FP.SATFINITE.E4M3.F32.PACK_AB_MERGE_C R57, RZ, R14, RZ ;  /* 0x0000000eff39723e */ /* 0x000fe200048070ff */
[----:B---3--:R-:W-:-:S05]  /*6b5b0*/  FMUL R14, R88, UR61 ;  /* 0x0000003d580e7c20 */ /* 0x008fca0008400000 */
[----:B------:R-:W-:Y:S01]  /*6b5c0*/  F2FP.SATFINITE.E4M3.F32.PACK_AB_MERGE_C R65, RZ, R14, RZ ;  /* 0x0000000eff41723e */ /* 0x000fe200048070ff */
[----:B----4-:R-:W-:Y:S02]  /*6b5d0*/  FMUL R14, R84, UR61 ;  /* 0x0000003d540e7c20 */ /* 0x010fe40008400000 */
[----:B------:R-:W3:Y:S04]  /*6b5e0*/  LDL.LU R84, [R1+0x9ac] ;  /* 0x0009ac0001547983 */ /* 0x000ee80000300800 */
[----:B------:R-:W4:Y:S01]  /*6b5f0*/  LDL.LU R88, [R1+0x9b0] ;  /* 0x0009b00001587983 */ /* 0x000f220000300800 */
[----:B0-----:R-:W-:Y:S01]  /*6b600*/  F2FP.SATFINITE.E4M3.F32.PACK_AB_MERGE_C R15, RZ, R14, RZ ;  /* 0x0000000eff0f723e */ /* 0x001fe200048070ff */
[----:B-----5:R-:W-:Y:S02]  /*6b610*/  FMUL R14, R78, UR61 ;  /* 0x0000003d4e0e7c20 */ /* 0x020fe40008400000 */
[----:B------:R-:W5:Y:S01]  /*6b620*/  LDL.LU R78, [R1+0x9b4] ;  /* 0x0009b400014e7983 */ /* 0x000f620000300800 */
[----:B------:R-:W-:-:S04]  /*6b630*/  ISETP.NE.AND P3, PT, R62, RZ, PT ;  /* 0x000000ff3e00720c */ /* 0x000fc80003f65270 */
[----:B------:R-:W-:Y:S02]  /*6b640*/  P2R R18, PR, RZ, 0x8 ;  /* 0x00000008ff127803 */ /* 0x000fe40000000000 */
[----:B------:R-:W-:Y:S02]  /*6b650*/  ISETP.NE.AND P3, PT, R75, RZ, PT ;  /* 0x000000ff4b00720c */ /* 0x000fe40003f65270 */
[----:B------:R-:W-:Y:S02]  /*6b660*/  ISETP.NE.AND P4, PT, R68, RZ, PT ;  /* 0x000000ff4400720c */ /* 0x000fe40003f85270 */
[----:B------:R-:W-:-:S09]  /*6b670*/  ISETP.NE.AND P2, PT, R71, RZ, PT ;  /* 0x000000ff4700720c */ /* 0x000fd20003f45270 */
[----:B------:R-:W0:Y:S01]  /*6b680*/  @!P3 LDC.64 R10, c[0x0][0x5c0] ;  /* 0x00017000ff0abb82 */ /* 0x000e220000000a00 */
[----:B------:R-:W-:Y:S01]  /*6b690*/  ISETP.NE.AND P1, PT, R72, RZ, PT ;  /* 0x000000ff4800720c */ /* 0x000fe20003f25270 */
[----:B------:R1:W-:Y:S01]  /*6b6a0*/  @!P5 STG.E.U8 desc[UR4][R28.64+0xb8], R19 ;  /* 0x0000b8131c00d986 */ /* 0x0003e2000c101104 */
[----:B------:R-:W-:-:S03]  /*6b6b0*/  ISETP.NE.AND P0, PT, R76, RZ, PT ;  /* 0x000000ff4c00720c */ /* 0x000fc60003f05270 */
[----:B------:R-:W-:Y:S04]  /*6b6c0*/  @!P4 STG.E.U8 desc[UR4][R22.64+0xb9], R57 ;  /* 0x0000b9391600c986 */ /* 0x000fe8000c101104 */
[----:B------:R-:W-:Y:S04]  /*6b6d0*/  @!P2 STG.E.U8 desc[UR4][R16.64+0xb0], R65 ;  /* 0x0000b0411000a986 */ /* 0x000fe8000c101104 */
[----:B------:R-:W-:Y:S01]  /*6b6e0*/  @!P1 STG.E.U8 desc[UR4][R12.64+0xb1], R15 ;  /* 0x0000b10f0c009986 */ /* 0x000fe2000c101104 */
[----:B-1----:R-:W-:Y:S02]  /*6b6f0*/  F2FP.SATFINITE.E4M3.F32.PACK_AB_MERGE_C R19, RZ, R14, RZ ;  /* 0x0000000eff13723e */ /* 0x002fe400048070ff */
[----:B0-----:R-:W-:-:S05]  /*6b700*/  @!P3 IADD3 R10, P1, R55, R10, RZ ;  /* 0x0000000a370ab210 */ /* 0x001fca0007f3e0ff */
[----:B------:R-:W-:-:S05]  /*6b710*/  @!P3 IMAD.X R11, R56, 0x1, R11, P1 ;  /* 0x00000001380bb824 */ /* 0x000fca00008e060b */
[----:B------:R0:W-:Y:S02]  /*6b720*/  @!P3 STG.E.U8 desc[UR4][R10.64+0xb0], R19 ;  /* 0x0000b0130a00b986 */ /* 0x0001e4000c101104 */
[----:B0-----:R-:W0:Y:S01]  /*6b730*/  @!P0 LDC.64 R10, c[0x0][0x5c0] ;  /* 0x00017000ff0a8b82 */ /* 0x001e220000000a00 */
[----:B------:R-:W-:Y:S02]  /*6b740*/  FMUL R14, R87, UR61 ;  /* 0x0000003d570e7c20 */ /* 0x000fe40008400000 */
[----:B------:R-:W5:Y:S01]  /*6b750*/  LDL.LU R87, [R1+0x9b8] ;  /* 0x0009b80001577983 */ /* 0x000f620000300800 */
[----:B0-----:R-:W-:Y:S01]  /*6b760*/  @!P0 IADD3 R10, P3, R53, R10, RZ ;  /* 0x0000000a350a8210 */ /* 0x001fe20007f7e0ff */
[----:B------:R-:W-:Y:S02]  /*6b770*/  FMUL R12, R86, UR61 ;  /* 0x0000003d560c7c20 */ /* 0x000fe40008400000 */
[----:B------:R-:W5:Y:S03]  /*6b780*/  LDL.LU R86, [R1+0x9bc] ;  /* 0x0009bc0001567983 */ /* 0x000f660000300800 */
[----:B------:R-:W-:Y:S01]  /*6b790*/  F2FP.SATFINITE.E4M3.F32.PACK_AB_MERGE_C R15, RZ, R12, RZ ;  /* 0x0000000cff0f723e */ /* 0x000fe200048070ff */
[----:B------:R-:W-:Y:S01]  /*6b7a0*/  @!P0 IMAD.X R11, R54, 0x1, R11, P3 ;  /* 0x00000001360b8824 */ /* 0x000fe200018e060b */
[----:B------:R-:W-:-:S02]  /*6b7b0*/  ISETP.NE.AND P3, PT, R18, RZ, PT ;  /* 0x000000ff1200720c */ /* 0x000fc40003f65270 */
[----:B------:R-:W-:-:S05]  /*6b7c0*/  F2FP.SATFINITE.E4M3.F32.PACK_AB_MERGE_C R13, RZ, R14, RZ ;  /* 0x0000000eff0d723e */ /* 0x000fca00048070ff */
[----:B------:R0:W-:Y:S06]  /*6b7d0*/  @!P0 STG.E.U8 desc[UR4][R10.64+0xb1], R13 ;  /* 0x0000b10d0a008986 */ /* 0x0001ec000c101104 */
        /* <DEDUP_REMOVED lines=11> */
[----:B------:R-:W-:-:S03]  /*6b890*/  ISETP.NE.AND P5, PT, R74, RZ, PT ;  /* 0x000000ff4a00720c */ /* 0x000fc60003fa5270 */
[----:B------:R-:W5:Y:S10]  /*6b8a0*/  LDL.LU R88, [R1+0x9cc] ;  /* 0x0009cc0001587983 */ /* 0x000f740000300800 */
[----:B------:R-:W0:Y:S01]  /*6b8b0*/  @!P5 LDC.64 R10, c[0x0][0x5c0] ;  /* 0x00017000ff0adb82 */ /* 0x000e220000000a00 */
[----:B------:R-:W-:-:S02]  /*6b8c0*/  ISETP.NE.AND P6, PT, R67, RZ, PT ;  /* 0x000000ff4300720c */ /* 0x000fc40003fc5270 */
[----:B------:R-:W-:-:S11]  /*6b8d0*/  ISETP.NE.AND P4, PT, R73, RZ, PT ;  /* 0x000000ff4900720c */ /* 0x000fd60003f85270 */
[----:B------:R-:W-:Y:S01]  /*6b8e0*/  @!P6 STG.E.U8 desc[UR4][R20.64+0xb9], R17 ;  /* 0x0000b9111400e986 */ /* 0x000fe2000c101104 */
[----:B0-----:R-:W-:-:S05]  /*6b8f0*/  @!P5 IADD3 R10, P6, R51, R10, RZ ;  /* 0x0000000a330ad210 */ /* 0x001fca0007fde0ff */
[----:B------:R-:W-:-:S05]  /*6b900*/  @!P5 IMAD.X R11, R50, 0x1, R11, P6 ;  /* 0x00000001320bd824 */ /* 0x000fca00030e060b */
[----:B------:R0:W-:Y:S02]  /*6b910*/  @!P5 STG.E.U8 desc[UR4][R10.64+0xb8], R13 ;  /* 0x0000b80d0a00d986 */ /* 0x0001e4000c101104 */
[----:B0-----:R-:W0:Y:S01]  /*6b920*/  @!P4 LDC.64 R10, c[0x0][0x5c0] ;  /* 0x00017000ff0acb82 */ /* 0x001e220000000a00 */
[----:B------:R-:W-:Y:S02]  /*6b930*/  F2FP.SATFINITE.E4M3.F32.PACK_AB_MERGE_C R17, RZ, R12, RZ ;  /* 0x0000000cff11723e */ /* 0x000fe400048070ff */
[----:B------:R-:W-:Y:S01]  /*6b940*/  ISETP.NE.AND P2, PT, R63, RZ, PT ;  /* 0x000000ff3f00720c */ /* 0x000fe20003f45270 */
[----:B------:R-:W-:Y:S02]  /*6b950*/  FMUL R12, R87, UR61 ;  /* 0x0000003d570c7c20 */ /* 0x000fe40008400000 */
[----:B------:R-:W5:Y:S03]  /*6b960*/  LDL.LU R87, [R1+0x9d0] ;  /* 0x0009d00001577983 */ /* 0x000f660000300800 */
[----:B------:R-:W-:Y:S01]  /*6b970*/  F2FP.SATFINITE.E4M3.F32.PACK_AB_MERGE_C R13, RZ, R12, RZ ;  /* 0x0000000cff0d723e */ /* 0x000fe200048070ff */
[----:B------:R-:W-:-:S02]  /*6b980*/  FMUL R12, R86, UR61 ;  /* 0x0000003d560c7c20 */ /* 0x000fc40008400000 */
[----:B------:R-:W5:Y:S01]  /*6b990*/  LDL.LU R86, [R1+0x9d4] ;  /* 0x0009d40001567983 */ /* 0x000f620000300800 */
[----:B0-----:R-:W-:-:S05]  /*6b9a0*/  @!P4 IADD3 R10, P5, R49, R10, RZ ;  /* 0x0000000a310ac210 */ /* 0x001fca0007fbe0ff */
[----:B------:R-:W-:-:S05]  /*6b9b0*/  @!P4 IMAD.X R11, R48, 0x1, R11, P5 ;  /* 0x00000001300bc824 */ /* 0x000fca00028e060b */
[----:B------:R0:W-:Y:S04]  /*6b9c0*/  @!P4 STG.E.U8 desc[UR4][R10.64+0xb9], R15 ;  /* 0x0000b90f0a00c986 */ /* 0x0001e8000c101104 */
[----:B------:R1:W-:Y:S01]  /*6b9d0*/  @!P2 STG.E.U8 desc[UR4][R32.64+0xb0], R17 ;  /* 0x0000b0112000a986 */ /* 0x0003e2000c101104 */
[----:B0-----:R-:W-:Y:S02]  /*6b9e0*/  F2FP.SATFINITE.E4M3.F32.PACK_AB_MERGE_C R15, RZ, R12, RZ ;  /* 0x0000000cff0f723e */ /* 0x001fe400048070ff */
[----:B------:R-:W-:Y:S02]  /*6b9f0*/  ISETP.NE.AND P4, PT, R60, RZ, PT ;  /* 0x000000ff3c00720c */ /* 0x000fe40003f85270 */
[----:B------:R-:W-:-:S11]  /*6ba00*/  ISETP.NE.AND P1, PT, R66, RZ, PT ;  /* 0x000000ff4200720c */ /* 0x000fd60003f25270 */
[----:B------:R-:W0:Y:S01]  /*6ba10*/  @!P4 LDC.64 R10, c[0x0][0x5c0] ;  /* 0x00017000ff0acb82 */ /* 0x000e220000000a00 */
[----:B------:R-:W-:Y:S01]  /*6ba20*/  ISETP.NE.AND P5, PT, R61, RZ, PT ;  /* 0x000000ff3d00720c */ /* 0x000fe20003fa5270 */
[----:B--2---:R-:W-:Y:S02]  /*6ba30*/  FMUL R12, R85, UR61 ;  /* 0x0000003d550c7c20 */ /* 0x004fe40008400000 */
[----:B------:R-:W2:Y:S03]  /*6ba40*/  LDL.LU R85, [R1+0x9d8] ;  /* 0x0009d80001557983 */ /* 0x000ea60000300800 */
[----:B-1----:R-:W-:Y:S01]  /*6ba50*/  F2FP.SATFINITE.E4M3.F32.PACK_AB_MERGE_C R17, RZ, R12, RZ ;  /* 0x0000000cff11723e */ /* 0x002fe200048070ff */
[----:B---3--:R-:W-:Y:S02]  /*6ba60*/  FMUL R12, R84, UR61 ;  /* 0x0000003d540c7c20 */ /* 0x008fe40008400000 */
[----:B------:R-:W3:Y:S01]  /*6ba70*/  LDL.LU R84, [R1+0x9dc] ;  /* 0x0009dc0001547983 */ /* 0x000ee20000300800 */
[----:B----4-:R-:W-:-:S03]  /*6ba80*/  FMUL R14, R78, UR61 ;  /* 0x0000003d4e0e7c20 */ /* 0x010fc60008400000 */
[----:B------:R-:W4:Y:S04]  /*6ba90*/  LDL.LU R78, [R1+0x9e0] ;  /* 0x0009e000014e7983 */ /* 0x000f280000300800 */
[----:B------:R-:W-:Y:S01]  /*6baa0*/  @!P1 STG.E.U8 desc[UR4][R30.64+0xb1], R13 ;  /* 0x0000b10d1e009986 */ /* 0x000fe2000c101104 */
[----:B0-----:R-:W-:-:S05]  /*6bab0*/  @!P4 IADD3 R10, P1, R47, R10, RZ ;  /* 0x0000000a2f0ac210 */ /* 0x001fca0007f3e0ff */
[----:B------:R-:W-:-:S05]  /*6bac0*/  @!P4 IMAD.X R11, R46, 0x1, R11, P1 ;  /* 0x000000012e0bc824 */ /* 0x000fca00008e060b */
[----:B------:R0:W-:Y:S02]  /*6bad0*/  @!P4 STG.E.U8 desc[UR4][R10.64+0xb0], R15 ;  /* 0x0000b00f0a00c986 */ /* 0x0001e4000c101104 */
[----:B0-----:R-:W0:Y:S01]  /*6bae0*/  @!P5 LDC.64 R10, c[0x0][0x5c0] ;  /* 0x00017000ff0adb82 */ /* 0x001e220000000a00 */
[----:B------:R-:W-:Y:S02]  /*6baf0*/  ISETP.NE.AND P6, PT, R64, RZ, PT ;  /* 0x000000ff4000720c */ /* 0x000fe40003fc5270 */
[----:B------:R-:W-:Y:S02]  /*6bb00*/  ISETP.NE.AND P0, PT, R70, RZ, PT ;  /* 0x000000ff4600720c */ /* 0x000fe40003f05270 */
[----:B------:R-:W-:-:S11]  /*6bb10*/  F2FP.SATFINITE.E4M3.F32.PACK_AB_MERGE_C R19, RZ, R12, RZ ;  /* 0x0000000cff13723e */ /* 0x000fd600048070ff */
[----:B------:R-:W1:Y:S01]  /*6bb20*/  @!P0 LDC.64 R12, c[0x0][0x5c0] ;  /* 0x00017000ff0c8b82 */ /* 0x000e620000000a00 */
[----:B0-----:R-:W-:-:S05]  /*6bb30*/  @!P5 IADD3 R10, P4, R45, R10, RZ ;  /* 0x0000000a2d0ad210 */ /* 0x001fca0007f9e0ff */
[----:B------:R-:W-:-:S05]  /*6bb40*/  @!P5 IMAD.X R11, R44, 0x1, R11, P4 ;  /* 0x000000012c0bd824 */ /* 0x000fca00020e060b */
[----:B------:R0:W-:Y:S01]  /*6bb50*/  @!P5 STG.E.U8 desc[UR4][R10.64+0xb1], R17 ;  /* 0x0000b1110a00d986 */ /* 0x0001e2000c101104 */
[----:B------:R-:W-:Y:S01]  /*6bb60*/  ISETP.NE.AND P5, PT, R52, RZ, PT ;  /* 0x000000ff3400720c */ /* 0x000fe20003fa5270 */
[----:B0-----:R-:W0:-:S12]  /*6bb70*/  @!P6 LDC.64 R10, c[0x0][0x5c0] ;  /* 0x00017000ff0aeb82 */ /* 0x001e180000000a00 */
[----:B------:R5:W-:Y:S01]  /*6bb80*/  @!P5 STG.E.U8 desc[UR4][R34.64+0xb8], R19 ;  /* 0x0000b8132200d986 */ /* 0x000be2000c101104 */
[----:B------:R-:W-:Y:S02]  /*6bb90*/  ISETP.NE.AND P4, PT, R39, RZ, PT ;  /* 0x000000ff2700720c */ /* 0x000fe40003f85270 */
[----:B0-----:R-:W-:-:S05]  /*6bba0*/  @!P6 IADD3 R10, P5, R43, R10, RZ ;  /* 0x0000000a2b0ae210 */ /* 0x001fca0007fbe0ff */
[----:B------:R-:W-:Y:S01]  /*6bbb0*/  @!P6 IMAD.X R11, R42, 0x1, R11, P5 ;  /* 0x000000012a0be824 */ /* 0x000fe200028e060b */
[----:B-1----:R-:W-:-:S05]  /*6bbc0*/  @!P0 IADD3 R12, P5, R41, R12, RZ ;  /* 0x0000000c290c8210 */ /* 0x002fca0007fbe0ff */
[----:B------:R-:W-:Y:S01]  /*6bbd0*/  @!P0 IMAD.X R13, R40, 0x1, R13, P5 ;  /* 0x00000001280d8824 */ /* 0x000fe200028e060d */
[----:B------:R-:W-:Y:S02]  /*6bbe0*/  ISETP.LT.OR P5, PT, R26, 0xb1, !P4 ;  /* 0x000000b11a00780c */ /* 0x000fe400067a1670 */
[----:B------:R-:W-:-:S11]  /*6bbf0*/  F2FP.SATFINITE.E4M3.F32.PACK_AB_MERGE_C R21, RZ, R14, RZ ;  /* 0x0000000eff15723e */ /* 0x000fd600048070ff */
[----:B------:R-:W0:Y:S01]  /*6bc00*/  @!P5 LDC.64 R14, c[0x0][0x5c0] ;  /* 0x00017000ff0edb82 */ /* 0x000e220000000a00 */
[----:B------:R-:W-:Y:S01]  /*6bc10*/  ISETP.NE.AND P1, PT, R58, RZ, PT ;  /* 0x000000ff3a00720c */ /* 0x000fe20003f25270 */
[----:B------:R-:W-:Y:S02]  /*6bc20*/  @!P5 IMAD.MOV.U32 R16, RZ, RZ, R8 ;  /* 0x000000ffff10d224 */ /* 0x000fe400078e0008 */
[----:B------:R-:W-:Y:S02]  /*6bc30*/  @!P5 IMAD.MOV.U32 R17, RZ, RZ, R27 ;  /* 0x000000ffff11d224 */ /* 0x000fe400078e001b */
[----:B------:R-:W-:-:S08]  /*6bc40*/  @!P5 IMAD.WIDE.U32 R16, R6, 0x180, R16 ;  /* 0x000001800610d825 */ /* 0x000fd000078e0010 */
[----:B------:R-:W-:Y:S01]  /*6bc50*/  @!P1 STG.E.U8 desc[UR4][R36.64+0xb9], R21 ;  /* 0x0000b91524009986 */ /* 0x000fe2000c101104 */
[----:B0-----:R-:W-:Y:S01]  /*6bc60*/  @!P5 IADD3 R14, P1, R16, R14, RZ ;  /* 0x0000000e100ed210 */ /* 0x001fe20007f3e0ff */
[----:B-----5:R-:W-:-:S05]  /*6bc70*/  FMUL R16, R88, UR61 ;  /* 0x0000003d58107c20 */ /* 0x020fca0008400000 */
[----:B------:R-:W-:-:S05]  /*6bc80*/  F2FP.SATFINITE.E4M3.F32.PACK_AB_MERGE_C R19, RZ, R16, RZ ;  /* 0x00000010ff13723e */ /* 0x000fca00048070ff */
[----:B------:R0:W-:Y:S01]  /*6bc90*/  @!P6 STG.E.U8 desc[UR4][R10.64+0xb8], R19 ;  /* 0x0000b8130a00e986 */ /* 0x0001e2000c101104 */
[----:B------:R-:W-:Y:S01]  /*6bca0*/  ISETP.LT.OR P6, PT, R26, 0xb2, !P4 ;  /* 0x000000b21a00780c */ /* 0x000fe200067c1670 */
[----:B------:R-:W-:-:S12]  /*6bcb0*/  @!P5 IMAD R18, R7, 0x180, RZ ;  /* 0x000001800712d824 */ /* 0x000fd800078e02ff */
[----:B0-----:R-:W0:Y:S01]  /*6bcc0*/  @!P6 LDC.64 R10, c[0x0][0x5c0] ;  /* 0x00017000ff0aeb82 */ /* 0x001e220000000a00 */
[----:B------:R-:W-:Y:S01]  /*6bcd0*/  @!P5 IADD3.X R15, R15, R17, R18, P1, !PT ;  /* 0x000000110f0fd210 */ /* 0x000fe20000ffe412 */
[----:B------:R-:W-:Y:S02]  /*6bce0*/  @!P6 IMAD.MOV.U32 R16, RZ, RZ, R8 ;  /* 0x000000ffff10e224 */ /* 0x000fe400078e0008 */
[----:B------:R-:W-:Y:S02]  /*6bcf0*/  @!P6 IMAD.MOV.U32 R17, RZ, RZ, R27 ;  /* 0x000000ffff11e224 */ /* 0x000fe400078e001b */
[----:B------:R-:W-:-:S04]  /*6bd00*/  @!P6 IMAD.WIDE.U32 R16, R6, 0x180, R16 ;  /* 0x000001800610e825 */ /* 0x000fc800078e0010 */
[----:B------:R-:W-:Y:S01]  /*6bd10*/  @!P6 IMAD R18, R7, 0x180, RZ ;  /* 0x000001800712e824 */ /* 0x000fe200078e02ff */
[----:B0-----:R-:W-:-:S04]  /*6bd20*/  @!P6 IADD3 R10, P1, R16, R10, RZ ;  /* 0x0000000a100ae210 */ /* 0x001fc80007f3e0ff */
[----:B------:R-:W-:Y:S02]  /*6bd30*/  @!P6 IADD3.X R11, R11, R17, R18, P1, !PT ;  /* 0x000000110b0be210 */ /* 0x000fe40000ffe412 */
[----:B------:R-:W-:Y:S01]  /*6bd40*/  ISETP.NE.AND P1, PT, R5, RZ, PT ;  /* 0x000000ff0500720c */ /* 0x000fe20003f25270 */
[----:B------:R-:W-:-:S05]  /*6bd50*/  FMUL R5, R87, UR61 ;  /* 0x0000003d57057c20 */ /* 0x000fca0008400000 */
[----:B------:R-:W-:Y:S01]  /*6bd60*/  F2FP.SATFINITE.E4M3.F32.PACK_AB_MERGE_C R17, RZ, R5, RZ ;  /* 0x00000005ff11723e */ /* 0x000fe200048070ff */
[----:B------:R-:W-:-:S05]  /*6bd70*/  FMUL R5, R86, UR61 ;  /* 0x0000003d56057c20 */ /* 0x000fca0008400000 */
[----:B------:R-:W-:Y:S01]  /*6bd80*/  F2FP.SATFINITE.E4M3.F32.PACK_AB_MERGE_C R19, RZ, R5, RZ ;  /* 0x00000005ff13723e */ /* 0x000fe200048070ff */
[----:B------:R0:W-:Y:S04]  /*6bd90*/  @!P0 STG.E.U8 desc[UR4][R12.64+0xb9], R17 ;  /* 0x0000b9110c008986 */ /* 0x0001e8000c101104 */
[----:B------:R0:W-:Y:S01]  /*6bda0*/  @!P5 STG.E.U8 desc[UR4][R14.64+0xb0], R19 ;  /* 0x0000b0130e00d986 */ /* 0x0001e2000c101104 */
[----:B------:R-:W-:-:S04]  /*6bdb0*/  LOP3.LUT P5, RZ, R0, 0x400000, RZ, 0xc0, !PT ;  /* 0x0040000000ff7812 */ /* 0x000fc800078ac0ff */
[----:B------:R-:W-:Y:S01]  /*6bdc0*/  ISETP.LT.OR P5, PT, R26, 0xb1, !P5 ;  /* 0x000000b11a00780c */ /* 0x000fe20006fa1670 */
[----:B------:R-:W-:Y:S01]  /*6bdd0*/  BSSY B1, `(.L_x_124) ;  /* 0x000001a000017945 */ /* 0x000fe20003800000 */
        /* <DEDUP_REMOVED lines=25> */
.L_x_125:
[----:B------:R-:W-:Y:S05]  /*6bf70*/  BSYNC B1 ;  /* 0x0000000000017941 */ /* 0x000fea0003800000 */
.L_x_124:
        /* <DEDUP_REMOVED lines=18> */
.L_x_127:
[----:B------:R-:W-:Y:S05]  /*6c0a0*/  BSYNC B1 ;  /* 0x0000000000017941 */ /* 0x000fea0003800000 */
.L_x_126:
        /* <DEDUP_REMOVED lines=51> */
.L_x_129:
[----:B------:R-:W-:Y:S05]  /*6c3e0*/  BSYNC B1 ;  /* 0x0000000000017941 */ /* 0x000fea0003800000 */
.L_x_128:
        /* <DEDUP_REMOVED lines=18> */
.L_x_131:
[----:B------:R-:W-:Y:S05]  /*6c510*/  BSYNC B1 ;  /* 0x0000000000017941 */ /* 0x000fea0003800000 */
.L_x_130:
        /* <DEDUP_REMOVED lines=22> */
[----:B------:R-:W-:Y:S01]  /*6c680*/  P2R R55, PR, RZ, 0x2 ;  /* 0x00000002ff377803 */ /* 0x000fe20000000000 */
        /* <DEDUP_REMOVED lines=10> */
[----:B------:R-:W-:Y:S01]  /*6c730*/  IMAD.U32 R44, RZ, RZ, UR6 ;  /* 0x00000006ff2c7e24 */ /* 0x000fe2000f8e00ff */
[----:B------:R-:W5:Y:S01]  /*6c740*/  LDL.LU R86, [R1+0xa0c] ;  /* 0x000a0c0001567983 */ /* 0x000f620000300800 */
[----:B------:R-:W-:Y:S01]  /*6c750*/  IMAD.U32 R41, RZ, RZ, UR7 ;  /* 0x00000007ff297e24 */ /* 0x000fe2000f8e00ff */
[----:B------:R-:W-:Y:S01]  /*6c760*/  P2R R37, PR, RZ, 0x8 ;  /* 0x00000008ff257803 */ /* 0x000fe20000000000 */
[----:B------:R-:W-:Y:S02]  /*6c770*/  IMAD.U32 R42, RZ, RZ, UR6 ;  /* 0x00000006ff2a7e24 */ /* 0x000fe4000f8e00ff */
[----:B------:R-:W-:-:S02]  /*6c780*/  IMAD.U32 R39, RZ, RZ, UR7 ;  /* 0x00000007ff277e24 */ /* 0x000fc4000f8e00ff */
[----:B------:R-:W-:Y:S02]  /*6c790*/  IMAD.U32 R40, RZ, RZ, UR6 ;  /* 0x00000006ff287e24 */ /* 0x000fe4000f8e00ff */
[----:B------:R-:W-:Y:S02]  /*6c7a0*/  IMAD.U32 R38, RZ, RZ, UR6 ;  /* 0x00000006ff267e24 */ /* 0x000fe4000f8e00ff */
        /* <DEDUP_REMOVED lines=12> */
[----:B------:R-:W0:Y:S08]  /*6c870*/  @!P3 LDC.64 R16, c[0x0][0x5c0] ;  /* 0x00017000ff10bb82 */ /* 0x000e300000000a00 */
[----:B------:R-:W1:Y:S01]  /*6c880*/  @!P0 LDC.64 R18, c[0x0][0x5c0] ;  /* 0x00017000ff128b82 */ /* 0x000e620000000a00 */
[----:B0-----:R-:W-:-:S04]  /*6c890*/  @!P3 IADD3 R16, P5, P6, R8, UR7, R16 ;  /* 0x000000070810bc10 */ /* 0x001fc8000febe010 */
[----:B------:R-:W-:Y:S02]  /*6c8a0*/  @!P3 IADD3.X R17, R27, UR6, R17, P5, P6 ;  /* 0x000000061b11bc10 */ /* 0x000fe4000afec411 */
[----:B------:R-:W-:Y:S01]  /*6c8b0*/  ISETP.NE.AND P3, PT, R5, RZ, PT ;  /* 0x000000ff0500720c */ /* 0x000fe20003f65270 */
[----:B------:R-:W-:Y:S01]  /*6c8c0*/  IMAD.U32 R5, RZ, RZ, UR7 ;  /* 0x00000007ff057e24 */ /* 0x000fe2000f8e00ff */
[----:B-1----:R-:W-:Y:S02]  /*6c8d0*/  @!P0 IADD3 R18, P5, P6, R8, UR9, R18 ;  /* 0x0000000908128c10 */ /* 0x002fe4000febe012 */
[----:B------:R-:W-:Y:S02]  /*6c8e0*/  P2R R71, PR, RZ, 0x8 ;  /* 0x00000008ff477803 */ /* 0x000fe40000000000 */
        /* <DEDUP_REMOVED lines=17> */
[----:B--2---:R-:W-:Y:S01]  /*6ca00*/  FMUL R53, R53, UR61 ;  /* 0x0000003d35357c20 */ /* 0x004fe20008400000 */
        /* <DEDUP_REMOVED lines=18> */
[C---:B------:R-:W-:Y:S02]  /*6cb30*/  @!P0 IADD3.X R33, R27.reuse, UR4, R33, P5, P6 ;  /* 0x000000041b218c10 */ /* 0x040fe4000afec421 */
[----:B------:R-:W-:Y:S02]  /*6cb40*/  ISETP.LT.OR P0, PT, R26, 0xc1, !P2 ;  /* 0x000000c11a00780c */ /* 0x000fe40005701670 */
[----:B-1----:R-:W-:Y:S02]  /*6cb50*/  @!P1 IADD3 R34, P5, P6, R8, UR5, R34 ;  /* 0x0000000508229c10 */ /* 0x002fe4000febe022 */
[----:B------:R-:W-:Y:S02]  /*6cb60*/  P2R R75, PR, RZ, 0x1 ;  /* 0x00000001ff4b7803 */ /* 0x000fe40000000000 */
[----:B------:R-:W-:-:S07]  /*6cb70*/  @!P1 IADD3.X R35, R27, UR4, R35, P5, P6 ;  /* 0x000000041b239c10 */ /* 0x000fce000afec423 */
        /* <DEDUP_REMOVED lines=11> */
[----:B------:R-:W-:Y:S02]  /*6cc30*/  ISETP.NE.AND P2, PT, R36, RZ, PT ;  /* 0x000000ff2400720c */ /* 0x000fe40003f45270 */
[----:B------:R-:W-:-:S09]  /*6cc40*/  P2R R78, PR, RZ, 0x1 ;  /* 0x00000001ff4e7803 */ /* 0x000fd20000000000 */
[----:B------:R-:W-:-:S04]  /*6cc50*/  @!P0 IADD3 R45, P6, P5, R45, UR9, R8 ;  /* 0x000000092d2d8c10 */ /* 0x000fc8000fdde008 */
[----:B------:R-:W-:Y:S02]  /*6cc60*/  @!P0 IADD3.X R46, R46, UR8, R27, P6, P5 ;  /* 0x000000082e2e8c10 */ /* 0x000fe4000b7ea41b */
        /* <DEDUP_REMOVED lines=12> */
[----:B------:R-:W-:Y:S02]  /*6cd30*/  ISETP.LT.OR P3, PT, R26, 0xc1, !P6 ;  /* 0x000000c11a00780c */ /* 0x000fe40007761670 */
[----:B------:R-:W-:Y:S02]  /*6cd40*/  ISETP.NE.AND P1, PT, R37, RZ, PT ;  /* 0x000000ff2500720c */ /* 0x000fe40003f25270 */
[----:B------:R-:W-:-:S07]  /*6cd50*/  P2R R70, PR, RZ, 0x1 ;  /* 0x00000001ff467803 */ /* 0x000fce0000000000 */
[----:B------:R-:W-:Y:S02]  /*6cd60*/  @!P0 IADD3 R5, P4, P5, R5, UR5, R8 ;  /* 0x0000000505058c10 */ /* 0x000fe4000fd9e008 */
[----:B------:R-:W0:Y:S02]  /*6cd70*/  @!P3 LDC.64 R36, c[0x0][0x5c0] ;  /* 0x00017000ff24bb82 */ /* 0x000e240000000a00 */
[----:B------:R-:W-:Y:S01]  /*6cd80*/  @!P0 IADD3.X R38, R38, UR4, R27, P4, P5 ;  /* 0x0000000426268c10 */ /* 0x000fe2000a7ea41b */
[----:B------:R-:W-:Y:S01]  /*6cd90*/  ULDC.64 UR4, c[0x0][0x208] ;  /* 0x0000820000047ab9 */ /* 0x000fe20000000a00 */
[----:B------:R-:W-:Y:S02]  /*6cda0*/  ISETP.LT.OR P0, PT, R26, 0xc2, !P6 ;  /* 0x000000c21a00780c */ /* 0x000fe40007701670 */
[----:B------:R-:W-:Y:S01]  /*6cdb0*/  F2FP.SATFINITE.E4M3.F32.PACK_AB_MERGE_C R57, RZ, R53, RZ ;  /* 0x00000035ff39723e */ /* 0x000fe200048070ff */
[----:B---3--:R-:W-:Y:S02]  /*6cdc0*/  FMUL R53, R85, UR61 ;  /* 0x0000003d55357c20 */ /* 0x008fe40008400000 */
[----:B------:R-:W2:Y:S01]  /*6cdd0*/  LDL.LU R85, [R1+0xa10] ;  /* 0x000a100001557983 */ /* 0x000ea20000300800 */
[----:B0-----:R-:W-:-:S03]  /*6cde0*/  @!P3 IADD3 R36, P4, R8, R36, RZ ;  /* 0x000000240824b210 */ /* 0x001fc60007f9e0ff */
[----:B------:R-:W3:Y:S02]  /*6cdf0*/  LDL.LU R88, [R1+0xa14] ;  /* 0x000a140001587983 */ /* 0x000ee40000300800 */
[----:B------:R-:W-:-:S05]  /*6ce00*/  @!P3 IMAD.X R37, R27, 0x1, R37, P4 ;  /* 0x000000011b25b824 */ /* 0x000fca00020e0625 */
[----:B------:R0:W-:Y:S01]  /*6ce10*/  @!P3 STG.E.U8 desc[UR4][R36.64+0xc0], R57 ;  /* 0x0000c0392400b986 */ /* 0x0001e2000c101104 */
[----:B------:R-:W-:Y:S01]  /*6ce20*/  ISETP.NE.AND P5, PT, R59, RZ, PT ;  /* 0x000000ff3b00720c */ /* 0x000fe20003fa5270 */
[----:B0-----:R-:W0:Y:S01]  /*6ce30*/  @!P0 LDC.64 R36, c[0x0][0x5c0] ;  /* 0x00017000ff248b82 */ /* 0x001e220000000a00 */
        /* <DEDUP_REMOVED lines=8> */
[----:B0-----:R-:W-:Y:S02]  /*6cec0*/  FMUL R36, R79, UR61 ;  /* 0x0000003d4f247c20 */ /* 0x001fe40008400000 */
[----:B------:R-:W5:Y:S01]  /*6ced0*/  LDL.LU R79, [R1+0xa1c] ;  /* 0x000a1c00014f7983 */ /* 0x000f620000300800 */
[----:B------:R-:W-:Y:S02]  /*6cee0*/  ISETP.LT.OR P0, PT, R26, 0xc9, !P6 ;  /* 0x000000c91a00780c */ /* 0x000fe40007701670 */
[----:B------:R-:W-:Y:S01]  /*6cef0*/  F2FP.SATFINITE.E4M3.F32.PACK_AB_MERGE_C R53, RZ, R53, RZ ;  /* 0x00000035ff35723e */ /* 0x000fe200048070ff */
[----:B------:R0:W-:Y:S04]  /*6cf00*/  @!P2 STG.E.U8 desc[UR4][R10.64+0xc0], R61 ;  /* 0x0000c03d0a00a986 */ /* 0x0001e8000c101104 */
[----:B------:R1:W-:Y:S06]  /*6cf10*/  @!P1 STG.E.U8 desc[UR4][R12.64+0xc1], R53 ;  /* 0x0000c1350c009986 */ /* 0x0003ec000c101104 */
[----:B0-----:R-:W0:Y:S01]  /*6cf20*/  @!P0 LDC.64 R10, c[0x0][0x5c0] ;  /* 0x00017000ff0a8b82 */ /* 0x001e220000000a00 */
[----:B-1----:R-:W-:-:S02]  /*6cf30*/  FMUL R12, R87, UR61 ;  /* 0x0000003d570c7c20 */ /* 0x002fc40008400000 */
[----:B------:R-:W5:Y:S03]  /*6cf40*/  LDL.LU R87, [R1+0xa20] ;  /* 0x000a200001577983 */ /* 0x000f660000300800 */
[----:B------:R-:W-:Y:S01]  /*6cf50*/  F2FP.SATFINITE.E4M3.F32.PACK_AB_MERGE_C R13, RZ, R12, RZ ;  /* 0x0000000cff0d723e */ /* 0x000fe200048070ff */
[----:B------:R-:W-:Y:S02]  /*6cf60*/  FMUL R12, R86, UR61 ;  /* 0x0000003d560c7c20 */ /* 0x000fe40008400000 */
[----:B------:R-:W5:Y:S01]  /*6cf70*/  LDL.LU R86, [R1+0xa24] ;  /* 0x000a240001567983 */ /* 0x000f620000300800 */
        /* <DEDUP_REMOVED lines=21> */
[----:B------:R-:W-:-:S04]  /*6d0d0*/  ISETP.NE.AND P3, PT, R69, RZ, PT ;  /* 0x000000ff4500720c */ /* 0x000fc80003f65270 */
[----:B------:R-:W-:Y:S02]  /*6d0e0*/  P2R R36, PR, RZ, 0x8 ;  /* 0x00000008ff247803 */ /* 0x000fe40000000000 */
[----:B------:R-:W-:Y:S02]  /*6d0f0*/  ISETP.NE.AND P3, PT, R75, RZ, PT ;  /* 0x000000ff4b00720c */ /* 0x000fe40003f65270 */
[----:B------:R-:W-:Y:S02]  /*6d100*/  ISETP.NE.AND P0, PT, R76, RZ, PT ;  /* 0x000000ff4c00720c */ /* 0x000fe40003f05270 */
[----:B------:R-:W-:Y:S01]  /*6d110*/  ISETP.NE.AND P4, PT, R72, RZ, PT ;  /* 0x000000ff4800720c */ /* 0x000fe20003f85270 */
[----:B------:R1:W-:Y:S08]  /*6d120*/  @!P5 STG.E.U8 desc[UR4][R14.64+0xc8], R53 ;  /* 0x0000c8350e00d986 */ /* 0x0003f0000c101104 */
[----:B0-----:R-:W0:Y:S01]  /*6d130*/  @!P3 LDC.64 R10, c[0x0][0x5c0] ;  /* 0x00017000ff0abb82 */ /* 0x001e220000000a00 */
[----:B-1----:R-:W-:-:S02]  /*6d140*/  FMUL R14, R87, UR61 ;  /* 0x0000003d570e7c20 */ /* 0x002fc40008400000 */
[----:B------:R-:W5:Y:S01]  /*6d150*/  LDL.LU R87, [R1+0xa38] ;  /* 0x000a380001577983 */ /* 0x000f620000300800 */
[----:B------:R-:W-:Y:S02]  /*6d160*/  ISETP.NE.AND P2, PT, R73, RZ, PT ;  /* 0x000000ff4900720c */ /* 0x000fe40003f45270 */
[----:B------:R-:W-:Y:S02]  /*6d170*/  ISETP.NE.AND P1, PT, R74, RZ, PT ;  /* 0x000000ff4a00720c */ /* 0x000fe40003f25270 */
[----:B------:R-:W-:Y:S01]  /*6d180*/  F2FP.SATFINITE.E4M3.F32.PACK_AB_MERGE_C R15, RZ, R12, RZ ;  /* 0x0000000cff0f723e */ /* 0x000fe200048070ff */
[----:B------:R1:W-:Y:S01]  /*6d190*/  @!P4 STG.E.U8 desc[UR4][R16.64+0xc9], R37 ;  /* 0x0000c9251000c986 */ /* 0x0003e2000c101104 */
[----:B------:R-:W0:Y:S01]  /*6d1a0*/  @!P0 LDC.64 R12, c[0x0][0x5c0] ;  /* 0x00017000ff0c8b82 */ /* 0x000e220000000a00 */
[----:B-1----:R-:W-:Y:S01]  /*6d1b0*/  F2FP.SATFINITE.E4M3.F32.PACK_AB_MERGE_C R17, RZ, R14, RZ ;  /* 0x0000000eff11723e */ /* 0x002fe200048070ff */
[----:B------:R-:W-:Y:S02]  /*6d1c0*/  FMUL R14, R86, UR61 ;  /* 0x0000003d560e7c20 */ /* 0x000fe40008400000 */
[----:B------:R-:W5:Y:S04]  /*6d1d0*/  LDL.LU R86, [R1+0xa3c] ;  /* 0x000a3c0001567983 */ /* 0x000f680000300800 */
[----:B------:R1:W-:Y:S04]  /*6d1e0*/  @!P2 STG.E.U8 desc[UR4][R18.64+0xc0], R57 ;  /* 0x0000c0391200a986 */ /* 0x0003e8000c101104 */
[----:B------:R-:W-:Y:S01]  /*6d1f0*/  @!P1 STG.E.U8 desc[UR4][R20.64+0xc1], R59 ;  /* 0x0000c13b14009986 */ /* 0x000fe2000c101104 */
[----:B0-----:R-:W-:-:S02]  /*6d200*/  @!P3 IADD3 R10, P1, R51, R10, RZ ;  /* 0x0000000a330ab210 */ /* 0x001fc40007f3e0ff */
[----:B-1----:R-:W-:-:S03]  /*6d210*/  F2FP.SATFINITE.E4M3.F32.PACK_AB_MERGE_C R19, RZ, R14, RZ ;  /* 0x0000000eff13723e */ /* 0x002fc600048070ff */
[----:B------:R-:W-:-:S05]  /*6d220*/  @!P3 IMAD.X R11, R52, 0x1, R11, P1 ;  /* 0x00000001340bb824 */ /* 0x000fca00008e060b */
[----:B------:R0:W-:Y:S01]  /*6d230*/  @!P3 STG.E.U8 desc[UR4][R10.64+0xc0], R15 ;  /* 0x0000c00f0a00b986 */ /* 0x0001e2000c101104 */
[----:B------:R-:W-:Y:S02]  /*6d240*/  @!P0 IADD3 R12, P3, R49, R12, RZ ;  /* 0x0000000c310c8210 */ /* 0x000fe40007f7e0ff */
[----:B------:R-:W-:-:S03]  /*6d250*/  ISETP.NE.AND P6, PT, R67, RZ, PT ;  /* 0x000000ff4300720c */ /* 0x000fc60003fc5270 */
[----:B------:R-:W-:Y:S01]  /*6d260*/  @!P0 IMAD.X R13, R50, 0x1, R13, P3 ;  /* 0x00000001320d8824 */ /* 0x000fe200018e060d */
[----:B------:R-:W-:-:S04]  /*6d270*/  ISETP.NE.AND P3, PT, R36, RZ, PT ;  /* 0x000000ff2400720c */ /* 0x000fc80003f65270 */
[----:B------:R1:W-:Y:S09]  /*6d280*/  @!P0 STG.E.U8 desc[UR4][R12.64+0xc1], R17 ;  /* 0x0000c1110c008986 */ /* 0x0003f2000c101104 */
[----:B------:R-:W-:Y:S01]  /*6d290*/  @!P3 STG.E.U8 desc[UR4][R22.64+0xc8], R19 ;  /* 0x0000c8131600b986 */ /* 0x000fe2000c101104 */
[----:B--2---:R-:W-:-:S03]  /*6d2a0*/  FMUL R14, R85, UR61 ;  /* 0x0000003d550e7c20 */ /* 0x004fc60008400000 */
[----:B------:R-:W2:Y:S02]  /*6d2b0*/  LDL.LU R85, [R1+0xa40] ;  /* 0x000a400001557983 */ /* 0x000ea40000300800 */
[----:B0-----:R-:W-:-:S05]  /*6d2c0*/  F2FP.SATFINITE.E4M3.F32.PACK_AB_MERGE_C R15, RZ, R14, RZ ;  /* 0x0000000eff0f723e */ /* 0x001fca00048070ff */
[----:B------:R0:W-:Y:S01]  /*6d2d0*/  @!P6 STG.E.U8 desc[UR4][R24.64+0xc9], R15 ;  /* 0x0000c90f1800e986 */ /* 0x0001e2000c101104 */
[----:B---3--:R-:W-:-:S03]  /*6d2e0*/  FMUL R14, R84, UR61 ;  /* 0x0000003d540e7c20 */ /* 0x008fc60008400000 */
[----:B------:R-:W3:Y:S02]  /*6d2f0*/  LDL.LU R84, [R1+0xa44] ;  /* 0x000a440001547983 */ /* 0x000ee40000300800 */
[----:B-1----:R-:W-:Y:S01]  /*6d300*/  F2FP.SATFINITE.E4M3.F32.PACK_AB_MERGE_C R17, RZ, R14, RZ ;  /* 0x0000000eff11723e */ /* 0x002fe200048070ff */
[----:B----4-:R-:W-:-:S05]  /*6d310*/  FMUL R14, R88, UR61 ;  /* 0x0000003d580e7c20 */ /* 0x010fca0008400000 */
[----:B0-----:R-:W-:Y:S01]  /*6d320*/  F2FP.SATFINITE.E4M3.F32.PACK_AB_MERGE_C R15, RZ, R14, RZ ;  /* 0x0000000eff0f723e */ /* 0x001fe200048070ff */
[----:B-----5:R-:W-:Y:S02]  /*6d330*/  FMUL R14, R79, UR61 ;  /* 0x0000003d4f0e7c20 */ /* 0x020fe40008400000 */
[----:B------:R-:W4:Y:S01]  /*6d340*/  LDL.LU R79, [R1+0xa48] ;  /* 0x000a4800014f7983 */ /* 0x000f220000300800 */
[----:B------:R-:W-:Y:S02]  /*6d350*/  ISETP.NE.AND P5, PT, R77, RZ, PT ;  /* 0x000000ff4d00720c */ /* 0x000fe40003fa5270 */
[----:B------:R-:W-:Y:S01]  /*6d360*/  ISETP.NE.AND P4, PT, R78, RZ, PT ;  /* 0x000000ff4e00720c */ /* 0x000fe20003f85270 */
[----:B------:R-:W5:Y:S10]  /*6d370*/  LDL.LU R88, [R1+0xa4c] ;  /* 0x000a4c0001587983 */ /* 0x000f740000300800 */
[----:B------:R-:W0:Y:S08]  /*6d380*/  @!P5 LDC.64 R10, c[0x0][0x5c0] ;  /* 0x00017000ff0adb82 */ /* 0x000e300000000a00 */
[----:B------:R-:W1:Y:S01]  /*6d390*/  @!P4 LDC.64 R12, c[0x0][0x5c0] ;  /* 0x00017000ff0ccb82 */ /* 0x000e620000000a00 */
[----:B0-----:R-:W-:-:S05]  /*6d3a0*/  @!P5 IADD3 R10, P6, R47, R10, RZ ;  /* 0x0000000a2f0ad210 */ /* 0x001fca0007fde0ff */
[----:B------:R-:W-:-:S05]  /*6d3b0*/  @!P5 IMAD.X R11, R48, 0x1, R11, P6 ;  /* 0x00000001300bd824 */ /* 0x000fca00030e060b */
[----:B------:R0:W-:Y:S01]  /*6d3c0*/  @!P5 STG.E.U8 desc[UR4][R10.64+0xc8], R17 ;  /* 0x0000c8110a00d986 */ /* 0x0001e2000c101104 */
[----:B-1----:R-:W-:-:S05]  /*6d3d0*/  @!P4 IADD3 R12, P5, R45, R12, RZ ;  /* 0x0000000c2d0cc210 */ /* 0x002fca0007fbe0ff */
[----:B------:R-:W-:-:S05]  /*6d3e0*/  @!P4 IMAD.X R13, R46, 0x1, R13, P5 ;  /* 0x000000012e0dc824 */ /* 0x000fca00028e060d */
[----:B------:R1:W-:Y:S01]  /*6d3f0*/  @!P4 STG.E.U8 desc[UR4][R12.64+0xc9], R15 ;  /* 0x0000c90f0c00c986 */ /* 0x0003e2000c101104 */
[----:B------:R-:W-:Y:S02]  /*6d400*/  ISETP.NE.AND P4, PT, R63, RZ, PT ;  /* 0x000000ff3f00720c */ /* 0x000fe40003f85270 */
[----:B------:R-:W-:Y:S02]  /*6d410*/  ISETP.NE.AND P5, PT, R64, RZ, PT ;  /* 0x000000ff4000720c */ /* 0x000fe40003fa5270 */
[----:B------:R-:W-:-:S09]  /*6d420*/  ISETP.NE.AND P2, PT, R65, RZ, PT ;  /* 0x000000ff4100720c */ /* 0x000fd20003f45270 */
[----:B0-----:R-:W0:Y:S01]  /*6d430*/  @!P4 LDC.64 R10, c[0x0][0x5c0] ;  /* 0x00017000ff0acb82 */ /* 0x001e220000000a00 */
[----:B------:R-:W-:Y:S02]  /*6d440*/  ISETP.NE.AND P1, PT, R66, RZ, PT ;  /* 0x000000ff4200720c */ /* 0x000fe40003f25270 */
[----:B------:R-:W-:Y:S01]  /*6d450*/  F2FP.SATFINITE.E4M3.F32.PACK_AB_MERGE_C R19, RZ, R14, RZ ;  /* 0x0000000eff13723e */ /* 0x000fe200048070ff */
[----:B------:R-:W-:Y:S01]  /*6d460*/  FMUL R14, R87, UR61 ;  /* 0x0000003d570e7c20 */ /* 0x000fe20008400000 */
[----:B------:R-:W-:Y:S01]  /*6d470*/  ISETP.NE.AND P6, PT, R68, RZ, PT ;  /* 0x000000ff4400720c */ /* 0x000fe20003fc5270 */
[----:B------:R-:W5:Y:S02]  /*6d480*/  LDL.LU R87, [R1+0xa50] ;  /* 0x000a500001577983 */ /* 0x000f640000300800 */
[----:B-1----:R-:W1:Y:S01]  /*6d490*/  @!P5 LDC.64 R12, c[0x0][0x5c0] ;  /* 0x00017000ff0cdb82 */ /* 0x002e620000000a00 */
[----:B------:R-:W-:Y:S01]  /*6d4a0*/  F2FP.SATFINITE.E4M3.F32.PACK_AB_MERGE_C R17, RZ, R14, RZ ;  /* 0x0000000eff11723e */ /* 0x000fe200048070ff */
[----:B------:R-:W-:Y:S04]  /*6d4b0*/  @!P2 STG.E.U8 desc[UR4][R28.64+0xc0], R19 ;  /* 0x0000c0131c00a986 */ /* 0x000fe8000c101104 */
[----:B------:R-:W-:Y:S01]  /*6d4c0*/  @!P1 STG.E.U8 desc[UR4][R30.64+0xc1], R17 ;  /* 0x0000c1111e009986 */ /* 0x000fe2000c101104 */
[----:B------:R-:W-:-:S03]  /*6d4d0*/  ISETP.NE.AND P0, PT, R70, RZ, PT ;  /* 0x000000ff4600720c */ /* 0x000fc60003f05270 */
[----:B------:R-:W3:Y:S01]  /*6d4e0*/  @!P6 LDC.64 R20, c[0x0][0x5c0] ;  /* 0x00017000ff14eb82 */ /* 0x000ee20000000a00 */
[----:B------:R-:W-:Y:S02]  /*6d4f0*/  FMUL R14, R86, UR61 ;  /* 0x0000003d560e7c20 */ /* 0x000fe40008400000 */
[----:B------:R-:W5:Y:S01]  /*6d500*/  LDL.LU R86, [R1+0xa54] ;  /* 0x000a540001567983 */ /* 0x000f620000300800 */
[----:B0-----:R-:W-:Y:S02]  /*6d510*/  @!P4 IADD3 R10, P1, R43, R10, RZ ;  /* 0x0000000a2b0ac210 */ /* 0x001fe40007f3e0ff */
[----:B------:R-:W-:-:S03]  /*6d520*/  F2FP.SATFINITE.E4M3.F32.PACK_AB_MERGE_C R15, RZ, R14, RZ ;  /* 0x0000000eff0f723e */ /* 0x000fc600048070ff */
[----:B------:R-:W-:-:S05]  /*6d530*/  @!P4 IMAD.X R11, R44, 0x1, R11, P1 ;  /* 0x000000012c0bc824 */ /* 0x000fca00008e060b */
[----:B------:R0:W-:Y:S01]  /*6d540*/  @!P4 STG.E.U8 desc[UR4][R10.64+0xc0], R15 ;  /* 0x0000c00f0a00c986 */ /* 0x0001e2000c101104 */
[----:B-1----:R-:W-:-:S05]  /*6d550*/  @!P5 IADD3 R12, P4, R41, R12, RZ ;  /* 0x0000000c290cd210 */ /* 0x002fca0007f9e0ff */
[----:B------:R-:W-:Y:S01]  /*6d560*/  @!P5 IMAD.X R13, R42, 0x1, R13, P4 ;  /* 0x000000012a0dd824 */ /* 0x000fe200020e060d */
[----:B0-----:R-:W0:Y:S01]  /*6d570*/  @!P0 LDC.64 R10, c[0x0][0x5c0] ;  /* 0x00017000ff0a8b82 */ /* 0x001e220000000a00 */
[----:B--2---:R-:W-:Y:S02]  /*6d580*/  FMUL R14, R85, UR61 ;  /* 0x0000003d550e7c20 */ /* 0x004fe40008400000 */
[----:B------:R-:W2:Y:S03]  /*6d590*/  LDL.LU R85, [R1+0xa58] ;  /* 0x000a580001557983 */ /* 0x000ea60000300800 */
[----:B------:R-:W-:-:S05]  /*6d5a0*/  F2FP.SATFINITE.E4M3.F32.PACK_AB_MERGE_C R17, RZ, R14, RZ ;  /* 0x0000000eff11723e */ /* 0x000fca00048070ff */
[----:B------:R-:W-:Y:S01]  /*6d5b0*/  @!P5 STG.E.U8 desc[UR4][R12.64+0xc1], R17 ;  /* 0x0000c1110c00d986 */ /* 0x000fe2000c101104 */
[----:B------:R-:W-:Y:S01]  /*6d5c0*/  ISETP.NE.AND P5, PT, R58, RZ, PT ;  /* 0x000000ff3a00720c */ /* 0x000fe20003fa5270 */
[----:B---3--:R-:W-:Y:S02]  /*6d5d0*/  FMUL R14, R84, UR61 ;  /* 0x0000003d540e7c20 */ /* 0x008fe40008400000 */
[----:B------:R-:W3:Y:S03]  /*6d5e0*/  LDL.LU R84, [R1+0xa5c] ;  /* 0x000a5c0001547983 */ /* 0x000ee60000300800 */
[----:B------:R-:W-:-:S07]  /*6d5f0*/  F2FP.SATFINITE.E4M3.F32.PACK_AB_MERGE_C R19, RZ, R14, RZ ;  /* 0x0000000eff13723e */ /* 0x000fce00048070ff */
[----:B------:R1:W-:Y:S01]  /*6d600*/  @!P5 STG.E.U8 desc[UR4][R32.64+0xc8], R19 ;  /* 0x0000c8132000d986 */ /* 0x0003e2000c101104 */
[----:B------:R-:W-:-:S05]  /*6d610*/  @!P6 IADD3 R14, P5, R39, R20, RZ ;  /* 0x00000014270ee210 */ /* 0x000fca0007fbe0ff */
[----:B------:R-:W-:Y:S01]  /*6d620*/  @!P6 IMAD.X R15, R40, 0x1, R21, P5 ;  /* 0x00000001280fe824 */ /* 0x000fe200028e0615 */
[----:B0-----:R-:W-:Y:S01]  /*6d630*/  @!P0 IADD3 R10, P5, R5, R10, RZ ;  /* 0x0000000a050a8210 */ /* 0x001fe20007fbe0ff */
[----:B----4-:R-:W-:Y:S02]  /*6d640*/  FMUL R5, R79, UR61 ;  /* 0x0000003d4f057c20 */ /* 0x010fe40008400000 */
[----:B------:R-:W4:Y:S01]  /*6d650*/  LDL.LU R79, [R1+0xa60] ;  /* 0x000a6000014f7983 */ /* 0x000f220000300800 */
[----:B------:R-:W-:Y:S01]  /*6d660*/  ISETP.NE.AND P4, PT, R56, RZ, PT ;  /* 0x000000ff3800720c */ /* 0x000fe20003f85270 */
[----:B------:R-:W-:-:S03]  /*6d670*/  @!P0 IMAD.X R11, R38, 0x1, R11, P5 ;  /* 0x00000001260b8824 */ /* 0x000fc600028e060b */
[----:B------:R-:W-:Y:S02]  /*6d680*/  ISETP.LT.OR P5, PT, R26, 0xc1, !P4 ;  /* 0x000000c11a00780c */ /* 0x000fe400067a1670 */
[----:B------:R-:W-:-:S11]  /*6d690*/  ISETP.NE.AND P1, PT, R60, RZ, PT ;  /* 0x000000ff3c00720c */ /* 0x000fd60003f25270 */
[----:B-1----:R-:W0:Y:S01]  /*6d6a0*/  @!P5 LDC.64 R18, c[0x0][0x5c0] ;  /* 0x00017000ff12db82 */ /* 0x002e220000000a00 */
        /* <DEDUP_REMOVED lines=54> */
.L_x_133:
[----:B------:R-:W-:Y:S05]  /*6da10*/  BSYNC B1 ;  /* 0x0000000000017941 */ /* 0x000fea0003800000 */
.L_x_132:
        /* <DEDUP_REMOVED lines=18> */
.L_x_135:
[----:B------:R-:W-:Y:S05]  /*6db40*/  BSYNC B1 ;  /* 0x0000000000017941 */ /* 0x000fea0003800000 */
.L_x_134:
        /* <DEDUP_REMOVED lines=8> */
[----:B------:R-:W0:Y:S02]  /*6dbd0*/  @!P6 LDC.64 R12, c[0x0][0x5c0] ;  /* 0x00017000ff0ceb82 */ /* 0x000e240000000a00 */
[----:B01----:R-:W-:-:S02]  /*6dbe0*/  @!P6 IMAD.MOV.U32 R10, RZ, RZ, R8 ;  /* 0x000000ffff0ae224 */ /* 0x003fc400078e0008 */
[----:B------:R-:W-:Y:S02]  /*6dbf0*/  @!P6 IMAD.MOV.U32 R11, RZ, RZ, R27 ;  /* 0x000000ffff0be224 */ /* 0x000fe400078e001b */
[----:B------:R-:W-:Y:S02]  /*6dc00*/  @!P6 IMAD R5, R7, 0x180, RZ ;  /* 0x000001800705e824 */ /* 0x000fe400078e02ff */
[----:B------:R-:W-:-:S03]  /*6dc10*/  @!P6 IMAD.WIDE.U32 R10, R6, 0x180, R10 ;  /* 0x00000180060ae825 */ /* 0x000fc600078e000a */
[----:B------:R-:W-:-:S04]  /*6dc20*/  @!P6 IADD3 R10, P5, R10, R12, RZ ;  /* 0x0000000c0a0ae210 */ /* 0x000fc80007fbe0ff */
        /* <DEDUP_REMOVED lines=37> */
.L_x_137:
[----:B------:R-:W-:Y:S05]  /*6de80*/  BSYNC B1 ;  /* 0x0000000000017941 */ /* 0x000fea0003800000 */
.L_x_136:
        /* <DEDUP_REMOVED lines=18> */
.L_x_139:
[----:B------:R-:W-:Y:S05]  /*6dfb0*/  BSYNC B1 ;  /* 0x0000000000017941 */ /* 0x000fea0003800000 */
.L_x_138:
[----:B0-----:R-:W-:Y:S01]  /*6dfc0*/  P2R R5, PR, RZ, 0x8 ;  /* 0x00000008ff057803 */ /* 0x001fe20000000000 */
[----:B------:R-:W2:Y:S01]  /*6dfd0*/  LDL.LU R38, [R1+0xa74] ;  /* 0x000a740001267983 */ /* 0x000ea20000300800 */
[----:B------:R-:W-:Y:S02]  /*6dfe0*/  ISETP.LT.OR P3, PT, R26, 0xd1, !P0 ;  /* 0x000000d11a00780c */ /* 0x000fe40004761670 */
[----:B------:R-:W-:Y:S01]  /*6dff0*/  R2UR UR7, R4 ;  /* 0x00000000040772ca */ /* 0x000fe200000e0000 */
[----:B------:R-:W3:Y:S10]  /*6e000*/  LDL.LU R47, [R1+0xa78] ;  /* 0x000a7800012f7983 */ /* 0x000ef40000300800 */
[----:B------:R-:W0:Y:S01]  /*6e010*/  @!P3 LDC.64 R34, c[0x0][0x5c0] ;  /* 0x00017000ff22bb82 */ /* 0x000e220000000a00 */
        /* <DEDUP_REMOVED lines=22> */
[----:B0-----:R-:W-:Y:S01]  /*6e180*/  @!P3 IADD3 R34, P5, P6, R8, UR7, R34 ;  /* 0x000000070822bc10 */ /* 0x001fe2000febe022 */
[----:B------:R-:W-:Y:S01]  /*6e190*/  IMAD.U32 R50, RZ, RZ, UR6 ;  /* 0x00000006ff327e24 */ /* 0x000fe2000f8e00ff */
[----:B------:R-:W5:Y:S01]  /*6e1a0*/  LDL.LU R87, [R1+0xa8c] ;  /* 0x000a8c0001577983 */ /* 0x000f620000300800 */
[----:B------:R-:W-:Y:S01]  /*6e1b0*/  IMAD.U32 R57, RZ, RZ, UR7 ;  /* 0x00000007ff397e24 */ /* 0x000fe2000f8e00ff */
[----:B------:R-:W-:Y:S01]  /*6e1c0*/  @!P3 IADD3.X R35, R27, UR6, R35, P5, P6 ;  /* 0x000000061b23bc10 */ /* 0x000fe2000afec423 */
[----:B------:R-:W-:Y:S01]  /*6e1d0*/  IMAD.U32 R54, RZ, RZ, UR6 ;  /* 0x00000006ff367e24 */ /* 0x000fe2000f8e00ff */
[----:B------:R-:W-:Y:S01]  /*6e1e0*/  ISETP.LT.OR P3, PT, R26, 0xd2, !P0 ;  /* 0x000000d21a00780c */ /* 0x000fe20004761670 */
[----:B------:R-:W-:-:S02]  /*6e1f0*/  IMAD.U32 R59, RZ, RZ, UR7 ;  /* 0x00000007ff3b7e24 */ /* 0x000fc4000f8e00ff */
[----:B------:R-:W-:Y:S01]  /*6e200*/  IMAD.U32 R56, RZ, RZ, UR6 ;  /* 0x00000006ff387e24 */ /* 0x000fe2000f8e00ff */
[----:B------:R-:W-:Y:S01]  /*6e210*/  P2R R37, PR, RZ, 0x8 ;  /* 0x00000008ff257803 */ /* 0x000fe20000000000 */
[----:B------:R-:W-:Y:S02]  /*6e220*/  IMAD.U32 R41, RZ, RZ, UR7 ;  /* 0x00000007ff297e24 */ /* 0x000fe4000f8e00ff */
[----:B------:R-:W-:Y:S02]  /*6e230*/  IMAD.U32 R42, RZ, RZ, UR6 ;  /* 0x00000006ff2a7e24 */ /* 0x000fe4000f8e00ff */
        /* <DEDUP_REMOVED lines=96> */
[----:B------:R-:W-:Y:S01]  /*6e840*/  ISETP.NE.AND P5, PT, R43, RZ, PT ;  /* 0x000000ff2b00720c */ /* 0x000fe20003fa5270 */
[----:B---3--:R-:W-:Y:S01]  /*6e850*/  FMUL R43, R47, UR61 ;  /* 0x0000003d2f2b7c20 */ /* 0x008fe20008400000 */
[----:B------:R-:W-:-:S04]  /*6e860*/  ISETP.LT.OR P0, PT, R26, 0xd2, !P6 ;  /* 0x000000d21a00780c */ /* 0x000fc80007701670 */
[----:B------:R-:W-:Y:S01]  /*6e870*/  F2FP.SATFINITE.E4M3.F32.PACK_AB_MERGE_C R47, RZ, R43, RZ ;  /* 0x0000002bff2f723e */ /* 0x000fe200048070ff */
[----:B----4-:R-:W-:Y:S02]  /*6e880*/  FMUL R43, R86, UR61 ;  /* 0x0000003d562b7c20 */ /* 0x010fe40008400000 */
[----:B------:R-:W2:Y:S01]  /*6e890*/  LDL.LU R86, [R1+0xa90] ;  /* 0x000a900001567983 */ /* 0x000ea20000300800 */
[----:B------:R-:W-:-:S03]  /*6e8a0*/  F2FP.SATFINITE.E4M3.F32.PACK_AB_MERGE_C R45, RZ, R38, RZ ;  /* 0x00000026ff2d723e */ /* 0x000fc600048070ff */
[----:B------:R-:W3:Y:S02]  /*6e8b0*/  LDL.LU R89, [R1+0xa94] ;  /* 0x000a940001597983 */ /* 0x000ee40000300800 */
[----:B------:R-:W1:Y:S01]  /*6e8c0*/  @!P0 LDC.64 R38, c[0x0][0x5c0] ;  /* 0x00017000ff268b82 */ /* 0x000e620000000a00 */
[----:B0-----:R-:W-:-:S05]  /*6e8d0*/  @!P3 IADD3 R36, P4, R8, R36, RZ ;  /* 0x000000240824b210 */ /* 0x001fca0007f9e0ff */
[----:B------:R-:W-:-:S05]  /*6e8e0*/  @!P3 IMAD.X R37, R27, 0x1, R37, P4 ;  /* 0x000000011b25b824 */ /* 0x000fca00020e0625 */
[----:B------:R5:W-:Y:S02]  /*6e8f0*/  @!P3 STG.E.U8 desc[UR4][R36.64+0xd0], R45 ;  /* 0x0000d02d2400b986 */ /* 0x000be4000c101104 */
[----:B-----5:R-:W-:Y:S02]  /*6e900*/  FMUL R36, R85, UR61 ;  /* 0x0000003d55247c20 */ /* 0x020fe40008400000 */
[----:B------:R-:W4:Y:S01]  /*6e910*/  LDL.LU R85, [R1+0xa98] ;  /* 0x000a980001557983 */ /* 0x000f220000300800 */
[----:B-1----:R-:W-:-:S05]  /*6e920*/  @!P0 IADD3 R38, P3, R8, R38, RZ ;  /* 0x0000002608268210 */ /* 0x002fca0007f7e0ff */
[----:B------:R-:W-:-:S05]  /*6e930*/  @!P0 IMAD.X R39, R27, 0x1, R39, P3 ;  /* 0x000000011b278824 */ /* 0x000fca00018e0627 */
[----:B------:R0:W-:Y:S02]  /*6e940*/  @!P0 STG.E.U8 desc[UR4][R38.64+0xd1], R47 ;  /* 0x0000d12f26008986 */ /* 0x0001e4000c101104 */
[----:B0-----:R-:W-:Y:S02]  /*6e950*/  FMUL R38, R84, UR61 ;  /* 0x0000003d54267c20 */ /* 0x001fe40008400000 */
[----:B------:R-:W5:Y:S01]  /*6e960*/  LDL.LU R84, [R1+0xa9c] ;  /* 0x000a9c0001547983 */ /* 0x000f620000300800 */
[----:B------:R-:W-:Y:S02]  /*6e970*/  ISETP.LT.OR P0, PT, R26, 0xd9, !P6 ;  /* 0x000000d91a00780c */ /* 0x000fe40007701670 */
[----:B------:R-:W-:Y:S02]  /*6e980*/  F2FP.SATFINITE.E4M3.F32.PACK_AB_MERGE_C R43, RZ, R43, RZ ;  /* 0x0000002bff2b723e */ /* 0x000fe400048070ff */
[----:B------:R-:W-:-:S03]  /*6e990*/  F2FP.SATFINITE.E4M3.F32.PACK_AB_MERGE_C R45, RZ, R36, RZ ;  /* 0x00000024ff2d723e */ /* 0x000fc600048070ff */
[----:B------:R-:W-:Y:S04]  /*6e9a0*/  @!P2 STG.E.U8 desc[UR4][R34.64+0xd0], R43 ;  /* 0x0000d02b2200a986 */ /* 0x000fe8000c101104 */
[----:B------:R0:W-:Y:S02]  /*6e9b0*/  @!P1 STG.E.U8 desc[UR4][R32.64+0xd1], R45 ;  /* 0x0000d12d20009986 */ /* 0x0001e4000c101104 */
[----:B------:R-:W1:Y:S01]  /*6e9c0*/  @!P0 LDC.64 R36, c[0x0][0x5c0] ;  /* 0x00017000ff248b82 */ /* 0x000e620000000a00 */
[----:B0-----:R-:W-:Y:S02]  /*6e9d0*/  FMUL R32, R88, UR61 ;  /* 0x0000003d58207c20 */ /* 0x001fe40008400000 */
[----:B------:R-:W5:Y:S03]  /*6e9e0*/  LDL.LU R88, [R1+0xaa0] ;  /* 0x000aa00001587983 */ /* 0x000f660000300800 */
[----:B------:R-:W-:Y:S01]  /*6e9f0*/  F2FP.SATFINITE.E4M3.F32.PACK_AB_MERGE_C R33, RZ, R32, RZ ;  /* 0x00000020ff21723e */ /* 0x000fe200048070ff */
[----:B------:R-:W-:Y:S01]  /*6ea00*/  FMUL R32, R87, UR61 ;  /* 0x0000003d57207c20 */ /* 0x000fe20008400000 */
[----:B------:R-:W-:Y:S01]  /*6ea10*/  F2FP.SATFINITE.E4M3.F32.PACK_AB_MERGE_C R39, RZ, R38, RZ ;  /* 0x00000026ff27723e */ /* 0x000fe200048070ff */
[----:B------:R-:W5:Y:S01]  /*6ea20*/  LDL.LU R87, [R1+0xaa4] ;  /* 0x000aa40001577983 */ /* 0x000f620000300800 */
[----:B-1----:R-:W-:-:S02]  /*6ea30*/  @!P0 IADD3 R36, P3, R8, R36, RZ ;  /* 0x0000002408248210 */ /* 0x002fc40007f7e0ff */
[----:B------:R-:W-:-:S03]  /*6ea40*/  F2FP.SATFINITE.E4M3.F32.PACK_AB_MERGE_C R43, RZ, R32, RZ ;  /* 0x00000020ff2b723e */ /* 0x000fc600048070ff */
[----:B------:R-:W-:Y:S01]  /*6ea50*/  @!P0 IMAD.X R37, R27, 0x1, R37, P3 ;  /* 0x000000011b258824 */ /* 0x000fe200018e0625 */
[----:B------:R-:W-:-:S04]  /*6ea60*/  ISETP.LT.OR P3, PT, R26, 0xda, !P6 ;  /* 0x000000da1a00780c */ /* 0x000fc80007761670 */
[----:B------:R0:W-:Y:S09]  /*6ea70*/  @!P0 STG.E.U8 desc[UR4][R36.64+0xd8], R39 ;  /* 0x0000d82724008986 */ /* 0x0001f2000c101104 */
[----:B------:R-:W1:Y:S02]  /*6ea80*/  @!P3 LDC.64 R34, c[0x0][0x5c0] ;  /* 0x00017000ff22bb82 */ /* 0x000e640000000a00 */
[----:B-1----:R-:W-:-:S05]  /*6ea90*/  @!P3 IADD3 R34, P6, R8, R34, RZ ;  /* 0x000000220822b210 */ /* 0x002fca0007fde0ff */
        /* <DEDUP_REMOVED lines=8> */
[----:B------:R-:W3:Y:S03]  /*6eb20*/  LDL.LU R85, [R1+0xaac] ;  /* 0x000aac0001557983 */ /* 0x000ee60000300800 */
[----:B-1----:R-:W-:Y:S01]  /*6eb30*/  F2FP.SATFINITE.E4M3.F32.PACK_AB_MERGE_C R33, RZ, R32, RZ ;  /* 0x00000020ff21723e */ /* 0x002fe200048070ff */
[----:B------:R-:W4:Y:S01]  /*6eb40*/  LDL.LU R89, [R1+0xab0] ;  /* 0x000ab00001597983 */ /* 0x000f220000300800 */
[----:B-----5:R-:W-:-:S03]  /*6eb50*/  FMUL R32, R84, UR61 ;  /* 0x0000003d54207c20 */ /* 0x020fc60008400000 */
        /* <DEDUP_REMOVED lines=8> */
[----:B------:R-:W-:Y:S01]  /*6ebe0*/  @!P5 STG.E.U8 desc[UR4][R30.64+0xd8], R43 ;  /* 0x0000d82b1e00d986 */ /* 0x000fe2000c101104 */
[----:B------:R-:W-:-:S03]  /*6ebf0*/  ISETP.NE.AND P0, PT, R73, RZ, PT ;  /* 0x000000ff4900720c */ /* 0x000fc60003f05270 */
[----:B------:R1:W-:Y:S04]  /*6ec00*/  @!P4 STG.E.U8 desc[UR4][R28.64+0xd9], R37 ;  /* 0x0000d9251c00c986 */ /* 0x0003e8000c101104 */
[----:B------:R-:W-:Y:S04]  /*6ec10*/  @!P2 STG.E.U8 desc[UR4][R24.64+0xd0], R39 ;  /* 0x0000d0271800a986 */ /* 0x000fe8000c101104 */
[----:B------:R0:W-:Y:S01]  /*6ec20*/  @!P1 STG.E.U8 desc[UR4][R22.64+0xd1], R33 ;  /* 0x0000d12116009986 */ /* 0x0001e2000c101104 */
[----:B-1----:R-:W-:-:S03]  /*6ec30*/  FMUL R28, R88, UR61 ;  /* 0x0000003d581c7c20 */ /* 0x002fc60008400000 */
[----:B------:R-:W4:Y:S01]  /*6ec40*/  LDL.LU R88, [R1+0xab8] ;  /* 0x000ab80001587983 */ /* 0x000f220000300800 */
[----:B0-----:R-:W-:-:S05]  /*6ec50*/  @!P3 IADD3 R30, P1, R49, R34, RZ ;  /* 0x00000022311eb210 */ /* 0x001fca0007f3e0ff */
[----:B------:R-:W-:Y:S02]  /*6ec60*/  @!P3 IMAD.X R31, R44, 0x1, R35, P1 ;  /* 0x000000012c1fb824 */ /* 0x000fe400008e0623 */
[----:B------:R-:W0:Y:S01]  /*6ec70*/  @!P0 LDC.64 R34, c[0x0][0x5c0] ;  /* 0x00017000ff228b82 */ /* 0x000e220000000a00 */
[----:B------:R-:W-:Y:S01]  /*6ec80*/  F2FP.SATFINITE.E4M3.F32.PACK_AB_MERGE_C R29, RZ, R32, RZ ;  /* 0x00000020ff1d723e */ /* 0x000fe200048070ff */
[----:B------:R-:W-:Y:S02]  /*6ec90*/  FMUL R22, R87, UR61 ;  /* 0x0000003d57167c20 */ /* 0x000fe40008400000 */
[----:B------:R-:W4:Y:S04]  /*6eca0*/  LDL.LU R87, [R1+0xabc] ;  /* 0x000abc0001577983 */ /* 0x000f280000300800 */
[----:B------:R1:W-:Y:S01]  /*6ecb0*/  @!P3 STG.E.U8 desc[UR4][R30.64+0xd0], R29 ;  /* 0x0000d01d1e00b986 */ /* 0x0003e2000c101104 */
[----:B------:R-:W-:-:S02]  /*6ecc0*/  F2FP.SATFINITE.E4M3.F32.PACK_AB_MERGE_C R33, RZ, R28, RZ ;  /* 0x0000001cff21723e */ /* 0x000fc400048070ff */
[----:B0-----:R-:W-:-:S05]  /*6ecd0*/  @!P0 IADD3 R24, P3, R51, R34, RZ ;  /* 0x0000002233188210 */ /* 0x001fca0007f7e0ff */
[----:B------:R-:W-:Y:S01]  /*6ece0*/  @!P0 IMAD.X R25, R46, 0x1, R35, P3 ;  /* 0x000000012e198824 */ /* 0x000fe200018e0623 */
[----:B------:R-:W-:Y:S02]  /*6ecf0*/  F2FP.SATFINITE.E4M3.F32.PACK_AB_MERGE_C R35, RZ, R22, RZ ;  /* 0x00000016ff23723e */ /* 0x000fe400048070ff */
[----:B------:R-:W-:Y:S02]  /*6ed00*/  ISETP.NE.AND P3, PT, R36, RZ, PT ;  /* 0x000000ff2400720c */ /* 0x000fe40003f65270 */
[----:B------:R-:W-:Y:S01]  /*6ed10*/  ISETP.NE.AND P6, PT, R75, RZ, PT ;  /* 0x000000ff4b00720c */ /* 0x000fe20003fc5270 */
[----:B------:R-:W-:Y:S10]  /*6ed20*/  @!P0 STG.E.U8 desc[UR4][R24.64+0xd1], R33 ;  /* 0x0000d12118008986 */ /* 0x000ff4000c101104 */
[----:B------:R-:W-:Y:S01]  /*6ed30*/  @!P3 STG.E.U8 desc[UR4][R20.64+0xd8], R35 ;  /* 0x0000d8231400b986 */ /* 0x000fe2000c101104 */
[----:B--2---:R-:W-:-:S03]  /*6ed40*/  FMUL R22, R86, UR61 ;  /* 0x0000003d56167c20 */ /* 0x004fc60008400000 */
[----:B------:R-:W2:Y:S01]  /*6ed50*/  LDL.LU R86, [R1+0xac0] ;  /* 0x000ac00001567983 */ /* 0x000ea20000300800 */
[----:B---3--:R-:W-:-:S03]  /*6ed60*/  FMUL R28, R85, UR61 ;  /* 0x0000003d551c7c20 */ /* 0x008fc60008400000 */
[----:B------:R-:W3:Y:S01]  /*6ed70*/  LDL.LU R85, [R1+0xac4] ;  /* 0x000ac40001557983 */ /* 0x000ee20000300800 */
[----:B-1----:R-:W-:-:S05]  /*6ed80*/  F2FP.SATFINITE.E4M3.F32.PACK_AB_MERGE_C R29, RZ, R22, RZ ;  /* 0x00000016ff1d723e */ /* 0x002fca00048070ff */
[----:B------:R5:W-:Y:S02]  /*6ed90*/  @!P6 STG.E.U8 desc[UR4][R18.64+0xd9], R29 ;  /* 0x0000d91d1200e986 */ /* 0x000be4000c101104 */
[----:B-----5:R-:W-:Y:S02]  /*6eda0*/  FMUL R18, R84, UR61 ;  /* 0x0000003d54127c20 */ /* 0x020fe40008400000 */
[----:B------:R-:W5:Y:S01]  /*6edb0*/  LDL.LU R84, [R1+0xac8] ;  /* 0x000ac80001547983 */ /* 0x000f620000300800 */
[----:B------:R-:W-:Y:S02]  /*6edc0*/  ISETP.NE.AND P5, PT, R76, RZ, PT ;  /* 0x000000ff4c00720c */ /* 0x000fe40003fa5270 */
[----:B------:R-:W-:-:S11]  /*6edd0*/  ISETP.NE.AND P4, PT, R77, RZ, PT ;  /* 0x000000ff4d00720c */ /* 0x000fd60003f85270 */
[----:B------:R-:W0:Y:S08]  /*6ede0*/  @!P5 LDC.64 R22, c[0x0][0x5c0] ;  /* 0x00017000ff16db82 */ /* 0x000e300000000a00 */
[----:B------:R-:W1:Y:S01]  /*6edf0*/  @!P4 LDC.64 R30, c[0x0][0x5c0] ;  /* 0x00017000ff1ecb82 */ /* 0x000e620000000a00 */
[----:B------:R-:W-:Y:S01]  /*6ee00*/  F2FP.SATFINITE.E4M3.F32.PACK_AB_MERGE_C R25, RZ, R28, RZ ;  /* 0x0000001cff19723e */ /* 0x000fe200048070ff */
[----:B----4-:R-:W-:-:S02]  /*6ee10*/  FMUL R24, R89, UR61 ;  /* 0x0000003d59187c20 */ /* 0x010fc40008400000 */
[----:B------:R-:W4:Y:S01]  /*6ee20*/  LDL.LU R89, [R1+0xacc] ;  /* 0x000acc0001597983 */ /* 0x000f220000300800 */
[----:B0-----:R-:W-:-:S05]  /*6ee30*/  @!P5 IADD3 R22, P6, R53, R22, RZ ;  /* 0x000000163516d210 */ /* 0x001fca0007fde0ff */
[----:B------:R-:W-:-:S05]  /*6ee40*/  @!P5 IMAD.X R23, R48, 0x1, R23, P6 ;  /* 0x000000013017d824 */ /* 0x000fca00030e0617 */
[----:B------:R0:W-:Y:S01]  /*6ee50*/  @!P5 STG.E.U8 desc[UR4][R22.64+0xd8], R25 ;  /* 0x0000d8191600d986 */ /* 0x0001e2000c101104 */
[----:B-1----:R-:W-:Y:S02]  /*6ee60*/  @!P4 IADD3 R20, P5, R55, R30, RZ ;  /* 0x0000001e3714c210 */ /* 0x002fe40007fbe0ff */
[----:B------:R-:W-:-:S03]  /*6ee70*/  F2FP.SATFINITE.E4M3.F32.PACK_AB_MERGE_C R29, RZ, R24, RZ ;  /* 0x00000018ff1d723e */ /* 0x000fc600048070ff */
[----:B------:R-:W-:-:S05]  /*6ee80*/  @!P4 IMAD.X R21, R50, 0x1, R31, P5 ;  /* 0x000000013215c824 */ /* 0x000fca00028e061f */
[----:B------:R1:W-:Y:S01]  /*6ee90*/  @!P4 STG.E.U8 desc[UR4][R20.64+0xd9], R29 ;  /* 0x0000d91d1400c986 */ /* 0x0003e2000c101104 */
[----:B------:R-:W-:Y:S02]  /*6eea0*/  ISETP.NE.AND P4, PT, R67, RZ, PT ;  /* 0x000000ff4300720c */ /* 0x000fe40003f85270 */
[----:B------:R-:W-:Y:S01]  /*6eeb0*/  F2FP.SATFINITE.E4M3.F32.PACK_AB_MERGE_C R31, RZ, R18, RZ ;  /* 0x00000012ff1f723e */ /* 0x000fe200048070ff */
[----:B------:R-:W-:Y:S01]  /*6eec0*/  FMUL R18, R88, UR61 ;  /* 0x0000003d58127c20 */ /* 0x000fe20008400000 */
[----:B------:R-:W-:Y:S02]  /*6eed0*/  ISETP.NE.AND P5, PT, R66, RZ, PT ;  /* 0x000000ff4200720c */ /* 0x000fe40003fa5270 */
[----:B------:R-:W-:Y:S02]  /*6eee0*/  ISETP.NE.AND P2, PT, R78, RZ, PT ;  /* 0x000000ff4e00720c */ /* 0x000fe40003f45270 */
[----:B------:R-:W-:Y:S01]  /*6eef0*/  ISETP.NE.AND P1, PT, R79, RZ, PT ;  /* 0x000000ff4f00720c */ /* 0x000fe20003f25270 */
[----:B0-----:R-:W-:Y:S01]  /*6ef00*/  FMUL R22, R87, UR61 ;  /* 0x0000003d57167c20 */ /* 0x001fe20008400000 */
[----:B------:R-:W-:Y:S01]  /*6ef10*/  F2FP.SATFINITE.E4M3.F32.PACK_AB_MERGE_C R23, RZ, R18, RZ ;  /* 0x00000012ff17723e */ /* 0x000fe200048070ff */
[----:B------:R-:W4:Y:S02]  /*6ef20*/  LDL.LU R88, [R1+0xad0] ;  /* 0x000ad00001587983 */ /* 0x000f240000300800 */
[----:B------:R-:W0:Y:S08]  /*6ef30*/  @!P4 LDC.64 R18, c[0x0][0x5c0] ;  /* 0x00017000ff12cb82 */ /* 0x000e300000000a00 */
[----:B------:R-:W0:Y:S01]  /*6ef40*/  @!P5 LDC.64 R24, c[0x0][0x5c0] ;  /* 0x00017000ff18db82 */ /* 0x000e220000000a00 */
[----:B------:R0:W-:Y:S04]  /*6ef50*/  @!P2 STG.E.U8 desc[UR4][R16.64+0xd0], R31 ;  /* 0x0000d01f1000a986 */ /* 0x0001e8000c101104 */
[----:B------:R-:W-:Y:S01]  /*6ef60*/  @!P1 STG.E.U8 desc[UR4][R14.64+0xd1], R23 ;  /* 0x0000d1170e009986 */ /* 0x000fe2000c101104 */
[----:B------:R-:W-:-:S02]  /*6ef70*/  ISETP.NE.AND P6, PT, R65, RZ, PT ;  /* 0x000000ff4100720c */ /* 0x000fc40003fc5270 */
[----:B-1----:R-:W-:Y:S01]  /*6ef80*/  F2FP.SATFINITE.E4M3.F32.PACK_AB_MERGE_C R21, RZ, R22, RZ ;  /* 0x00000016ff15723e */ /* 0x002fe200048070ff */
[----:B------:R-:W4:Y:S01]  /*6ef90*/  LDL.LU R87, [R1+0xad4] ;  /* 0x000ad40001577983 */ /* 0x000f220000300800 */
[----:B0-----:R-:W-:-:S05]  /*6efa0*/  @!P4 IADD3 R18, P1, R57, R18, RZ ;  /* 0x000000123912c210 */ /* 0x001fca0007f3e0ff */
[----:B------:R-:W-:Y:S01]  /*6efb0*/  @!P4 IMAD.X R19, R54, 0x1, R19, P1 ;  /* 0x000000013613c824 */ /* 0x000fe200008e0613 */
[----:B------:R-:W-:-:S04]  /*6efc0*/  ISETP.NE.AND P0, PT, R63, RZ, PT ;  /* 0x000000ff3f00720c */ /* 0x000fc80003f05270 */
[----:B------:R0:W-:Y:S01]  /*6efd0*/  @!P4 STG.E.U8 desc[UR4][R18.64+0xd0], R21 ;  /* 0x0000d0151200c986 */ /* 0x0001e2000c101104 */
[----:B------:R-:W-:-:S05]  /*6efe0*/  @!P5 IADD3 R16, P4, R59, R24, RZ ;  /* 0x000000183b10d210 */ /* 0x000fca0007f9e0ff */
[----:B------:R-:W-:-:S03]  /*6eff0*/  @!P5 IMAD.X R17, R56, 0x1, R25, P4 ;  /* 0x000000013811d824 */ /* 0x000fc600020e0619 */
[----:B0-----:R-:W0:Y:S01]  /*6f000*/  @!P0 LDC.64 R18, c[0x0][0x5c0] ;  /* 0x00017000ff128b82 */ /* 0x001e220000000a00 */
[----:B--2---:R-:W-:Y:S02]  /*6f010*/  FMUL R20, R86, UR61 ;  /* 0x0000003d56147c20 */ /* 0x004fe40008400000 */
[----:B------:R-:W2:Y:S03]  /*6f020*/  LDL.LU R86, [R1+0xad8] ;  /* 0x000ad80001567983 */ /* 0x000ea60000300800 */
[----:B------:R-:W-:-:S05]  /*6f030*/  F2FP.SATFINITE.E4M3.F32.PACK_AB_MERGE_C R23, RZ, R20, RZ ;  /* 0x00000014ff17723e */ /* 0x000fca00048070ff */
[----:B------:R1:W-:Y:S01]  /*6f040*/  @!P5 STG.E.U8 desc[UR4][R16.64+0xd1], R23 ;  /* 0x0000d1171000d986 */ /* 0x0003e2000c101104 */
[----:B------:R-:W-:Y:S01]  /*6f050*/  ISETP.NE.AND P5, PT, R61, RZ, PT ;  /* 0x000000ff3d00720c */ /* 0x000fe20003fa5270 */
[----:B---3--:R-:W-:Y:S02]  /*6f060*/  FMUL R14, R85, UR61 ;  /* 0x0000003d550e7c20 */ /* 0x008fe40008400000 */
[----:B------:R-:W3:Y:S03]  /*6f070*/  LDL.LU R85, [R1+0xadc] ;  /* 0x000adc0001557983 */ /* 0x000ee60000300800 */
[----:B------:R-:W-:Y:S02]  /*6f080*/  F2FP.SATFINITE.E4M3.F32.PACK_AB_MERGE_C R25, RZ, R14, RZ ;  /* 0x0000000eff19723e */ /* 0x000fe400048070ff */
[----:B------:R-:W0:Y:S05]  /*6f090*/  @!P6 LDC.64 R14, c[0x0][0x5c0] ;  /* 0x00017000ff0eeb82 */ /* 0x000e2a0000000a00 */
[----:B------:R-:W-:Y:S01]  /*6f0a0*/  @!P5 STG.E.U8 desc[UR4][R12.64+0xd8], R25 ;  /* 0x0000d8190c00d986 */ /* 0x000fe2000c101104 */
[----:B0-----:R-:W-:-:S05]  /*6f0b0*/  @!P6 IADD3 R14, P5, R41, R14, RZ ;  /* 0x0000000e290ee210 */ /* 0x001fca0007fbe0ff */
[----:B------:R-:W-:Y:S01]  /*6f0c0*/  @!P6 IMAD.X R15, R42, 0x1, R15, P5 ;  /* 0x000000012a0fe824 */ /* 0x000fe200028e060f */
[----:B------:R-:W-:Y:S01]  /*6f0d0*/  @!P0 IADD3 R18, P5, R5, R18, RZ ;  /* 0x0000001205128210 */ /* 0x000fe20007fbe0ff */
[----:B-----5:R-:W-:Y:S02]  /*6f0e0*/  FMUL R5, R84, UR61 ;  /* 0x0000003d54057c20 */ /* 0x020fe40008400000 */
[----:B------:R-:W5:Y:S01]  /*6f0f0*/  LDL.LU R84, [R1+0xae0] ;  /* 0x000ae00001547983 */ /* 0x000f620000300800 */
[----:B------:R-:W-:Y:S01]  /*6f100*/  ISETP.NE.AND P4, PT, R60, RZ, PT ;  /* 0x000000ff3c00720c */ /* 0x000fe20003f85270 */
[----:B------:R-:W-:-:S03]  /*6f110*/  @!P0 IMAD.X R19, R40, 0x1, R19, P5 ;  /* 0x0000000128138824 */ /* 0x000fc600028e0613 */
[----:B------:R-:W-:Y:S02]  /*6f120*/  ISETP.LT.OR P5, PT, R26, 0xd1, !P4 ;  /* 0x000000d11a00780c */ /* 0x000fe400067a1670 */
[----:B------:R-:W-:Y:S02]  /*6f130*/  ISETP.NE.AND P1, PT, R62, RZ, PT ;  /* 0x000000ff3e00720c */ /* 0x000fe40003f25270 */
[----:B-1----:R-:W-:-:S09]  /*6f140*/  F2FP.SATFINITE.E4M3.F32.PACK_AB_MERGE_C R17, RZ, R5, RZ ;  /* 0x00000005ff11723e */ /* 0x002fd200048070ff */
[----:B------:R-:W0:Y:S02]  /*6f150*/  @!P5 LDC.64 R20, c[0x0][0x5c0] ;  /* 0x00017000ff14db82 */ /* 0x000e240000000a00 */
[----:B------:R1:W-:Y:S01]  /*6f160*/  @!P1 STG.E.U8 desc[UR4][R10.64+0xd9], R17 ;  /* 0x0000d9110a009986 */ /* 0x0003e2000c101104 */
[----:B------:R-:W-:Y:S02]  /*6f170*/  @!P5 IMAD R5, R7, 0x180, RZ ;  /* 0x000001800705d824 */ /* 0x000fe400078e02ff */
[----:B-1----:R-:W-:Y:S02]  /*6f180*/  @!P5 IMAD.MOV.U32 R10, RZ, RZ, R8 ;  /* 0x000000ffff0ad224 */ /* 0x002fe400078e0008 */
[----:B------:R-:W-:Y:S02]  /*6f190*/  @!P5 IMAD.MOV.U32 R11, RZ, RZ, R27 ;  /* 0x000000ffff0bd224 */ /* 0x000fe400078e001b */
[----:B------:R-:W-:-:S03]  /*6f1a0*/  @!P5 IMAD.WIDE.U32 R12, R6, 0x180, R10 ;  /* 0x00000180060cd825 */ /* 0x000fc600078e000a */
[----:B0-----:R-:W-:-:S04]  /*6f1b0*/  @!P5 IADD3 R12, P1, R12, R20, RZ ;  /* 0x000000140c0cd210 */ /* 0x001fc80007f3e0ff */
[----:B------:R-:W-:Y:S01]  /*6f1c0*/  @!P5 IADD3.X R13, R21, R13, R5, P1, !PT ;  /* 0x0000000d150dd210 */ /* 0x000fe20000ffe405 */
[----:B----4-:R-:W-:-:S05]  /*6f1d0*/  FMUL R5, R89, UR61 ;  /* 0x0000003d59057c20 */ /* 0x010fca0008400000 */
        /* <DEDUP_REMOVED lines=45> */
.L_x_141:
[----:B------:R-:W-:Y:S05]  /*6f4b0*/  BSYNC B1 ;  /* 0x0000000000017941 */ /* 0x000fea0003800000 */
.L_x_140:
        /* <DEDUP_REMOVED lines=18> */
.L_x_143:
[----:B------:R-:W-:Y:S05]  /*6f5e0*/  BSYNC B1 ;  /* 0x0000000000017941 */ /* 0x000fea0003800000 */
.L_x_142:
        /* <DEDUP_REMOVED lines=51> */
.L_x_145:
[----:B------:R-:W-:Y:S05]  /*6f920*/  BSYNC B1 ;  /* 0x0000000000017941 */ /* 0x000fea0003800000 */
.L_x_144:
        /* <DEDUP_REMOVED lines=18> */
.L_x_147:
[----:B------:R-:W-:Y:S05]  /*6fa50*/  BSYNC B1 ;  /* 0x0000000000017941 */ /* 0x000fea0003800000 */
.L_x_146:
[----:B------:R-:W-:Y:S01]  /*6fa60*/  P2R R67, PR, RZ, 0x10 ;  /* 0x00000010ff437803 */ /* 0x000fe20000000000 */
[----:B------:R-:W2:Y:S01]  /*6fa70*/  LDL.LU R38, [R1+0xaf4] ;  /* 0x000af40001267983 */ /* 0x000ea20000300800 */
[----:B------:R-:W-:Y:S02]  /*6fa80*/  ISETP.LT.OR P4, PT, R26, 0xe1, !P0 ;  /* 0x000000e11a00780c */ /* 0x000fe40004781670 */
[----:B------:R-:W-:Y:S02]  /*6fa90*/  R2UR UR7, R4 ;  /* 0x00000000040772ca */ /* 0x000fe400000e0000 */
[----:B------:R-:W-:Y:S02]  /*6faa0*/  R2UR UR6, R3 ;  /* 0x00000000030672ca */ /* 0x000fe400000e0000 */
[----:B------:R-:W-:Y:S02]  /*6fab0*/  R2UR UR9, R83 ;  /* 0x00000000530972ca */ /* 0x000fe400000e0000 */
[----:B------:R-:W-:-:S02]  /*6fac0*/  R2UR UR8, R82 ;  /* 0x00000000520872ca */ /* 0x000fc400000e0000 */
[----:B------:R-:W-:Y:S02]  /*6fad0*/  R2UR UR4, R80 ;  /* 0x00000000500472ca */ /* 0x000fe400000e0000 */
[----:B------:R-:W-:Y:S01]  /*6fae0*/  R2UR UR5, R81 ;  /* 0x00000000510572ca */ /* 0x000fe200000e0000 */
[----:B------:R-:W3:Y:S01]  /*6faf0*/  @!P4 LDC.64 R34, c[0x0][0x5c0] ;  /* 0x00017000ff22cb82 */ /* 0x000ee20000000a00 */
[----:B0-----:R-:W-:Y:S01]  /*6fb00*/  P2R R5, PR, RZ, 0x10 ;  /* 0x00000010ff057803 */ /* 0x001fe20000000000 */
[----:B------:R-:W4:Y:S04]  /*6fb10*/  LDL.LU R80, [R1+0xaf8] ;  /* 0x000af80001507983 */ /* 0x000f280000300800 */
[----:B------:R-:W5:Y:S04]  /*6fb20*/  LDL.LU R79, [R1+0xafc] ;  /* 0x000afc00014f7983 */ /* 0x000f680000300800 */
[----:B------:R-:W5:Y:S04]  /*6fb30*/  LDL.LU R78, [R1+0xb00] ;  /* 0x000b0000014e7983 */ /* 0x000f680000300800 */
[----:B------:R-:W5:Y:S04]  /*6fb40*/  LDL.LU R81, [R1+0xb04] ;  /* 0x000b040001517983 */ /* 0x000f680000300800 */
[----:B------:R-:W5:Y:S01]  /*6fb50*/  LDL.LU R77, [R1+0xb08] ;  /* 0x000b0800014d7983 */ /* 0x000f620000300800 */
[----:B---3--:R-:W-:-:S04]  /*6fb60*/  @!P4 IADD3 R34, P5, P6, R8, UR7, R34 ;  /* 0x000000070822cc10 */ /* 0x008fc8000febe022 */
[----:B------:R-:W-:Y:S02]  /*6fb70*/  @!P4 IADD3.X R35, R27, UR6, R35, P5, P6 ;  /* 0x000000061b23cc10 */ /* 0x000fe4000afec423 */
[----:B------:R-:W-:-:S13]  /*6fb80*/  ISETP.LT.OR P4, PT, R26, 0xe2, !P0 ;  /* 0x000000e21a00780c */ /* 0x000fda0004781670 */
[----:B------:R-:W0:Y:S01]  /*6fb90*/  @!P4 LDC.64 R32, c[0x0][0x5c0] ;  /* 0x00017000ff20cb82 */ /* 0x000e220000000a00 */
[----:B------:R-:W-:Y:S02]  /*6fba0*/  P2R R36, PR, RZ, 0x10 ;  /* 0x00000010ff247803 */ /* 0x000fe40000000000 */
[----:B0-----:R-:W-:-:S04]  /*6fbb0*/  @!P4 IADD3 R32, P5, P6, R8, UR7, R32 ;  /* 0x000000070820cc10 */ /* 0x001fc8000febe020 */
        /* <DEDUP_REMOVED lines=27> */
[----:B-1----:R-:W0:Y:S01]  /*6fd70*/  @!P4 LDC.64 R18, c[0x0][0x5c0] ;  /* 0x00017000ff12cb82 */ /* 0x002e220000000a00 */
[----:B------:R-:W-:Y:S02]  /*6fd80*/  LOP3.LUT P6, RZ, R0, 0x2000, RZ, 0xc0, !PT ;  /* 0x0000200000ff7812 */ /* 0x000fe400078cc0ff */
        /* <DEDUP_REMOVED lines=10> */
[----:B------:R-:W-:Y:S02]  /*6fe30*/  ISETP.LT.OR P5, PT, R26, 0xe9, !P6 ;  /* 0x000000e91a00780c */ /* 0x000fe400077a1670 */
[----:B------:R-:W-:-:S11]  /*6fe40*/  P2R R66, PR, RZ, 0x10 ;  /* 0x00000010ff427803 */ /* 0x000fd60000000000 */
[----:B------:R-:W1:Y:S01]  /*6fe50*/  @!P5 LDC.64 R12, c[0x0][0x5c0] ;  /* 0x00017000ff0cdb82 */ /* 0x000e620000000a00 */
[----:B0-----:R-:W-:-:S04]  /*6fe60*/  @!P4 IADD3 R14, P0, P1, R8, UR5, R14 ;  /* 0x00000005080ecc10 */ /* 0x001fc8000f91e00e */
[----:B------:R-:W-:Y:S02]  /*6fe70*/  @!P4 IADD3.X R15, R27, UR4, R15, P0, P1 ;  /* 0x000000041b0fcc10 */ /* 0x000fe400087e240f */
[----:B------:R-:W-:-:S13]  /*6fe80*/  ISETP.LT.OR P4, PT, R26, 0xea, !P6 ;  /* 0x000000ea1a00780c */ /* 0x000fda0007781670 */
[----:B------:R-:W0:Y:S01]  /*6fe90*/  @!P4 LDC.64 R10, c[0x0][0x5c0] ;  /* 0x00017000ff0acb82 */ /* 0x000e220000000a00 */
[----:B-1----:R-:W-:-:S04]  /*6fea0*/  @!P5 IADD3 R12, P0, P1, R8, UR5, R12 ;  /* 0x00000005080cdc10 */ /* 0x002fc8000f91e00c */
[----:B------:R-:W-:Y:S02]  /*6feb0*/  @!P5 IADD3.X R13, R27, UR4, R13, P0, P1 ;  /* 0x000000041b0ddc10 */ /* 0x000fe400087e240d */
[----:B------:R-:W-:Y:S01]  /*6fec0*/  P2R R76, PR, RZ, 0x10 ;  /* 0x00000010ff4c7803 */ /* 0x000fe20000000000 */
[----:B------:R-:W-:Y:S01]  /*6fed0*/  IMAD.U32 R47, RZ, RZ, UR7 ;  /* 0x00000007ff2f7e24 */ /* 0x000fe2000f8e00ff */
[----:B0-----:R-:W-:-:S04]  /*6fee0*/  @!P4 IADD3 R10, P0, P1, R8, UR5, R10 ;  /* 0x00000005080acc10 */ /* 0x001fc8000f91e00a */
[----:B------:R-:W-:Y:S02]  /*6fef0*/  @!P4 IADD3.X R11, R27, UR4, R11, P0, P1 ;  /* 0x000000041b0bcc10 */ /* 0x000fe400087e240b */
[----:B------:R-:W-:Y:S01]  /*6ff00*/  ISETP.LT.OR P4, PT, R26, 0xe1, !P2 ;  /* 0x000000e11a00780c */ /* 0x000fe20005781670 */
[----:B------:R-:W-:-:S03]  /*6ff10*/  IMAD.U32 R40, RZ, RZ, UR6 ;  /* 0x00000006ff287e24 */ /* 0x000fc6000f8e00ff */
[----:B------:R-:W-:-:S09]  /*6ff20*/  P2R R70, PR, RZ, 0x10 ;  /* 0x00000010ff467803 */ /* 0x000fd20000000000 */
[----:B------:R-:W-:-:S04]  /*6ff30*/  @!P4 IADD3 R47, P0, P1, R47, UR9, R8 ;  /* 0x000000092f2fcc10 */ /* 0x000fc8000f91e008 */
[----:B------:R-:W-:Y:S02]  /*6ff40*/  @!P4 IADD3.X R40, R40, UR8, R27, P0, P1 ;  /* 0x000000082828cc10 */ /* 0x000fe400087e241b */
[----:B------:R-:W-:Y:S01]  /*6ff50*/  ISETP.LT.OR P4, PT, R26, 0xe2, !P2 ;  /* 0x000000e21a00780c */ /* 0x000fe20005781670 */
[----:B------:R-:W-:Y:S02]  /*6ff60*/  IMAD.U32 R49, RZ, RZ, UR7 ;  /* 0x00000007ff317e24 */ /* 0x000fe4000f8e00ff */
[----:B------:R-:W-:Y:S01]  /*6ff70*/  IMAD.U32 R42, RZ, RZ, UR6 ;  /* 0x00000006ff2a7e24 */ /* 0x000fe2000f8e00ff */
[----:B------:R-:W-:-:S09]  /*6ff80*/  P2R R71, PR, RZ, 0x10 ;  /* 0x00000010ff477803 */ /* 0x000fd20000000000 */
[----:B------:R-:W-:-:S04]  /*6ff90*/  @!P4 IADD3 R49, P0, P1, R49, UR9, R8 ;  /* 0x000000093131cc10 */ /* 0x000fc8000f91e008 */
[----:B------:R-:W-:Y:S02]  /*6ffa0*/  @!P4 IADD3.X R42, R42, UR8, R27, P0, P1 ;  /* 0x000000082a2acc10 */ /* 0x000fe400087e241b */
[C---:B------:R-:W-:Y:S02]  /*6ffb0*/  ISETP.LT.OR P4, PT, R26.reuse, 0xe9, !P2 ;  /* 0x000000e91a00780c */ /* 0x040fe40005781670 */
[----:B------:R-:W-:Y:S02]  /*6ffc0*/  P2R R75, PR, RZ, 0x20 ;  /* 0x00000020ff4b7803 */ /* 0x000fe40000000000 */
[C---:B------:R-:W-:Y:S01]  /*6ffd0*/  ISETP.LT.OR P5, PT, R26.reuse, 0xea, !P2 ;  /* 0x000000ea1a00780c */ /* 0x040fe200057a1670 */
[----:B------:R-:W-:Y:S01]  /*6ffe0*/  IMAD.U32 R51, RZ, RZ, UR7 ;  /* 0x00000007ff337e24 */ /* 0x000fe2000f8e00ff */
[----:B------:R-:W-:Y:S01]  /*6fff0*/  ISETP.LT.OR P2, PT, R26, 0xe1, !P3 ;  /* 0x000000e11a00780c */ /* 0x000fe20005f41670 */
[----:B------:R-:W-:Y:S02]  /*70000*/  IMAD.U32 R44, RZ, RZ, UR6 ;  /* 0x00000006ff2c7e24 */ /* 0x000fe4000f8e00ff */
[----:B------:R-:W-:-:S04]  /*70010*/  IMAD.U32 R53, RZ, RZ, UR7 ;  /* 0x00000007ff357e24 */ /* 0x000fc8000f8e00ff */
[--C-:B------:R-:W-:Y:S01]  /*70020*/  @!P4 IADD3 R51, P1, P0, R51, UR9, R8.reuse ;  /* 0x000000093333cc10 */ /* 0x100fe2000f83e008 */
[----:B------:R-:W-:Y:S02]  /*70030*/  IMAD.U32 R46, RZ, RZ, UR6 ;  /* 0x00000006ff2e7e24 */ /* 0x000fe4000f8e00ff */
[----:B------:R-:W-:Y:S01]  /*70040*/  IMAD.U32 R55, RZ, RZ, UR7 ;  /* 0x00000007ff377e24 */ /* 0x000fe2000f8e00ff */
[----:B------:R-:W-:Y:S02]  /*70050*/  @!P4 IADD3.X R44, R44, UR8, R27, P1, P0 ;  /* 0x000000082c2ccc10 */ /* 0x000fe40008fe041b */
[----:B------:R-:W-:Y:S01]  /*70060*/  @!P5 IADD3 R53, P1, P0, R53, UR9, R8 ;  /* 0x000000093535dc10 */ /* 0x000fe2000f83e008 */
[----:B------:R-:W-:-:S03]  /*70070*/  IMAD.U32 R48, RZ, RZ, UR6 ;  /* 0x00000006ff307e24 */ /* 0x000fc6000f8e00ff */
[----:B------:R-:W-:Y:S02]  /*70080*/  @!P5 IADD3.X R46, R46, UR8, R27, P1, P0 ;  /* 0x000000082e2edc10 */ /* 0x000fe40008fe041b */
[----:B------:R-:W-:-:S04]  /*70090*/  @!P2 IADD3 R55, P1, P0, R55, UR5, R8 ;  /* 0x000000053737ac10 */ /* 0x000fc8000f83e008 */
[----:B------:R-:W-:Y:S02]  /*700a0*/  @!P2 IADD3.X R48, R48, UR4, R27, P1, P0 ;  /* 0x000000043030ac10 */ /* 0x000fe40008fe041b */
[----:B------:R-:W-:Y:S01]  /*700b0*/  ISETP.LT.OR P1, PT, R26, 0xe2, !P3 ;  /* 0x000000e21a00780c */ /* 0x000fe20005f21670 */
[----:B------:R-:W-:Y:S02]  /*700c0*/  IMAD.U32 R57, RZ, RZ, UR7 ;  /* 0x00000007ff397e24 */ /* 0x000fe4000f8e00ff */
[----:B------:R-:W-:-:S10]  /*700d0*/  IMAD.U32 R50, RZ, RZ, UR6 ;  /* 0x00000006ff327e24 */ /* 0x000fd4000f8e00ff */
[----:B------:R-:W-:-:S04]  /*700e0*/  @!P1 IADD3 R57, P6, P0, R57, UR5, R8 ;  /* 0x0000000539399c10 */ /* 0x000fc8000f8de008 */
[----:B------:R-:W-:Y:S02]  /*700f0*/  @!P1 IADD3.X R50, R50, UR4, R27, P6, P0 ;  /* 0x0000000432329c10 */ /* 0x000fe4000b7e041b */
[C---:B------:R-:W-:Y:S02]  /*70100*/  ISETP.LT.OR P0, PT, R26.reuse, 0xe9, !P3 ;  /* 0x000000e91a00780c */ /* 0x040fe40005f01670 */
[----:B------:R-:W-:Y:S01]  /*70110*/  ISETP.LT.OR P3, PT, R26, 0xea, !P3 ;  /* 0x000000ea1a00780c */ /* 0x000fe20005f61670 */
[----:B------:R-:W-:Y:S01]  /*70120*/  IMAD.U32 R59, RZ, RZ, UR7 ;  /* 0x00000007ff3b7e24 */ /* 0x000fe2000f8e00ff */
[----:B------:R-:W-:Y:S01]  /*70130*/  P2R R64, PR, RZ, 0x20 ;  /* 0x00000020ff407803 */ /* 0x000fe20000000000 */
[----:B------:R-:W-:Y:S02]  /*70140*/  IMAD.U32 R52, RZ, RZ, UR6 ;  /* 0x00000006ff347e24 */ /* 0x000fe4000f8e00ff */
[----:B------:R-:W-:Y:S01]  /*70150*/  IMAD.U32 R61, RZ, RZ, UR7 ;  /* 0x00000007ff3d7e24 */ /* 0x000fe2000f8e00ff */
[----:B------:R-:W-:Y:S01]  /*70160*/  P2R R62, PR, RZ, 0x2 ;  /* 0x00000002ff3e7803 */ /* 0x000fe20000000000 */
[----:B------:R-:W-:-:S04]  /*70170*/  IMAD.U32 R54, RZ, RZ, UR6 ;  /* 0x00000006ff367e24 */ /* 0x000fc8000f8e00ff */
[--C-:B------:R-:W-:Y:S02]  /*70180*/  @!P0 IADD3 R59, P5, P6, R59, UR5, R8.reuse ;  /* 0x000000053b3b8c10 */ /* 0x100fe4000febe008 */
[----:B------:R-:W-:Y:S02]  /*70190*/  P2R R65, PR, RZ, 0x10 ;  /* 0x00000010ff417803 */ /* 0x000fe40000000000 */
[--C-:B------:R-:W-:Y:S02]  /*701a0*/  @!P0 IADD3.X R52, R52, UR4, R27.reuse, P5, P6 ;  /* 0x0000000434348c10 */ /* 0x100fe4000afec41b */
[----:B------:R-:W-:Y:S02]  /*701b0*/  @!P3 IADD3 R61, P1, P6, R61, UR5, R8 ;  /* 0x000000053d3dbc10 */ /* 0x000fe4000fe3e008 */
[----:B------:R-:W-:Y:S02]  /*701c0*/  LOP3.LUT P4, RZ, R0, 0x20000, RZ, 0xc0, !PT ;  /* 0x0002000000ff7812 */ /* 0x000fe4000788c0ff */
[----:B------:R-:W-:-:S02]  /*701d0*/  @!P3 IADD3.X R54, R54, UR4, R27, P1, P6 ;  /* 0x000000043636bc10 */ /* 0x000fc40008fec41b */
[----:B------:R-:W-:Y:S02]  /*701e0*/  ISETP.LT.OR P6, PT, R26, 0xe1, !P4 ;  /* 0x000000e11a00780c */ /* 0x000fe400067c1670 */
[----:B------:R-:W-:-:S11]  /*701f0*/  ISETP.NE.AND P5, PT, R36, RZ, PT ;  /* 0x000000ff2400720c */ /* 0x000fd60003fa5270 */
[----:B------:R-:W0:Y:S01]  /*70200*/  @!P6 LDC.64 R36, c[0x0][0x5c0] ;  /* 0x00017000ff24eb82 */ /* 0x000e220000000a00 */
[----:B------:R-:W-:Y:S02]  /*70210*/  P2R R63, PR, RZ, 0x4 ;  /* 0x00000004ff3f7803 */ /* 0x000fe40000000000 */
[----:B------:R-:W-:Y:S01]  /*70220*/  ISETP.NE.AND P2, PT, R5, RZ, PT ;  /* 0x000000ff0500720c */ /* 0x000fe20003f45270 */
[----:B--2---:R-:W-:Y:S01]  /*70230*/  FMUL R5, R38, UR61 ;  /* 0x0000003d26057c20 */ /* 0x004fe20008400000 */
[----:B------:R-:W-:Y:S01]  /*70240*/  P2R R60, PR, RZ, 0x1 ;  /* 0x00000001ff3c7803 */ /* 0x000fe20000000000 */
[----:B------:R-:W-:-:S03]  /*70250*/  ULDC.64 UR4, c[0x0][0x208] ;  /* 0x0000820000047ab9 */ /* 0x000fc60000000a00 */
[----:B------:R-:W-:Y:S01]  /*70260*/  F2FP.SATFINITE.E4M3.F32.PACK_AB_MERGE_C R41, RZ, R5, RZ ;  /* 0x00000005ff29723e */ /* 0x000fe200048070ff */
[----:B----4-:R-:W-:Y:S02]  /*70270*/  FMUL R5, R80, UR61 ;  /* 0x0000003d50057c20 */ /* 0x010fe40008400000 */
[----:B------:R-:W2:Y:S01]  /*70280*/  LDL.LU R80, [R1+0xb0c] ;  /* 0x000b0c0001507983 */ /* 0x000ea20000300800 */
[----:B0-----:R-:W-:-:S05]  /*70290*/  @!P6 IADD3 R36, P0, R8, R36, RZ ;  /* 0x000000240824e210 */ /* 0x001fca0007f1e0ff */
[----:B------:R-:W-:-:S05]  /*702a0*/  @!P6 IMAD.X R37, R27, 0x1, R37, P0 ;  /* 0x000000011b25e824 */ /* 0x000fca00000e0625 */
[----:B------:R0:W-:Y:S01]  /*702b0*/  @!P6 STG.E.U8 desc[UR4][R36.64+0xe0], R41 ;  /* 0x0000e0292400e986 */ /* 0x0001e2000c101104 */
[----:B------:R-:W-:-:S13]  /*702c0*/  ISETP.LT.OR P6, PT, R26, 0xe2, !P4 ;  /* 0x000000e21a00780c */ /* 0x000fda00067c1670 */
[----:B------:R-:W1:Y:S01]  /*702d0*/  @!P6 LDC.64 R38, c[0x0][0x5c0] ;  /* 0x00017000ff26eb82 */ /* 0x000e620000000a00 */
[----:B------:R-:W-:Y:S02]  /*702e0*/  P2R R58, PR, RZ, 0x8 ;  /* 0x00000008ff3a7803 */ /* 0x000fe40000000000 */
[----:B------:R-:W-:Y:S02]  /*702f0*/  ISETP.NE.AND P3, PT, R43, RZ, PT ;  /* 0x000000ff2b00720c */ /* 0x000fe40003f65270 */
[----:B------:R-:W-:Y:S01]  /*70300*/  F2FP.SATFINITE.E4M3.F32.PACK_AB_MERGE_C R43, RZ, R5, RZ ;  /* 0x00000005ff2b723e */ /* 0x000fe200048070ff */
[----:B-----5:R-:W-:Y:S02]  /*70310*/  FMUL R5, R79, UR61 ;  /* 0x0000003d4f057c20 */ /* 0x020fe40008400000 */
[----:B------:R-:W3:Y:S04]  /*70320*/  LDL.LU R79, [R1+0xb10] ;  /* 0x000b1000014f7983 */ /* 0x000ee80000300800 */
[----:B------:R-:W4:Y:S01]  /*70330*/  LDL.LU R82, [R1+0xb14] ;  /* 0x000b140001527983 */ /* 0x000f220000300800 */
[----:B-1----:R-:W-:-:S05]  /*70340*/  @!P6 IADD3 R38, P0, R8, R38, RZ ;  /* 0x000000260826e210 */ /* 0x002fca0007f1e0ff */
[----:B------:R-:W-:Y:S01]  /*70350*/  @!P6 IMAD.X R39, R27, 0x1, R39, P0 ;  /* 0x000000011b27e824 */ /* 0x000fe200000e0627 */
[----:B------:R-:W-:Y:S02]  /*70360*/  ISETP.NE.AND P0, PT, R45, RZ, PT ;  /* 0x000000ff2d00720c */ /* 0x000fe40003f05270 */
[----:B------:R-:W-:Y:S01]  /*70370*/  F2FP.SATFINITE.E4M3.F32.PACK_AB_MERGE_C R45, RZ, R5, RZ ;  /* 0x00000005ff2d723e */ /* 0x000fe200048070ff */
[----:B------:R-:W-:Y:S02]  /*70380*/  FMUL R5, R78, UR61 ;  /* 0x0000003d4e057c20 */ /* 0x000fe40008400000 */
[----:B------:R-:W5:Y:S03]  /*70390*/  LDL.LU R78, [R1+0xb18] ;  /* 0x000b1800014e7983 */ /* 0x000f660000300800 */
[----:B0-----:R-:W-:Y:S01]  /*703a0*/  F2FP.SATFINITE.E4M3.F32.PACK_AB_MERGE_C R41, RZ, R5, RZ ;  /* 0x00000005ff29723e */ /* 0x001fe200048070ff */
[----:B------:R-:W-:-:S02]  /*703b0*/  FMUL R5, R81, UR61 ;  /* 0x0000003d51057c20 */ /* 0x000fc40008400000 */
[----:B------:R-:W5:Y:S04]  /*703c0*/  LDL.LU R81, [R1+0xb1c] ;  /* 0x000b1c0001517983 */ /* 0x000f680000300800 */
[----:B------:R0:W-:Y:S02]  /*703d0*/  @!P6 STG.E.U8 desc[UR4][R38.64+0xe1], R43 ;  /* 0x0000e12b2600e986 */ /* 0x0001e4000c101104 */
[----:B0-----:R-:W-:Y:S01]  /*703e0*/  F2FP.SATFINITE.E4M3.F32.PACK_AB_MERGE_C R39, RZ, R5, RZ ;  /* 0x00000005ff27723e */ /* 0x001fe200048070ff */
[----:B------:R-:W-:Y:S02]  /*703f0*/  FMUL R5, R77, UR61 ;  /* 0x0000003d4d057c20 */ /* 0x000fe40008400000 */
[----:B------:R-:W5:Y:S01]  /*70400*/  LDL.LU R77, [R1+0xb20] ;  /* 0x000b2000014d7983 */ /* 0x000f620000300800 */
[----:B------:R-:W-:-:S13]  /*70410*/  ISETP.LT.OR P6, PT, R26, 0xe9, !P4 ;  /* 0x000000e91a00780c */ /* 0x000fda00067c1670 */
[----:B------:R-:W0:Y:S01]  /*70420*/  @!P6 LDC.64 R36, c[0x0][0x5c0] ;  /* 0x00017000ff24eb82 */ /* 0x000e220000000a00 */
[----:B------:R-:W-:Y:S01]  /*70430*/  P2R R56, PR, RZ, 0x8 ;  /* 0x00000008ff387803 */ /* 0x000fe20000000000 */
[----:B------:R-:W-:Y:S04]  /*70440*/  @!P2 STG.E.U8 desc[UR4][R34.64+0xe0], R45 ;  /* 0x0000e02d2200a986 */ /* 0x000fe8000c101104 */
[----:B------:R1:W-:Y:S02]  /*70450*/  @!P5 STG.E.U8 desc[UR4][R32.64+0xe1], R41 ;  /* 0x0000e1292000d986 */ /* 0x0003e4000c101104 */
[----:B-1----:R-:W-:Y:S02]  /*70460*/  F2FP.SATFINITE.E4M3.F32.PACK_AB_MERGE_C R33, RZ, R5, RZ ;  /* 0x00000005ff21723e */ /* 0x002fe400048070ff */
[----:B0-----:R-:W-:-:S05]  /*70470*/  @!P6 IADD3 R36, P3, R8, R36, RZ ;  /* 0x000000240824e210 */ /* 0x001fca0007f7e0ff */
[----:B------:R-:W-:-:S05]  /*70480*/  @!P6 IMAD.X R37, R27, 0x1, R37, P3 ;  /* 0x000000011b25e824 */ /* 0x000fca00018e0625 */
[----:B------:R0:W-:Y:S01]  /*70490*/  @!P6 STG.E.U8 desc[UR4][R36.64+0xe8], R39 ;  /* 0x0000e8272400e986 */ /* 0x0001e2000c101104 */
[----:B------:R-:W-:-:S13]  /*704a0*/  ISETP.LT.OR P6, PT, R26, 0xea, !P4 ;  /* 0x000000ea1a00780c */ /* 0x000fda00067c1670 */
[----:B------:R-:W1:Y:S01]  /*704b0*/  @!P6 LDC.64 R34, c[0x0][0x5c0] ;  /* 0x00017000ff22eb82 */ /* 0x000e620000000a00 */
[----:B------:R-:W-:Y:S02]  /*704c0*/  ISETP.NE.AND P3, PT, R56, RZ, PT ;  /* 0x000000ff3800720c */ /* 0x000fe40003f65270 */
[----:B-1----:R-:W-:-:S05]  /*704d0*/  @!P6 IADD3 R34, P4, R8, R34, RZ ;  /* 0x000000220822e210 */ /* 0x002fca0007f9e0ff */
[----:B------:R-:W-:-:S05]  /*704e0*/  @!P6 IMAD.X R35, R27, 0x1, R35, P4 ;  /* 0x000000011b23e824 */ /* 0x000fca00020e0623 */
[----:B------:R1:W-:Y:S01]  /*704f0*/  @!P6 STG.E.U8 desc[UR4][R34.64+0xe9], R33 ;  /* 0x0000e9212200e986 */ /* 0x0003e2000c101104 */
[----:B--2---:R-:W-:-:S03]  /*70500*/  FMUL R5, R80, UR61 ;  /* 0x0000003d50057c20 */ /* 0x004fc60008400000 */
[----:B------:R-:W2:Y:S02]  /*70510*/  LDL.LU R80, [R1+0xb24] ;  /* 0x000b240001507983 */ /* 0x000ea40000300800 */
[----:B------:R-:W-:-:S05]  /*70520*/  F2FP.SATFINITE.E4M3.F32.PACK_AB_MERGE_C R41, RZ, R5, RZ ;  /* 0x00000005ff29723e */ /* 0x000fca00048070ff */
[----:B------:R-:W-:Y:S01]  /*70530*/  @!P3 STG.E.U8 desc[UR4][R30.64+0xe8], R41 ;  /* 0x0000e8291e00b986 */ /* 0x000fe2000c101104 */
[----:B---3--:R-:W-:-:S03]  /*70540*/  FMUL R5, R79, UR61 ;  /* 0x0000003d4f057c20 */ /* 0x008fc60008400000 */
[----:B------:R-:W3:Y:S02]  /*70550*/  LDL.LU R79, [R1+0xb28] ;  /* 0x000b2800014f7983 */ /* 0x000ee40000300800 */
[----:B0-----:R-:W-:Y:S01]  /*70560*/  F2FP.SATFINITE.E4M3.F32.PACK_AB_MERGE_C R37, RZ, R5, RZ ;  /* 0x00000005ff25723e */ /* 0x001fe200048070ff */
[----:B----4-:R-:W-:-:S05]  /*70570*/  FMUL R5, R82, UR61 ;  /* 0x0000003d52057c20 */ /* 0x010fca0008400000 */
[----:B------:R-:W-:Y:S01]  /*70580*/  F2FP.SATFINITE.E4M3.F32.PACK_AB_MERGE_C R39, RZ, R5, RZ ;  /* 0x00000005ff27723e */ /* 0x000fe200048070ff */
[----:B-----5:R-:W-:Y:S02]  /*70590*/  FMUL R5, R78, UR61 ;  /* 0x0000003d4e057c20 */ /* 0x020fe40008400000 */
[----:B------:R-:W4:Y:S04]  /*705a0*/  LDL.LU R78, [R1+0xb2c] ;  /* 0x000b2c00014e7983 */ /* 0x000f280000300800 */
[----:B------:R-:W5:Y:S01]  /*705b0*/  LDL.LU R83, [R1+0xb30] ;  /* 0x000b300001537983 */ /* 0x000f620000300800 */
[----:B-1----:R-:W-:Y:S01]  /*705c0*/  F2FP.SATFINITE.E4M3.F32.PACK_AB_MERGE_C R33, RZ, R5, RZ ;  /* 0x00000005ff21723e */ /* 0x002fe200048070ff */
[----:B------:R-:W-:Y:S02]  /*705d0*/  FMUL R5, R81, UR61 ;  /* 0x0000003d51057c20 */ /* 0x000fe40008400000 */
[----:B------:R-:W5:Y:S04]  /*705e0*/  LDL.LU R82, [R1+0xb34] ;  /* 0x000b340001527983 */ /* 0x000f680000300800 */
[----:B------:R0:W-:Y:S02]  /*705f0*/  @!P0 STG.E.U8 desc[UR4][R28.64+0xe9], R37 ;  /* 0x0000e9251c008986 */ /* 0x0001e4000c101104 */
[----:B0-----:R-:W-:Y:S01]  /*70600*/  F2FP.SATFINITE.E4M3.F32.PACK_AB_MERGE_C R29, RZ, R5, RZ ;  /* 0x00000005ff1d723e */ /* 0x001fe200048070ff */
[----:B------:R-:W-:-:S02]  /*70610*/  FMUL R5, R77, UR61 ;  /* 0x0000003d4d057c20 */ /* 0x000fc40008400000 */
[----:B------:R-:W5:Y:S01]  /*70620*/  LDL.LU R77, [R1+0xb38] ;  /* 0x000b3800014d7983 */ /* 0x000f620000300800 */
[----:B------:R-:W-:Y:S02]  /*70630*/  ISETP.NE.AND P2, PT, R70, RZ, PT ;  /* 0x000000ff4600720c */ /* 0x000fe40003f45270 */
[----:B------:R-:W-:-:S11]  /*70640*/  ISETP.NE.AND P1, PT, R68, RZ, PT ;  /* 0x000000ff4400720c */ /* 0x000fd60003f25270 */
[----:B------:R-:W0:Y:S01]  /*70650*/  @!P2 LDC.64 R34, c[0x0][0x5c0] ;  /* 0x00017000ff22ab82 */ /* 0x000e220000000a00 */
[----:B------:R-:W-:Y:S02]  /*70660*/  ISETP.NE.AND P6, PT, R69, RZ, PT ;  /* 0x000000ff4500720c */ /* 0x000fe40003fc5270 */
[----:B------:R-:W-:Y:S01]  /*70670*/  ISETP.NE.AND P5, PT, R71, RZ, PT ;  /* 0x000000ff4700720c */ /* 0x000fe20003fa5270 */
[----:B------:R-:W-:Y:S10]  /*70680*/  @!P1 STG.E.U8 desc[UR4][R24.64+0xe0], R39 ;  /* 0x0000e02718009986 */ /* 0x000ff4000c101104 */
[----:B------:R1:W-:Y:S01]  /*70690*/  @!P6 STG.E.U8 desc[UR4][R22.64+0xe1], R33 ;  /* 0x0000e1211600e986 */ /* 0x0003e2000c101104 */
[----:B0-----:R-:W-:-:S05]  /*706a0*/  @!P2 IADD3 R30, P6, R47, R34, RZ ;  /* 0x000000222f1ea210 */ /* 0x001fca0007fde0ff */
[----:B------:R-:W-:Y:S02]  /*706b0*/  @!P2 IMAD.X R31, R40, 0x1, R35, P6 ;  /* 0x00000001281fa824 */ /* 0x000fe400030e0623 */
[----:B------:R-:W0:Y:S01]  /*706c0*/  @!P5 LDC.64 R34, c[0x0][0x5c0] ;  /* 0x00017000ff22db82 */ /* 0x000e220000000a00 */
[----:B------:R-:W-:Y:S02]  /*706d0*/  ISETP.NE.AND P4, PT, R72, RZ, PT ;  /* 0x000000ff4800720c */ /* 0x000fe40003f85270 */
[----:B-1----:R-:W-:Y:S01]  /*706e0*/  F2FP.SATFINITE.E4M3.F32.PACK_AB_MERGE_C R33, RZ, R5, RZ ;  /* 0x00000005ff21723e */ /* 0x002fe200048070ff */
[----:B------:R1:W-:Y:S01]  /*706f0*/  @!P2 STG.E.U8 desc[UR4][R30.64+0xe0], R29 ;  /* 0x0000e01d1e00a986 */ /* 0x0003e2000c101104 */
[----:B0-----:R-:W-:-:S05]  /*70700*/  @!P5 IADD3 R24, P6, R49, R34, RZ ;  /* 0x000000223118d210 */ /* 0x001fca0007fde0ff */
[----:B------:R-:W-:-:S05]  /*70710*/  @!P5 IMAD.X R25, R42, 0x1, R35, P6 ;  /* 0x000000012a19d824 */ /* 0x000fca00030e0623 */
[----:B------:R-:W-:Y:S01]  /*70720*/  @!P5 STG.E.U8 desc[UR4][R24.64+0xe1], R33 ;  /* 0x0000e1211800d986 */ /* 0x000fe2000c101104 */
[----:B------:R-:W-:Y:S02]  /*70730*/  ISETP.NE.AND P5, PT, R64, RZ, PT ;  /* 0x000000ff4000720c */ /* 0x000fe40003fa5270 */
[----:B------:R-:W-:-:S11]  /*70740*/  ISETP.NE.AND P6, PT, R73, RZ, PT ;  /* 0x000000ff4900720c */ /* 0x000fd60003fc5270 */
[----:B-1----:R-:W0:Y:S01]  /*70750*/  @!P5 LDC.64 R30, c[0x0][0x5c0] ;  /* 0x00017000ff1edb82 */ /* 0x002e220000000a00 */
[----:B--2---:R-:W-:Y:S02]  /*70760*/  FMUL R5, R80, UR61 ;  /* 0x0000003d50057c20 */ /* 0x004fe40008400000 */
[----:B------:R-:W2:Y:S03]  /*70770*/  LDL.LU R80, [R1+0xb3c] ;  /* 0x000b3c0001507983 */ /* 0x000ea60000300800 */
[----:B------:R-:W-:-:S05]  /*70780*/  F2FP.SATFINITE.E4M3.F32.PACK_AB_MERGE_C R35, RZ, R5, RZ ;  /* 0x00000005ff23723e */ /* 0x000fca00048070ff */
[----:B------:R0:W-:Y:S01]  /*70790*/  @!P4 STG.E.U8 desc[UR4][R20.64+0xe8], R35 ;  /* 0x0000e8231400c986 */ /* 0x0001e2000c101104 */
[----:B------:R-:W-:-:S13]  /*707a0*/  ISETP.NE.AND P4, PT, R65, RZ, PT ;  /* 0x000000ff4100720c */ /* 0x000fda0003f85270 */
[----:B------:R-:W1:Y:S01]  /*707b0*/  @!P4 LDC.64 R22, c[0x0][0x5c0] ;  /* 0x00017000ff16cb82 */ /* 0x000e620000000a00 */
[----:B---3--:R-:W-:Y:S02]  /*707c0*/  FMUL R5, R79, UR61 ;  /* 0x0000003d4f057c20 */ /* 0x008fe40008400000 */
[----:B------:R-:W3:Y:S03]  /*707d0*/  LDL.LU R79, [R1+0xb40] ;  /* 0x000b4000014f7983 */ /* 0x000ee60000300800 */
[----:B------:R-:W-:Y:S01]  /*707e0*/  F2FP.SATFINITE.E4M3.F32.PACK_AB_MERGE_C R29, RZ, R5, RZ ;  /* 0x00000005ff1d723e */ /* 0x000fe200048070ff */
[----:B------:R-:W3:Y:S04]  /*707f0*/  LDL.LU R81, [R1+0xb44] ;  /* 0x000b440001517983 */ /* 0x000ee80000300800 */
[----:B------:R5:W-:Y:S01]  /*70800*/  @!P6 STG.E.U8 desc[UR4][R18.64+0xe9], R29 ;  /* 0x0000e91d1200e986 */ /* 0x000be2000c101104 */
[----:B-1----:R-:W-:-:S05]  /*70810*/  @!P4 IADD3 R22, P6, R51, R22, RZ ;  /* 0x000000163316c210 */ /* 0x002fca0007fde0ff */
[----:B------:R-:W-:Y:S02]  /*70820*/  @!P4 IMAD.X R23, R44, 0x1, R23, P6 ;  /* 0x000000012c17c824 */ /* 0x000fe400030e0617 */
[----:B----4-:R-:W-:Y:S01]  /*70830*/  FMUL R5, R78, UR61 ;  /* 0x0000003d4e057c20 */ /* 0x010fe20008400000 */
[----:B0-----:R-:W-:Y:S01]  /*70840*/  @!P5 IADD3 R20, P6, R53, R30, RZ ;  /* 0x0000001e3514d210 */ /* 0x001fe20007fde0ff */
[----:B------:R-:W4:Y:S03]  /*70850*/  LDL.LU R78, [R1+0xb48] ;  /* 0x000b4800014e7983 */ /* 0x000f260000300800 */
[----:B------:R-:W-:Y:S01]  /*70860*/  F2FP.SATFINITE.E4M3.F32.PACK_AB_MERGE_C R25, RZ, R5, RZ ;  /* 0x00000005ff19723e */ /* 0x000fe200048070ff */
[----:B-----5:R-:W-:-:S05]  /*70870*/  FMUL R5, R83, UR61 ;  /* 0x0000003d53057c20 */ /* 0x020fca0008400000 */
[----:B------:R-:W-:Y:S01]  /*70880*/  F2FP.SATFINITE.E4M3.F32.PACK_AB_MERGE_C R29, RZ, R5, RZ ;  /* 0x00000005ff1d723e */ /* 0x000fe200048070ff */
[----:B------:R-:W-:Y:S01]  /*70890*/  FMUL R5, R82, UR61 ;  /* 0x0000003d52057c20 */ /* 0x000fe20008400000 */
[----:B------:R-:W-:-:S04]  /*708a0*/  @!P5 IMAD.X R21, R46, 0x1, R31, P6 ;  /* 0x000000012e15d824 */ /* 0x000fc800030e061f */
[----:B------:R-:W-:Y:S01]  /*708b0*/  F2FP.SATFINITE.E4M3.F32.PACK_AB_MERGE_C R31, RZ, R5, RZ ;  /* 0x00000005ff1f723e */ /* 0x000fe200048070ff */
[----:B------:R-:W-:Y:S02]  /*708c0*/  FMUL R5, R77, UR61 ;  /* 0x0000003d4d057c20 */ /* 0x000fe40008400000 */
[----:B------:R-:W5:Y:S01]  /*708d0*/  LDL.LU R77, [R1+0xb4c] ;  /* 0x000b4c00014d7983 */ /* 0x000f620000300800 */
[----:B------:R-:W-:-:S03]  /*708e0*/  ISETP.NE.AND P2, PT, R63, RZ, PT ;  /* 0x000000ff3f00720c */ /* 0x000fc60003f45270 */
[----:B------:R0:W-:Y:S10]  /*708f0*/  @!P4 STG.E.U8 desc[UR4][R22.64+0xe8], R25 ;  /* 0x0000e8191600c986 */ /* 0x0001f4000c101104 */
[----:B------:R-:W1:Y:S01]  /*70900*/  @!P2 LDC.64 R18, c[0x0][0x5c0] ;  /* 0x00017000ff12ab82 */ /* 0x000e620000000a00 */
[----:B0-----:R-:W-:Y:S01]  /*70910*/  F2FP.SATFINITE.E4M3.F32.PACK_AB_MERGE_C R23, RZ, R5, RZ ;  /* 0x00000005ff17723e */ /* 0x001fe200048070ff */
[----:B------:R0:W-:Y:S01]  /*70920*/  @!P5 STG.E.U8 desc[UR4][R20.64+0xe9], R29 ;  /* 0x0000e91d1400d986 */ /* 0x0001e2000c101104 */
[----:B------:R-:W-:-:S02]  /*70930*/  ISETP.NE.AND P5, PT, R74, RZ, PT ;  /* 0x000000ff4a00720c */ /* 0x000fc40003fa5270 */
[----:B------:R-:W-:-:S11]  /*70940*/  ISETP.NE.AND P4, PT, R66, RZ, PT ;  /* 0x000000ff4200720c */ /* 0x000fd60003f85270 */
[----:B------:R-:W-:Y:S04]  /*70950*/  @!P5 STG.E.U8 desc[UR4][R16.64+0xe0], R31 ;  /* 0x0000e01f1000d986 */ /* 0x000fe8000c101104 */
[----:B------:R3:W-:Y:S01]  /*70960*/  @!P4 STG.E.U8 desc[UR4][R14.64+0xe1], R23 ;  /* 0x0000e1170e00c986 */ /* 0x0007e2000c101104 */
[----:B-1----:R-:W-:-:S05]  /*70970*/  @!P2 IADD3 R18, P5, R55, R18, RZ ;  /* 0x000000123712a210 */ /* 0x002fca0007fbe0ff */
[----:B------:R-:W-:Y:S02]  /*70980*/  @!P2 IMAD.X R19, R48, 0x1, R19, P5 ;  /* 0x000000013013a824 */ /* 0x000fe400028e0613 */
[----:B--2---:R-:W-:Y:S02]  /*70990*/  FMUL R5, R80, UR61 ;  /* 0x0000003d50057c20 */ /* 0x004fe40008400000 */
[----:B------:R-:W2:Y:S03]  /*709a0*/  LDL.LU R80, [R1+0xb50] ;  /* 0x000b500001507983 */ /* 0x000ea60000300800 */
[----:B0-----:R-:W-:-:S05]  /*709b0*/  F2FP.SATFINITE.E4M3.F32.PACK_AB_MERGE_C R21, RZ, R5, RZ ;  /* 0x00000005ff15723e */ /* 0x001fca00048070ff */
[----:B------:R0:W-:Y:S01]  /*709c0*/  @!P2 STG.E.U8 desc[UR4][R18.64+0xe0], R21 ;  /* 0x0000e0151200a986 */ /* 0x0001e2000c101104 */
[----:B---3--:R-:W-:-:S03]  /*709d0*/  FMUL R5, R79, UR61 ;  /* 0x0000003d4f057c20 */ /* 0x008fc60008400000 */
[----:B------:R-:W3:Y:S02]  /*709e0*/  LDL.LU R79, [R1+0xb54] ;  /* 0x000b5400014f7983 */ /* 0x000ee40000300800 */
[----:B------:R-:W-:Y:S01]  /*709f0*/  F2FP.SATFINITE.E4M3.F32.PACK_AB_MERGE_C R23, RZ, R5, RZ ;  /* 0x00000005ff17723e */ /* 0x000fe200048070ff */
[----:B------:R-:W-:-:S05]  /*70a00*/  FMUL R5, R81, UR61 ;  /* 0x0000003d51057c20 */ /* 0x000fca0008400000 */
[----:B0-----:R-:W-:Y:S01]  /*70a10*/  F2FP.SATFINITE.E4M3.F32.PACK_AB_MERGE_C R19, RZ, R5, RZ ;  /* 0x00000005ff13723e */ /* 0x001fe200048070ff */
[----:B----4-:R-:W-:Y:S02]  /*70a20*/  FMUL R14, R78, UR61 ;  /* 0x0000003d4e0e7c20 */ /* 0x010fe40008400000 */
[----:B------:R-:W4:Y:S01]  /*70a30*/  LDL.LU R78, [R1+0xb58] ;  /* 0x000b5800014e7983 */ /* 0x000f220000300800 */
[----:B-----5:R-:W-:-:S03]  /*70a40*/  FMUL R5, R77, UR61 ;  /* 0x0000003d4d057c20 */ /* 0x020fc60008400000 */
[----:B------:R-:W5:Y:S01]  /*70a50*/  LDL.LU R77, [R1+0xb5c] ;  /* 0x000b5c00014d7983 */ /* 0x000f620000300800 */
[----:B------:R-:W-:-:S13]  /*70a60*/  ISETP.NE.AND P1, PT, R62, RZ, PT ;  /* 0x000000ff3e00720c */ /* 0x000fda0003f25270 */
[----:B------:R-:W0:Y:S01]  /*70a70*/  @!P1 LDC.64 R24, c[0x0][0x5c0] ;  /* 0x00017000ff189b82 */ /* 0x000e220000000a00 */
[----:B------:R-:W-:Y:S02]  /*70a80*/  ISETP.NE.AND P0, PT, R60, RZ, PT ;  /* 0x000000ff3c00720c */ /* 0x000fe40003f05270 */
[----:B------:R-:W-:Y:S02]  /*70a90*/  ISETP.NE.AND P3, PT, R58, RZ, PT ;  /* 0x000000ff3a00720c */ /* 0x000fe40003f65270 */
[----:B------:R-:W-:Y:S02]  /*70aa0*/  ISETP.NE.AND P4, PT, R67, RZ, PT ;  /* 0x000000ff4300720c */ /* 0x000fe40003f85270 */
[----:B------:R-:W-:-:S09]  /*70ab0*/  ISETP.NE.AND P5, PT, R75, RZ, PT ;  /* 0x000000ff4b00720c */ /* 0x000fd20003fa5270 */
[----:B------:R-:W1:Y:S01]  /*70ac0*/  @!P3 LDC.64 R28, c[0x0][0x5c0] ;  /* 0x00017000ff1cbb82 */ /* 0x000e620000000a00 */
[----:B0-----:R-:W-:-:S05]  /*70ad0*/  @!P1 IADD3 R16, P2, R57, R24, RZ ;  /* 0x0000001839109210 */ /* 0x001fca0007f5e0ff */
[----:B------:R-:W-:Y:S02]  /*70ae0*/  @!P1 IMAD.X R17, R50, 0x1, R25, P2 ;  /* 0x0000000132119824 */ /* 0x000fe400010e0619 */
[----:B------:R-:W0:Y:S03]  /*70af0*/  @!P0 LDC.64 R24, c[0x0][0x5c0] ;  /* 0x00017000ff188b82 */ /* 0x000e260000000a00 */
[----:B------:R1:W-:Y:S01]  /*70b00*/  @!P1 STG.E.U8 desc[UR4][R16.64+0xe1], R23 ;  /* 0x0000e11710009986 */ /* 0x0003e2000c101104 */
[----:B------:R-:W-:Y:S02]  /*70b10*/  ISETP.LT.OR P1, PT, R26, 0xe1, !P4 ;  /* 0x000000e11a00780c */ /* 0x000fe40006721670 */
[----:B------:R-:W-:Y:S02]  /*70b20*/  ISETP.NE.AND P6, PT, R76, RZ, PT ;  /* 0x000000ff4c00720c */ /* 0x000fe40003fc5270 */
[----:B------:R-:W-:Y:S01]  /*70b30*/  F2FP.SATFINITE.E4M3.F32.PACK_AB_MERGE_C R21, RZ, R14, RZ ;  /* 0x0000000eff15723e */ /* 0x000fe200048070ff */
[----:B------:R-:W-:Y:S01]  /*70b40*/  @!P5 STG.E.U8 desc[UR4][R12.64+0xe8], R19 ;  /* 0x0000e8130c00d986 */ /* 0x000fe2000c101104 */
[----:B-1----:R-:W-:-:S02]  /*70b50*/  F2FP.SATFINITE.E4M3.F32.PACK_AB_MERGE_C R23, RZ, R5, RZ ;  /* 0x00000005ff17723e */ /* 0x002fc400048070ff */
[----:B0-----:R-:W-:-:S05]  /*70b60*/  @!P0 IADD3 R14, P2, R59, R24, RZ ;  /* 0x000000183b0e8210 */ /* 0x001fca0007f5e0ff */
[----:B------:R-:W-:Y:S01]  /*70b70*/  @!P0 IMAD.X R15, R52, 0x1, R25, P2 ;  /* 0x00000001340f8824 */ /* 0x000fe200010e0619 */
[----:B------:R-:W-:Y:S01]  /*70b80*/  ISETP.LT.OR P2, PT, R26, 0xe2, !P4 ;  /* 0x000000e21a00780c */ /* 0x000fe20006741670 */
[----:B------:R-:W0:Y:S01]  /*70b90*/  @!P1 LDC.64 R24, c[0x0][0x5c0] ;  /* 0x00017000ff189b82 */ /* 0x000e220000000a00 */
[----:B------:R1:W-:Y:S04]  /*70ba0*/  @!P6 STG.E.U8 desc[UR4][R10.64+0xe9], R21 ;  /* 0x0000e9150a00e986 */ /* 0x0003e8000c101104 */
[----:B------:R1:W-:Y:S01]  /*70bb0*/  @!P0 STG.E.U8 desc[UR4][R14.64+0xe8], R23 ;  /* 0x0000e8170e008986 */ /* 0x0003e2000c101104 */
[----:B------:R-:W-:-:S05]  /*70bc0*/  @!P3 IADD3 R16, P0, R61, R28, RZ ;  /* 0x0000001c3d10b210 */ /* 0x000fca0007f1e0ff */
[----:B------:R-:W-:Y:S02]  /*70bd0*/  @!P3 IMAD.X R17, R54, 0x1, R29, P0 ;  /* 0x000000013611b824 */ /* 0x000fe400000e061d */
[----:B------:R-:W0:Y:S01]  /*70be0*/  @!P2 LDC.64 R28, c[0x0][0x5c0] ;  /* 0x00017000ff1cab82 */ /* 0x000e220000000a00 */
[C---:B------:R-:W-:Y:S01]  /*70bf0*/  ISETP.LT.OR P0, PT, R26.reuse, 0xe9, !P4 ;  /* 0x000000e91a00780c */ /* 0x040fe20006701670 */
[----:B-1----:R-:W-:Y:S01]  /*70c00*/  @!P1 IMAD.MOV.U32 R10, RZ, RZ, R8 ;  /* 0x000000ffff0a9224 */ /* 0x002fe200078e0008 */
[----:B------:R-:W-:Y:S01]  /*70c10*/  ISETP.LT.OR P4, PT, R26, 0xea, !P4 ;  /* 0x000000ea1a00780c */ /* 0x000fe20006781670 */
[----:B------:R-:W-:Y:S02]  /*70c20*/  @!P1 IMAD.MOV.U32 R11, RZ, RZ, R27 ;  /* 0x000000ffff0b9224 */ /* 0x000fe400078e001b */
[----:B------:R-:W-:-:S04]  /*70c30*/  @!P1 IMAD.WIDE.U32 R10, R6, 0x180, R10 ;  /* 0x00000180060a9825 */ /* 0x000fc800078e000a */
[----:B------:R-:W-:Y:S02]  /*70c40*/  @!P1 IMAD R14, R7, 0x180, RZ ;  /* 0x00000180070e9824 */ /* 0x000fe400078e02ff */
[----:B------:R-:W-:Y:S02]  /*70c50*/  @!P2 IMAD.MOV.U32 R12, RZ, RZ, R8 ;  /* 0x000000ffff0ca224 */ /* 0x000fe400078e0008 */
[----:B------:R-:W1:Y:S01]  /*70c60*/  @!P0 LDC.64 R20, c[0x0][0x5c0] ;  /* 0x00017000ff148b82 */ /* 0x000e620000000a00 */
[----:B------:R-:W-:Y:S01]  /*70c70*/  @!P2 IMAD.MOV.U32 R13, RZ, RZ, R27 ;  /* 0x000000ffff0da224 */ /* 0x000fe200078e001b */
[----:B------:R-:W-:Y:S01]  /*70c80*/  LOP3.LUT P6, RZ, R0, 0x400000, RZ, 0xc0, !PT ;  /* 0x0040000000ff7812 */ /* 0x000fe200078cc0ff */
[----:B------:R-:W-:-:S05]  /*70c90*/  @!P2 IMAD.WIDE.U32 R12, R6, 0x180, R12 ;  /* 0x00000180060ca825 */ /* 0x000fca00078e000c */
[----:B------:R-:W1:Y:S01]  /*70ca0*/  @!P4 LDC.64 R22, c[0x0][0x5c0] ;  /* 0x00017000ff16cb82 */ /* 0x000e620000000a00 */
[----:B------:R-:W-:Y:S01]  /*70cb0*/  BSSY B1, `(.L_x_148) ;  /* 0x0000021000017945 */ /* 0x000fe20003800000 */
[----:B--2---:R-:W-:-:S05]  /*70cc0*/  FMUL R5, R80, UR61 ;  /* 0x0000003d50057c20 */ /* 0x004fca0008400000 */
[----:B------:R-:W-:-:S05]  /*70cd0*/  F2FP.SATFINITE.E4M3.F32.PACK_AB_MERGE_C R19, RZ, R5, RZ ;  /* 0x00000005ff13723e */ /* 0x000fca00048070ff */
[----:B------:R2:W-:Y:S01]  /*70ce0*/  @!P3 STG.E.U8 desc[UR4][R16.64+0xe9], R19 ;  /* 0x0000e9131000b986 */ /* 0x0005e2000c101104 */
[----:B0-----:R-:W-:-:S04]  /*70cf0*/  @!P1 IADD3 R10, P3, R10, R24, RZ ;  /* 0x000000180a0a9210 */ /* 0x001fc80007f7e0ff */
[----:B------:R-:W-:Y:S01]  /*70d00*/  @!P1 IADD3.X R11, R25, R11, R14, P3, !PT ;  /* 0x0000000b190b9210 */ /* 0x000fe20001ffe40e */
[----:B------:R-:W-:Y:S01]  /*70d10*/  @!P2 IMAD R14, R7, 0x180, RZ ;  /* 0x00000180070ea824 */ /* 0x000fe200078e02ff */
[----:B------:R-:W-:-:S04]  /*70d20*/  @!P2 IADD3 R12, P3, R12, R28, RZ ;  /* 0x0000001c0c0ca210 */ /* 0x000fc80007f7e0ff */
[----:B------:R-:W-:Y:S01]  /*70d30*/  @!P2 IADD3.X R13, R29, R13, R14, P3, !PT ;  /* 0x0000000d1d0da210 */ /* 0x000fe20001ffe40e */
[----:B---3--:R-:W-:-:S05]  /*70d40*/  FMUL R5, R79, UR61 ;  /* 0x0000003d4f057c20 */ /* 0x008fca0008400000 */
[----:B------:R-:W-:-:S05]  /*70d50*/  F2FP.SATFINITE.E4M3.F32.PACK_AB_MERGE_C R15, RZ, R5, RZ ;  /* 0x00000005ff0f723e */ /* 0x000fca00048070ff */
[----:B------:R0:W-:Y:S01]  /*70d60*/  @!P1 STG.E.U8 desc[UR4][R10.64+0xe0], R15 ;  /* 0x0000e00f0a009986 */ /* 0x0001e2000c101104 */
[----:B------:R-:W-:Y:S01]  /*70d70*/  ISETP.LT.OR P1, PT, R26, 0xe1, !P6 ;  /* 0x000000e11a00780c */ /* 0x000fe20007721670 */
[----:B----4-:R-:W-:-:S05]  /*70d80*/  FMUL R5, R78, UR61 ;  /* 0x0000003d4e057c20 */ /* 0x010fca0008400000 */
[----:B--2---:R-:W-:-:S05]  /*70d90*/  F2FP.SATFINITE.E4M3.F32.PACK_AB_MERGE_C R17, RZ, R5, RZ ;  /* 0x00000005ff11723e */ /* 0x004fca00048070ff */
[----:B------:R0:W-:Y:S01]  /*70da0*/  @!P2 STG.E.U8 desc[UR4][R12.64+0xe1], R17 ;  /* 0x0000e1110c00a986 */ /* 0x0001e2000c101104 */
[----:B-----5:R-:W-:-:S05]  /*70db0*/  FMUL R5, R77, UR61 ;  /* 0x0000003d4d057c20 */ /* 0x020fca0008400000 */
[----:B------:R-:W-:Y:S01]  /*70dc0*/  F2FP.SATFINITE.E4M3.F32.PACK_AB_MERGE_C R5, RZ, R5, RZ ;  /* 0x00000005ff05723e */ /* 0x000fe200048070ff */
[----:B01----:R-:W-:Y:S06]  /*70dd0*/  @P1 BRA `(.L_x_149) ;  /* 0x0000000000381947 */ /* 0x003fec0003800000 */
        /* <DEDUP_REMOVED lines=14> */
.L_x_149:
[----:B------:R-:W-:Y:S05]  /*70ec0*/  BSYNC B1 ;  /* 0x0000000000017941 */ /* 0x000fea0003800000 */
.L_x_148:
[----:B0-----:R-:W2:Y:S04]  /*70ed0*/  LDL.LU R10, [R1+0xb64] ;  /* 0x000b6400010a7983 */ /* 0x001ea80000300800 */
[----:B------:R-:W3:Y:S04]  /*70ee0*/  LDL.LU R18, [R1+0xb68] ;  /* 0x000b680001127983 */ /* 0x000ee80000300800 */
[----:B------:R-:W4:Y:S01]  /*70ef0*/  LDL.LU R5, [R1+0xb60] ;  /* 0x000b600001057983 */ /* 0x000f220000300800 */
[--C-:B------:R-:W-:Y:S01]  /*70f00*/  @!P0 IMAD.MOV.U32 R11, RZ, RZ, R27.reuse ;  /* 0x000000ffff0b8224 */ /* 0x100fe200078e001b */
[----:B------:R-:W-:Y:S01]  /*70f10*/  ISETP.LT.OR P1, PT, R26, 0xe2, !P6 ;  /* 0x000000e21a00780c */ /* 0x000fe20007721670 */
[----:B------:R-:W-:Y:S01]  /*70f20*/  @!P4 IMAD.MOV.U32 R12, RZ, RZ, R8 ;  /* 0x000000ffff0cc224 */ /* 0x000fe200078e0008 */
[----:B------:R-:W-:Y:S01]  /*70f30*/  BSSY B1, `(.L_x_150) ;  /* 0x0000020000017945 */ /* 0x000fe20003800000 */
[----:B------:R-:W-:-:S02]  /*70f40*/  @!P4 IMAD.MOV.U32 R13, RZ, RZ, R27 ;  /* 0x000000ffff0dc224 */ /* 0x000fc400078e001b */
[----:B------:R-:W-:Y:S02]  /*70f50*/  @!P4 IMAD R17, R7, 0x180, RZ ;  /* 0x000001800711c824 */ /* 0x000fe400078e02ff */
[----:B------:R-:W-:-:S04]  /*70f60*/  @!P4 IMAD.WIDE.U32 R14, R6, 0x180, R12 ;  /* 0x00000180060ec825 */ /* 0x000fc800078e000c */
[----:B------:R-:W-:Y:S01]  /*70f70*/  @!P0 IMAD R13, R7, 0x180, RZ ;  /* 0x00000180070d8824 */ /* 0x000fe200078e02ff */
[----:B------:R-:W-:-:S04]  /*70f80*/  @!P4 IADD3 R14, P3, R14, R22, RZ ;  /* 0x000000160e0ec210 */ /* 0x000fc80007f7e0ff */
[----:B------:R-:W-:Y:S01]  /*70f90*/  @!P4 IADD3.X R15, R23, R15, R17, P3, !PT ;  /* 0x0000000f170fc210 */ /* 0x000fe20001ffe411 */
[----:B--2---:R-:W-:Y:S01]  /*70fa0*/  FMUL R16, R10, UR61 ;  /* 0x0000003d0a107c20 */ /* 0x004fe20008400000 */
[----:B------:R-:W-:-:S04]  /*70fb0*/  @!P0 IMAD.MOV.U32 R10, RZ, RZ, R8 ;  /* 0x000000ffff0a8224 */ /* 0x000fc800078e0008 */
[----:B------:R-:W-:Y:S01]  /*70fc0*/  @!P0 IMAD.WIDE.U32 R10, R6, 0x180, R10 ;  /* 0x00000180060a8825 */ /* 0x000fe200078e000a */
[----:B------:R-:W-:-:S03]  /*70fd0*/  F2FP.SATFINITE.E4M3.F32.PACK_AB_MERGE_C R17, RZ, R16, RZ ;  /* 0x00000010ff11723e */ /* 0x000fc600048070ff */
[----:B----4-:R-:W-:Y:S01]  /*70fe0*/  FMUL R5, R5, UR61 ;  /* 0x0000003d05057c20 */ /* 0x010fe20008400000 */
[----:B------:R-:W-:Y:S01]  /*70ff0*/  @!P0 IADD3 R12, P2, R10, R20, RZ ;  /* 0x000000140a0c8210 */ /* 0x000fe20007f5e0ff */
[----:B---3--:R-:W-:-:S03]  /*71000*/  FMUL R10, R18, UR61 ;  /* 0x0000003d120a7c20 */ /* 0x008fc60008400000 */
[----:B------:R-:W-:Y:S02]  /*71010*/  F2FP.SATFINITE.E4M3.F32.PACK_AB_MERGE_C R5, RZ, R5, RZ ;  /* 0x00000005ff05723e */ /* 0x000fe400048070ff */
[----:B------:R-:W-:Y:S02]  /*71020*/  @!P0 IADD3.X R13, R21, R11, R13, P2, !PT ;  /* 0x0000000b150d8210 */ /* 0x000fe400017fe40d */
        /* <DEDUP_REMOVED lines=16> */
.L_x_151:
[----:B------:R-:W-:Y:S05]  /*71130*/  BSYNC B1 ;  /* 0x0000000000017941 */ /* 0x000fea0003800000 */
.L_x_150:
[----:B0-----:R-:W2:Y:S04]  /*71140*/  LDL.LU R5, [R1+0xb6c] ;  /* 0x000b6c0001057983 */ /* 0x001ea80000300800 */
[----:B------:R-:W3:Y:S01]  /*71150*/  LDL.LU R10, [R1+0xb70] ;  /* 0x000b7000010a7983 */ /* 0x000ee20000300800 */
[C---:B------:R-:W-:Y:S01]  /*71160*/  ISETP.LT.OR P1, PT, R26.reuse, 0xe9, !P6 ;  /* 0x000000e91a00780c */ /* 0x040fe20007721670 */
[----:B------:R-:W-:Y:S01]  /*71170*/  ULDC.64 UR4, c[0x0][0x208] ;  /* 0x0000820000047ab9 */ /* 0x000fe20000000a00 */
[----:B------:R-:W-:Y:S01]  /*71180*/  BSSY B1, `(.L_x_152) ;  /* 0x0000015000017945 */ /* 0x000fe20003800000 */
[----:B------:R0:W-:Y:S01]  /*71190*/  @!P0 STG.E.U8 desc[UR4][R12.64+0xe8], R17 ;  /* 0x0000e8110c008986 */ /* 0x0001e2000c101104 */
[----:B------:R-:W-:-:S03]  /*711a0*/  ISETP.LT.OR P0, PT, R26, 0xea, !P6 ;  /* 0x000000ea1a00780c */ /* 0x000fc60007701670 */
[----:B------:R0:W-:Y:S01]  /*711b0*/  @!P4 STG.E.U8 desc[UR4][R14.64+0xe9], R19 ;  /* 0x0000e9130e00c986 */ /* 0x0001e2000c101104 */
[----:B--2---:R-:W-:Y:S01]  /*711c0*/  FMUL R5, R5, UR61 ;  /* 0x0000003d05057c20 */ /* 0x004fe20008400000 */
[----:B---3--:R-:W-:-:S04]  /*711d0*/  FMUL R16, R10, UR61 ;  /* 0x0000003d0a107c20 */ /* 0x008fc80008400000 */
[----:B------:R-:W-:Y:S01]  /*711e0*/  F2FP.SATFINITE.E4M3.F32.PACK_AB_MERGE_C R5, RZ, R5, RZ ;  /* 0x00000005ff05723e */ /* 0x000fe200048070ff */
[----:B0-----:R-:W-:Y:S06]  /*711f0*/  @P1 BRA `(.L_x_153) ;  /* 0x0000000000341947 */ /* 0x001fec0003800000 */
[----:B------:R-:W-:Y:S01]  /*71200*/  R2UR UR9, R4 ;  /* 0x00000000040972ca */ /* 0x000fe200000e0000 */
[----:B------:R-:W-:Y:S01]  /*71210*/  IMAD.MOV.U32 R26, RZ, RZ, R8 ;  /* 0x000000ffff1a7224 */ /* 0x000fe200078e0008 */
[----:B------:R-:W-:Y:S01]  /*71220*/  R2UR UR8, R3 ;  /* 0x00000000030872ca */ /* 0x000fe200000e0000 */
        /* <DEDUP_REMOVED lines=10> */
.L_x_153:
[----:B------:R-:W-:Y:S05]  /*712d0*/  BSYNC B1 ;  /* 0x0000000000017941 */ /* 0x000fea0003800000 */
.L_x_152:
[----:B0-----:R-:W-:Y:S01]  /*712e0*/  F2FP.SATFINITE.E4M3.F32.PACK_AB_MERGE_C R5, RZ, R16, RZ ;  /* 0x00000010ff05723e */ /* 0x001fe200048070ff */
[----:B------:R-:W-:Y:S06]  /*712f0*/  @P0 BRA `(.L_x_35) ;  /* 0x0000000000340947 */ /* 0x000fec0003800000 */
        /* <DEDUP_REMOVED lines=13> */
.L_x_35:
[----:B------:R-:W-:Y:S05]  /*713d0*/  BSYNC B0 ;  /* 0x0000000000007941 */ /* 0x000fea0003800000 */
.L_x_31:
[----:B------:R-:W3:Y:S04]  /*713e0*/  LDL.LU R7, [R1+0xba4] ;  /* 0x000ba40001077983 */ /* 0x000ee80000300800 */
[----:B------:R-:W3:Y:S01]  /*713f0*/  LDL.LU R6, [R1+0xba8] ;  /* 0x000ba80001067983 */ /* 0x000ee20000300800 */
[----:B------:R-:W-:Y:S01]  /*71400*/  ULDC UR4, c[0x0][0xc] ;  /* 0x0000030000047ab9 */ /* 0x000fe20000000800 */
[----:B------:R-:W-:Y:S01]  /*71410*/  ULDC UR5, c[0x0][0x10] ;  /* 0x0000040000057ab9 */ /* 0x000fe20000000800 */
[----:B0-2--5:R-:W3:Y:S01]  /*71420*/  LDC R5, c[0x0][0x14] ;  /* 0x00000500ff057b82 */ /* 0x025ee20000000800 */
[----:B------:R-:W-:Y:S01]  /*71430*/  UIMAD.WIDE.U32 UR4, UR4, UR5, URZ ;  /* 0x00000005040472a5 */ /* 0x000fe2000f8e003f */
[----:B------:R0:W5:Y:S05]  /*71440*/  LDL R30, [R1+0xa4] ;  /* 0x0000a400011e7983 */ /* 0x00016a0000100800 */
[----:B---3--:R-:W-:-:S04]  /*71450*/  IMAD.WIDE.U32 R6, R5, UR4, R6 ;  /* 0x0000000405067c25 */ /* 0x008fc8000f8e0006 */
[----:B------:R-:W-:Y:S01]  /*71460*/  IMAD R5, R5, UR5, RZ ;  /* 0x0000000505057c24 */ /* 0x000fe2000f8e02ff */
[----:B------:R-:W-:Y:S01]  /*71470*/  ULDC.64 UR4, c[0x0][0x650] ;  /* 0x0001940000047ab9 */ /* 0x000fe20000000a00 */
[----:B-1----:R-:W-:Y:S01]  /*71480*/  IMAD.MOV.U32 R23, RZ, RZ, R6 ;  /* 0x000000ffff177224 */ /* 0x002fe200078e0006 */
[----:B------:R-:W-:Y:S01]  /*71490*/  ISETP.GE.U32.AND P0, PT, R6, UR4, PT ;  /* 0x0000000406007c0c */ /* 0x000fe2000bf06070 */
[--C-:B------:R-:W-:Y:S01]  /*714a0*/  IMAD.IADD R24, R7, 0x1, R5.reuse ;  /* 0x0000000107187824 */ /* 0x100fe200078e0205 */
[----:B------:R-:W-:Y:S01]  /*714b0*/  UMOV UR4, 0xffffffff ;  /* 0xffffffff00047882 */ /* 0x000fe20000000000 */
[----:B------:R-:W-:Y:S01]  /*714c0*/  IMAD.MOV.U32 R7, RZ, RZ, -0x1 ;  /* 0xffffffffff077424 */ /* 0x000fe200078e00ff */
[----:B------:R-:W-:Y:S01]  /*714d0*/  PRMT R5, RZ, 0x7610, R5 ;  /* 0x00007610ff057816 */ /* 0x000fe20000000005 */
[----:B------:R-:W-:Y:S01]  /*714e0*/  IMAD.U32 R6, RZ, RZ, UR4 ;  /* 0x00000004ff067e24 */ /* 0x000fe2000f8e00ff */
[----:B------:R0:W-:Y:S01]  /*714f0*/  STL [R1+0xba4], R24 ;  /* 0x000ba41801007387 */ /* 0x0001e20000100800 */
[----:B------:R-:W-:-:S03]  /*71500*/  ISETP.GE.U32.AND.EX P0, PT, R24, UR5, PT, P0 ;  /* 0x0000000518007c0c */ /* 0x000fc6000bf06100 */
[----:B------:R0:W-:Y:S04]  /*71510*/  STL [R1+0xb88], R7 ;  /* 0x000b880701007387 */ /* 0x0001e80000100800 */
[----:B------:R0:W-:Y:S04]  /*71520*/  STL [R1+0xba8], R23 ;  /* 0x000ba81701007387 */ /* 0x0001e80000100800 */
[----:B------:R0:W-:Y:S02]  /*71530*/  STL [R1+0xb80], R6 ;  /* 0x000b800601007387 */ /* 0x0001e40000100800 */
[----:B------:R-:W-:Y:S05]  /*71540*/  @P0 BRA `(.L_x_154) ;  /* 0x0000000400840947 */ /* 0x000fea0003800000 */
[----:B------:R-:W1:Y:S01]  /*71550*/  S2R R18, SR_CTAID.X ;  /* 0x0000000000127919 */ /* 0x000e620000002500 */
[----:B------:R-:W2:Y:S01]  /*71560*/  LDC.64 R12, c[0x0][0x628] ;  /* 0x00018a00ff0c7b82 */ /* 0x000ea20000000a00 */
[----:B------:R-:W-:Y:S01]  /*71570*/  ULDC UR4, c[0x0][0x150] ;  /* 0x0000540000047ab9 */ /* 0x000fe20000000800 */
[----:B------:R-:W-:Y:S01]  /*71580*/  IMAD.MOV.U32 R10, RZ, RZ, R23 ;  /* 0x000000ffff0a7224 */ /* 0x000fe200078e0017 */
[----:B------:R-:W3:Y:S01]  /*71590*/  S2R R20, SR_CTAID.Y ;  /* 0x0000000000147919 */ /* 0x000ee20000002600 */
[----:B------:R-:W-:-:S04]  /*715a0*/  IMAD.MOV.U32 R11, RZ, RZ, R24 ;  /* 0x000000ffff0b7224 */ /* 0x000fc800078e0018 */
[----:B------:R-:W4:Y:S08]  /*715b0*/  LDC R21, c[0x0][0x144] ;  /* 0x00005100ff157b82 */ /* 0x000f300000000800 */
[----:B------:R-:W0:Y:S08]  /*715c0*/  LDC R14, c[0x0][0x630] ;  /* 0x00018c00ff0e7b82 */ /* 0x000e300000000800 */
[----:B------:R-:W0:Y:S01]  /*715d0*/  LDC.64 R16, c[0x0][0x620] ;  /* 0x00018800ff107b82 */ /* 0x000e220000000a00 */
[----:B--2---:R-:W-:-:S04]  /*715e0*/  ISETP.NE.U32.AND P0, PT, R12, RZ, PT ;  /* 0x000000ff0c00720c */ /* 0x004fc80003f05070 */
[----:B------:R-:W-:Y:S02]  /*715f0*/  ISETP.NE.AND.EX P0, PT, R13, RZ, PT, P0 ;  /* 0x000000ff0d00720c */ /* 0x000fe40003f05300 */
[----:B-1----:R-:W-:-:S05]  /*71600*/  I2FP.F32.U32 R5, R18 ;  /* 0x0000001200057245 */ /* 0x002fca0000201000 */
[----:B------:R-:W-:-:S04]  /*71610*/  FMUL R5, R5, UR4 ;  /* 0x0000000405057c20 */ /* 0x000fc80008400000 */
[----:B------:R1:W2:Y:S02]  /*71620*/  F2I.U32.TRUNC.NTZ R19, R5 ;  /* 0x0000000500137305 */ /* 0x0002a4000020f000 */
[----:B---34-:R-:W-:Y:S05]  /*71630*/  @!P0 BRA `(.L_x_155) ;  /* 0x0000000000288947 */ /* 0x018fea0003800000 */
[----:B-1----:R-:W1:Y:S02]  /*71640*/  LDC R5, c[0x0][0x634] ;  /* 0x00018d00ff057b82 */ /* 0x002e640000000800 */
[----:B-1----:R-:W-:-:S05]  /*71650*/  IADD3 R5, P0, R23, R5, RZ ;  /* 0x0000000517057210 */ /* 0x002fca0007f1e0ff */
[----:B------:R-:W-:-:S04]  /*71660*/  IMAD.X R15, RZ, RZ, R24, P0 ;  /* 0x000000ffff0f7224 */ /* 0x000fc800000e0618 */
[----:B0-----:R-:W-:-:S04]  /*71670*/  IMAD.WIDE.U32 R6, R15, R12, RZ ;  /* 0x0000000c0f067225 */ /* 0x001fc800078e00ff */
[----:B------:R-:W-:-:S04]  /*71680*/  IMAD.WIDE.U32 R8, P0, R5, R13, R6 ;  /* 0x0000000d05087225 */ /* 0x000fc80007800006 */
[----:B------:R-:W-:-:S04]  /*71690*/  IMAD.WIDE.U32 R6, R5, R12, RZ ;  /* 0x0000000c05067225 */ /* 0x000fc800078e00ff */
[----:B------:R-:W-:Y:S01]  /*716a0*/  IMAD.X R11, RZ, RZ, RZ, P0 ;  /* 0x000000ffff0b7224 */ /* 0x000fe200000e06ff */
[----:B------:R-:W-:Y:S01]  /*716b0*/  IADD3 RZ, P0, R7, R8, RZ ;  /* 0x0000000807ff7210 */ /* 0x000fe20007f1e0ff */
[----:B------:R-:W-:-:S04]  /*716c0*/  IMAD.MOV.U32 R10, RZ, RZ, R9 ;  /* 0x000000ffff0a7224 */ /* 0x000fc800078e0009 */
[----:B------:R-:W-:-:S08]  /*716d0*/  IMAD.WIDE.U32.X R10, R15, R13, R10, P0 ;  /* 0x0000000d0f0a7225 */ /* 0x000fd000000e040a */
.L_x_155:
[-CC-:B0-----:R-:W-:Y:S01]  /*716e0*/  SHF.R.U64 R27, R10, R14.reuse, R11.reuse ;  /* 0x0000000e0a1b7219 */ /* 0x181fe2000000120b */
[----:B------:R-:W0:Y:S01]  /*716f0*/  LDC.64 R28, c[0x0][0x640] ;  /* 0x00019000ff1c7b82 */ /* 0x000e220000000a00 */
[----:B-1----:R-:W-:Y:S01]  /*71700*/  SHF.R.U32.HI R5, RZ, R14, R11 ;  /* 0x0000000eff057219 */ /* 0x002fe2000001160b */
[----:B------:R-:W-:Y:S01]  /*71710*/  IMAD.MOV.U32 R6, RZ, RZ, R23 ;  /* 0x000000ffff067224 */ /* 0x000fe200078e0017 */
[----:B------:R-:W-:Y:S01]  /*71720*/  IADD3 R9, P0, RZ, -R27, RZ ;  /* 0x8000001bff097210 */ /* 0x000fe20007f1e0ff */
[----:B------:R-:W-:Y:S01]  /*71730*/  IMAD.MOV.U32 R7, RZ, RZ, R24 ;  /* 0x000000ffff077224 */ /* 0x000fe200078e0018 */
[----:B------:R-:W-:Y:S01]  /*71740*/  ULDC UR4, c[0x0][0x154] ;  /* 0x0000550000047ab9 */ /* 0x000fe20000000800 */
[----:B--2---:R-:W-:Y:S02]  /*71750*/  IMAD.MOV R19, RZ, RZ, -R19 ;  /* 0x000000ffff137224 */ /* 0x004fe400078e0a13 */
[----:B------:R-:W1:Y:S01]  /*71760*/  LDC R10, c[0x0][0x618] ;  /* 0x00018600ff0a7b82 */ /* 0x000e620000000800 */
[----:B------:R-:W-:-:S02]  /*71770*/  IMAD.X R5, RZ, RZ, ~R5, P0 ;  /* 0x000000ffff057224 */ /* 0x000fc400000e0e05 */
[----:B------:R-:W-:-:S04]  /*71780*/  IMAD.WIDE.U32 R6, R9, R16, R6 ;  /* 0x0000001009067225 */ /* 0x000fc800078e0006 */
[----:B------:R-:W-:Y:S01]  /*71790*/  IMAD R8, R5, R16, RZ ;  /* 0x0000001005087224 */ /* 0x000fe200078e02ff */
[----:B------:R-:W2:Y:S01]  /*717a0*/  LDC R22, c[0x0][0x608] ;  /* 0x00018200ff167b82 */ /* 0x000ea20000000800 */
[----:B------:R-:W-:Y:S02]  /*717b0*/  IMAD R24, R21, R19, R18 ;  /* 0x0000001315187224 */ /* 0x000fe400078e0212 */
[----:B------:R-:W-:Y:S02]  /*717c0*/  IMAD R5, R9, R17, R8 ;  /* 0x0000001109057224 */ /* 0x000fe400078e0208 */
[----:B------:R-:W-:Y:S02]  /*717d0*/  IMAD.MOV.U32 R9, RZ, RZ, 0x1 ;  /* 0x00000001ff097424 */ /* 0x000fe400078e00ff */
[----:B------:R-:W-:Y:S01]  /*717e0*/  IMAD.IADD R5, R7, 0x1, R5 ;  /* 0x0000000107057824 */ /* 0x000fe200078e0205 */
[----:B------:R-:W3:Y:S01]  /*717f0*/  LDC R26, c[0x0][0x658] ;  /* 0x00019600ff1a7b82 */ /* 0x000ee20000000800 */
[----:B------:R-:W-:-:S02]  /*71800*/  I2FP.F32.U32 R7, R20 ;  /* 0x0000001400077245 */ /* 0x000fc40000201000 */
[----:B0-----:R-:W-:-:S03]  /*71810*/  ISETP.NE.U32.AND P0, PT, R28, RZ, PT ;  /* 0x000000ff1c00720c */ /* 0x001fc60003f05070 */
[----:B------:R-:W-:Y:S01]  /*71820*/  FMUL R8, R7, UR4 ;  /* 0x0000000407087c20 */ /* 0x000fe20008400000 */
[----:B------:R-:W-:Y:S01]  /*71830*/  ISETP.NE.AND.EX P0, PT, R29, RZ, PT, P0 ;  /* 0x000000ff1d00720c */ /* 0x000fe20003f05300 */
[----:B------:R-:W0:Y:S01]  /*71840*/  LDC R17, c[0x0][0x148] ;  /* 0x00005200ff117b82 */ /* 0x000e220000000800 */
[-CC-:B-1----:R-:W-:Y:S01]  /*71850*/  SHF.R.U64 R14, R6, R10.reuse, R5.reuse ;  /* 0x0000000a060e7219 */ /* 0x182fe20000001205 */
[----:B------:R1:W4:Y:S01]  /*71860*/  F2I.U32.TRUNC.NTZ R16, R8 ;  /* 0x0000000800107305 */ /* 0x000322000020f000 */
[----:B------:R-:W-:Y:S01]  /*71870*/  SHF.R.U32.HI R5, RZ, R10, R5 ;  /* 0x0000000aff057219 */ /* 0x000fe20000011605 */
[----:B------:R-:W-:-:S04]  /*71880*/  IMAD.MOV.U32 R7, RZ, RZ, -0x1 ;  /* 0xffffffffff077424 */ /* 0x000fc800078e00ff */
[----:B------:R-:W0:Y:S01]  /*71890*/  LDC R18, c[0x0][0x600] ;  /* 0x00018000ff127b82 */ /* 0x000e220000000800 */
[-CC-:B--2---:R-:W-:Y:S02]  /*718a0*/  SHF.R.U64 R12, R14, R22.reuse, R5.reuse ;  /* 0x000000160e0c7219 */ /* 0x184fe40000001205 */
[----:B------:R-:W-:-:S05]  /*718b0*/  SHF.R.U32.HI R5, RZ, R22, R5 ;  /* 0x00000016ff057219 */ /* 0x000fca0000011605 */
[----:B------:R-:W2:Y:S01]  /*718c0*/  LDC R21, c[0x0][0x648] ;  /* 0x00019200ff157b82 */ /* 0x000ea20000000800 */
[-C--:B---3--:R-:W-:Y:S02]  /*718d0*/  SHF.L.U32 R6, R7, R26.reuse, RZ ;  /* 0x0000001a07067219 */ /* 0x088fe400000006ff */
[-CC-:B------:R-:W-:Y:S02]  /*718e0*/  SHF.R.U64 R15, R12, R26.reuse, R5.reuse ;  /* 0x0000001a0c0f7219 */ /* 0x180fe40000001205 */
[----:B------:R-:W-:Y:S02]  /*718f0*/  SHF.R.U32.HI R7, RZ, R26, R5 ;  /* 0x0000001aff077219 */ /* 0x000fe40000011605 */
[----:B------:R-:W-:Y:S01]  /*71900*/  LOP3.LUT R19, RZ, R6, RZ, 0x33, !PT ;  /* 0x00000006ff137212 */ /* 0x000fe200078e33ff */
[----:B------:R-:W3:Y:S01]  /*71910*/  LDC R23, c[0x0][0x638] ;  /* 0x00018e00ff177b82 */ /* 0x000ee20000000800 */
[----:B------:R-:W-:Y:S01]  /*71920*/  SHF.L.U32 R26, R9, R26, RZ ;  /* 0x0000001a091a7219 */ /* 0x000fe200000006ff */
[----:B------:R-:W-:-:S06]  /*71930*/  IMAD.MOV.U32 R6, RZ, RZ, R15 ;  /* 0x000000ffff067224 */ /* 0x000fcc00078e000f */
[----:B------:R-:W0:Y:S01]  /*71940*/  LDC R25, c[0x0][0x610] ;  /* 0x00018400ff197b82 */ /* 0x000e220000000800 */
[----:B-1--4-:R-:W-:Y:S05]  /*71950*/  @!P0 BRA `(.L_x_156) ;  /* 0x0000000000288947 */ /* 0x012fea0003800000 */
[----:B------:R-:W1:Y:S02]  /*71960*/  LDC R6, c[0x0][0x64c] ;  /* 0x00019300ff067b82 */ /* 0x000e640000000800 */
[----:B-1----:R-:W-:-:S05]  /*71970*/  IADD3 R5, P0, R15, R6, RZ ;  /* 0x000000060f057210 */ /* 0x002fca0007f1e0ff */
        /* <DEDUP_REMOVED lines=8> */
.L_x_156:
[----:B------:R-:W1:Y:S01]  /*71a00*/  LDC R8, c[0x0][0x65c] ;  /* 0x00019700ff087b82 */ /* 0x000e620000000800 */
[----:B--2---:R-:W-:Y:S01]  /*71a10*/  SHF.R.U64 R5, R6, R21, R7 ;  /* 0x0000001506057219 */ /* 0x004fe20000001207 */
[----:B0-----:R-:W-:Y:S01]  /*71a20*/  VIADD R7, R18, 0xffffffff ;  /* 0xffffffff12077836 */ /* 0x001fe20000000000 */
[----:B------:R-:W-:Y:S01]  /*71a30*/  LOP3.LUT R12, R12, R19, RZ, 0xc0, !PT ;  /* 0x000000130c0c7212 */ /* 0x000fe200078ec0ff */
[----:B------:R-:W-:Y:S01]  /*71a40*/  IMAD.MOV R16, RZ, RZ, -R16 ;  /* 0x000000ffff107224 */ /* 0x000fe200078e0a10 */
[----:B------:R-:W-:Y:S01]  /*71a50*/  R2UR UR4, R27 ;  /* 0x000000001b0472ca */ /* 0x000fe200000e0000 */
[----:B------:R-:W-:Y:S01]  /*71a60*/  IMAD.MOV R6, RZ, RZ, -R5 ;  /* 0x000000ffff067224 */ /* 0x000fe200078e0a05 */
[----:B------:R-:W-:Y:S01]  /*71a70*/  LOP3.LUT R7, R14, R7, RZ, 0xc0, !PT ;  /* 0x000000070e077212 */ /* 0x000fe200078ec0ff */
[----:B------:R-:W-:Y:S02]  /*71a80*/  IMAD R5, R26, R5, R12 ;  /* 0x000000051a057224 */ /* 0x000fe400078e020c */
[----:B---3--:R-:W-:-:S04]  /*71a90*/  IMAD R6, R6, R23, R15 ;  /* 0x0000001706067224 */ /* 0x008fc800078e020f */
[----:B------:R-:W-:Y:S02]  /*71aa0*/  IMAD R6, R6, R18, R7 ;  /* 0x0000001206067224 */ /* 0x000fe400078e0207 */
[----:B------:R-:W-:Y:S02]  /*71ab0*/  IMAD.MOV.U32 R7, RZ, RZ, 0x1 ;  /* 0x00000001ff077424 */ /* 0x000fe400078e00ff */
[----:B------:R-:W-:-:S05]  /*71ac0*/  IMAD.U32 R9, RZ, RZ, UR4 ;  /* 0x00000004ff097e24 */ /* 0x000fca000f8e00ff */
[----:B------:R2:W-:Y:S01]  /*71ad0*/  STL [R1+0xb80], R9 ;  /* 0x000b800901007387 */ /* 0x0005e20000100800 */
[----:B-1----:R-:W-:-:S13]  /*71ae0*/  ISETP.NE.AND P0, PT, R8, 0x1, PT ;  /* 0x000000010800780c */ /* 0x002fda0003f05270 */
[----:B------:R-:W-:-:S04]  /*71af0*/  @P0 IMAD R24, R17, R16, R20 ;  /* 0x0000001011180224 */ /* 0x000fc800078e0214 */
[----:B------:R-:W-:-:S05]  /*71b00*/  IMAD R5, R5, R25, R24 ;  /* 0x0000001905057224 */ /* 0x000fca00078e0218 */
[----:B------:R-:W-:Y:S02]  /*71b10*/  SEL R8, R6, R5, !P0 ;  /* 0x0000000506087207 */ /* 0x000fe40004000000 */
[----:B-----5:R-:W-:Y:S02]  /*71b20*/  SEL R30, R5, R6, !P0 ;  /* 0x00000006051e7207 */ /* 0x020fe40004000000 */
[----:B------:R-:W-:Y:S01]  /*71b30*/  PRMT R5, R7, 0x7610, R5 ;  /* 0x0000761007057816 */ /* 0x000fe20000000005 */
[----:B------:R2:W-:Y:S04]  /*71b40*/  STL [R1+0xb88], R8 ;  /* 0x000b880801007387 */ /* 0x0005e80000100800 */
[----:B------:R2:W-:Y:S02]  /*71b50*/  STL [R1+0xa4], R30 ;  /* 0x0000a41e01007387 */ /* 0x0005e40000100800 */
.L_x_154:
[----:B--2---:R-:W2:Y:S04]  /*71b60*/  LDL.LU R8, [R1+0xbac] ;  /* 0x000bac0001087983 */ /* 0x004ea80000300800 */
[----:B0-----:R-:W3:Y:S04]  /*71b70*/  LDL R7, [R1+0xbb8] ;  /* 0x000bb80001077983 */ /* 0x001ee80000100800 */
[----:B------:R-:W4:Y:S01]  /*71b80*/  LDL.LU R6, [R1+0xbb0] ;  /* 0x000bb00001067983 */ /* 0x000f220000300800 */
[----:B------:R-:W-:Y:S02]  /*71b90*/  LOP3.LUT P0, RZ, R5, 0xff, RZ, 0xc0, !PT ;  /* 0x000000ff05ff7812 */ /* 0x000fe4000780c0ff */
[----:B--2---:R-:W-:-:S02]  /*71ba0*/  R2UR UR4, R8 ;  /* 0x00000000080472ca */ /* 0x004fc400000e0000 */
[----:B---3--:R-:W-:Y:S02]  /*71bb0*/  R2UR UR6, R7 ;  /* 0x00000000070672ca */ /* 0x008fe400000e0000 */
[----:B----4-:R-:W-:Y:S01]  /*71bc0*/  R2UR UR7, R6 ;  /* 0x00000000060772ca */ /* 0x010fe200000e0000 */
[----:B-----5:R-:W-:-:S10]  /*71bd0*/  IMAD.MOV.U32 R6, RZ, RZ, R30 ;  /* 0x000000ffff067224 */ /* 0x020fd400078e001e */
[----:B------:R-:W-:-:S04]  /*71be0*/  UIADD3 UR4, UR6, UR4, URZ ;  /* 0x0000000406047290 */ /* 0x000fc8000fffe03f */
[----:B------:R-:W-:Y:S02]  /*71bf0*/  USHF.R.U32.HI UR5, URZ, 0x1, UR4 ;  /* 0x000000013f057899 */ /* 0x000fe40008011604 */
[----:B------:R-:W-:Y:S02]  /*71c00*/  UISETP.GT.U32.AND UP0, UPT, UR4, 0x1, UPT ;  /* 0x000000010400788c */ /* 0x000fe4000bf04070 */
[----:B------:R-:W-:Y:S02]  /*71c10*/  ULOP3.LUT UR5, UR5, 0x1, URZ, 0xc0, !UPT ;  /* 0x0000000105057892 */ /* 0x000fe4000f8ec03f */
[----:B------:R-:W-:Y:S02]  /*71c20*/  UISETP.LT.U32.AND UP0, UPT, UR6, 0x2, UP0 ;  /* 0x000000020600788c */ /* 0x000fe40008701070 */
[----:B------:R-:W-:Y:S02]  /*71c30*/  UISETP.NE.U32.AND UP1, UPT, UR5, 0x1, UPT ;  /* 0x000000010500788c */ /* 0x000fe4000bf25070 */
[----:B------:R-:W-:-:S02]  /*71c40*/  ULOP3.LUT UR4, UR4, 0x1, URZ, 0xc0, !UPT ;  /* 0x0000000104047892 */ /* 0x000fc4000f8ec03f */
[----:B------:R-:W-:Y:S02]  /*71c50*/  UISETP.GT.U32.AND UP1, UPT, UR6, 0x1, !UP1 ;  /* 0x000000010600788c */ /* 0x000fe4000cf24070 */
[----:B------:R-:W-:Y:S02]  /*71c60*/  USEL UR6, URZ, 0x1, !UP0 ;  /* 0x000000013f067887 */ /* 0x000fe4000c000000 */
[----:B------:R-:W-:Y:S01]  /*71c70*/  USEL UR5, URZ, 0x1, !UP1 ;  /* 0x000000013f057887 */ /* 0x000fe2000c800000 */
[----:B------:R-:W-:-:S03]  /*71c80*/  IMAD.U32 R7, RZ, RZ, UR4 ;  /* 0x00000004ff077e24 */ /* 0x000fc6000f8e00ff */
[----:B------:R-:W-:Y:S02]  /*71c90*/  ULOP3.LUT UR7, UR5, UR7, UR6, 0x96, !UPT ;  /* 0x0000000705077292 */ /* 0x000fe4000f8e9606 */
[----:B------:R0:W-:Y:S04]  /*71ca0*/  STL [R1+0xbac], R7 ;  /* 0x000bac0701007387 */ /* 0x0001e80000100800 */
[----:B------:R-:W-:-:S05]  /*71cb0*/  IMAD.U32 R5, RZ, RZ, UR7 ;  /* 0x00000007ff057e24 */ /* 0x000fca000f8e00ff */
[----:B------:R0:W-:Y:S04]  /*71cc0*/  STL [R1+0xbb0], R5 ;  /* 0x000bb00501007387 */ /* 0x0001e80000100800 */
[----:B------:R0:W-:Y:S01]  /*71cd0*/  STL [R1+0xb84], R6 ;  /* 0x000b840601007387 */ /* 0x0001e20000100800 */
[----:B------:R-:W-:Y:S05]  /*71ce0*/  @P0 BRA `(.L_x_157) ;  /* 0xfffff8f400780947 */ /* 0x000fea000383ffff */
[----:B------:R-:W-:Y:S05]  /*71cf0*/  EXIT ;  /* 0x000000000000794d */ /* 0x000fea0003800000 */
.L_x_3:
[----:B------:R-:W2:Y:S01]  /*71d00*/  LDL R17, [R1+0xba8] ;  /* 0x000ba80001117983 */ /* 0x000ea20000100800 */
[----:B------:R-:W-:-:S03]  /*71d10*/  ULDC.64 UR4, c[0x0][0x650] ;  /* 0x0001940000047ab9 */ /* 0x000fc60000000a00 */
[----:B------:R-:W3:Y:S01]  /*71d20*/  LDL R18, [R1+0xba4] ;  /* 0x000ba40001127983 */ /* 0x000ee20000100800 */
[----:B------:R-:W-:Y:S01]  /*71d30*/  PRMT R6, RZ, 0x7610, R6 ;  /* 0x00007610ff067816 */ /* 0x000fe20000000006 */
[----:B------:R-:W-:Y:S02]  /*71d40*/  IMAD.MOV.U32 R3, RZ, RZ, -0x1 ;  /* 0xffffffffff037424 */ /* 0x000fe400078e00ff */
[----:B------:R-:W-:Y:S02]  /*71d50*/  IMAD.MOV.U32 R2, RZ, RZ, -0x1 ;  /* 0xffffffffff027424 */ /* 0x000fe400078e00ff */
[----:B------:R-:W-:Y:S01]  /*71d60*/  IMAD.MOV.U32 R10, RZ, RZ, -0x1 ;  /* 0xffffffffff0a7424 */ /* 0x000fe200078e00ff */
[----:B--2---:R-:W-:-:S04]  /*71d70*/  ISETP.GE.U32.AND P0, PT, R17, UR4, PT ;  /* 0x0000000411007c0c */ /* 0x004fc8000bf06070 */
[----:B---3--:R-:W-:-:S13]  /*71d80*/  ISETP.GE.U32.AND.EX P0, PT, R18, UR5, PT, P0 ;  /* 0x0000000512007c0c */ /* 0x008fda000bf06100 */
[----:B------:R-:W-:Y:S05]  /*71d90*/  @P0 BRA `(.L_x_158) ;  /* 0x0000000400640947 */ /* 0x000fea0003800000 */
[----:B------:R-:W0:Y:S01]  /*71da0*/  LDC.64 R10, c[0x0][0x628] ;  /* 0x00018a00ff0a7b82 */ /* 0x000e220000000a00 */
[----:B------:R-:W-:Y:S02]  /*71db0*/  IMAD.MOV.U32 R8, RZ, RZ, R17 ;  /* 0x000000ffff087224 */ /* 0x000fe400078e0011 */
        /* <DEDUP_REMOVED lines=16> */
.L_x_159:
[--C-:B------:R-:W-:Y:S01]  /*71ec0*/  SHF.R.U64 R10, R8, R12, R9.reuse ;  /* 0x0000000c080a7219 */ /* 0x100fe20000001209 */
[----:B------:R-:W-:Y:S01]  /*71ed0*/  IMAD.MOV.U32 R3, RZ, RZ, R18 ;  /* 0x000000ffff037224 */ /* 0x000fe200078e0012 */
[----:B------:R-:W-:Y:S01]  /*71ee0*/  I2FP.F32.U32 R6, R4 ;  /* 0x0000000400067245 */ /* 0x000fe20000201000 */
[----:B------:R-:W0:Y:S01]  /*71ef0*/  LDC R16, c[0x0][0x618] ;  /* 0x00018600ff107b82 */ /* 0x000e220000000800 */
[----:B------:R-:W-:Y:S01]  /*71f00*/  SHF.R.U32.HI R2, RZ, R12, R9 ;  /* 0x0000000cff027219 */ /* 0x000fe20000011609 */
[----:B------:R-:W-:Y:S01]  /*71f10*/  ULDC UR4, c[0x0][0x150] ;  /* 0x0000540000047ab9 */ /* 0x000fe20000000800 */
[----:B------:R-:W-:Y:S01]  /*71f20*/  IADD3 R5, P0, RZ, -R10, RZ ;  /* 0x8000000aff057210 */ /* 0x000fe20007f1e0ff */
[----:B------:R-:W-:Y:S01]  /*71f30*/  FMUL R9, R6, UR4 ;  /* 0x0000000406097c20 */ /* 0x000fe20008400000 */
[----:B------:R-:W-:-:S03]  /*71f40*/  ULDC UR4, c[0x0][0x154] ;  /* 0x0000550000047ab9 */ /* 0x000fc60000000800 */
[----:B------:R-:W1:Y:S01]  /*71f50*/  LDC.64 R18, c[0x0][0x640] ;  /* 0x00019000ff127b82 */ /* 0x000e620000000a00 */
[----:B------:R-:W-:Y:S01]  /*71f60*/  IMAD.X R7, RZ, RZ, ~R2, P0 ;  /* 0x000000ffff077224 */ /* 0x000fe200000e0e02 */
[----:B------:R-:W2:Y:S01]  /*71f70*/  F2I.U32.TRUNC.NTZ R9, R9 ;  /* 0x0000000900097305 */ /* 0x000ea2000020f000 */
[----:B------:R-:W-:Y:S02]  /*71f80*/  IMAD.MOV.U32 R2, RZ, RZ, R17 ;  /* 0x000000ffff027224 */ /* 0x000fe400078e0011 */
[-C--:B------:R-:W-:Y:S02]  /*71f90*/  IMAD R6, R7, R14.reuse, RZ ;  /* 0x0000000e07067224 */ /* 0x080fe400078e02ff */
[C---:B------:R-:W-:Y:S01]  /*71fa0*/  IMAD.WIDE.U32 R2, R5.reuse, R14, R2 ;  /* 0x0000000e05027225 */ /* 0x040fe200078e0002 */
[----:B------:R-:W3:Y:S03]  /*71fb0*/  LDC R11, c[0x0][0x144] ;  /* 0x00005100ff0b7b82 */ /* 0x000ee60000000800 */
[----:B------:R-:W-:-:S02]  /*71fc0*/  IMAD R5, R5, R15, R6 ;  /* 0x0000000f05057224 */ /* 0x000fc400078e0206 */
[----:B------:R-:W-:Y:S02]  /*71fd0*/  IMAD.MOV.U32 R6, RZ, RZ, -0x1 ;  /* 0xffffffffff067424 */ /* 0x000fe400078e00ff */
[----:B------:R-:W-:Y:S01]  /*71fe0*/  IMAD.IADD R3, R3, 0x1, R5 ;  /* 0x0000000103037824 */ /* 0x000fe200078e0205 */
[----:B------:R-:W4:Y:S01]  /*71ff0*/  LDC R12, c[0x0][0x608] ;  /* 0x00018200ff0c7b82 */ /* 0x000f220000000800 */
[----:B------:R-:W-:-:S03]  /*72000*/  I2FP.F32.U32 R5, R0 ;  /* 0x0000000000057245 */ /* 0x000fc60000201000 */
[-C--:B0-----:R-:W-:Y:S01]  /*72010*/  SHF.R.U64 R8, R2, R16.reuse, R3 ;  /* 0x0000001002087219 */ /* 0x081fe20000001203 */
[----:B--2---:R-:W-:Y:S01]  /*72020*/  IMAD.MOV R2, RZ, RZ, -R9 ;  /* 0x000000ffff027224 */ /* 0x004fe200078e0a09 */
[----:B------:R-:W-:Y:S01]  /*72030*/  SHF.R.U32.HI R3, RZ, R16, R3 ;  /* 0x00000010ff037219 */ /* 0x000fe20000011603 */
[----:B------:R-:W-:Y:S01]  /*72040*/  FMUL R5, R5, UR4 ;  /* 0x0000000405057c20 */ /* 0x000fe20008400000 */
[----:B------:R-:W0:Y:S01]  /*72050*/  LDC R7, c[0x0][0x658] ;  /* 0x00019600ff077b82 */ /* 0x000e220000000800 */
[----:B-1----:R-:W-:-:S04]  /*72060*/  ISETP.NE.U32.AND P0, PT, R18, RZ, PT ;  /* 0x000000ff1200720c */ /* 0x002fc80003f05070 */
[----:B------:R-:W-:-:S03]  /*72070*/  ISETP.NE.AND.EX P0, PT, R19, RZ, PT, P0 ;  /* 0x000000ff1300720c */ /* 0x000fc60003f05300 */
[----:B------:R-:W1:Y:S01]  /*72080*/  LDC R15, c[0x0][0x148] ;  /* 0x00005200ff0f7b82 */ /* 0x000e620000000800 */
[----:B---3--:R-:W-:Y:S02]  /*72090*/  IMAD R16, R11, R2, R4 ;  /* 0x000000020b107224 */ /* 0x008fe400078e0204 */
[----:B------:R-:W-:-:S05]  /*720a0*/  IMAD.MOV.U32 R4, RZ, RZ, 0x1 ;  /* 0x00000001ff047424 */ /* 0x000fca00078e00ff */
[----:B------:R-:W2:Y:S01]  /*720b0*/  LDC R14, c[0x0][0x600] ;  /* 0x00018000ff0e7b82 */ /* 0x000ea20000000800 */
[-CC-:B----4-:R-:W-:Y:S02]  /*720c0*/  SHF.R.U64 R11, R8, R12.reuse, R3.reuse ;  /* 0x0000000c080b7219 */ /* 0x190fe40000001203 */
[----:B------:R-:W-:Y:S02]  /*720d0*/  SHF.R.U32.HI R2, RZ, R12, R3 ;  /* 0x0000000cff027219 */ /* 0x000fe40000011603 */
[----:B------:R3:W4:Y:S03]  /*720e0*/  F2I.U32.TRUNC.NTZ R12, R5 ;  /* 0x00000005000c7305 */ /* 0x000726000020f000 */
[----:B------:R-:W1:Y:S01]  /*720f0*/  LDC R17, c[0x0][0x648] ;  /* 0x00019200ff117b82 */ /* 0x000e620000000800 */
[-C--:B0-----:R-:W-:Y:S02]  /*72100*/  SHF.R.U64 R13, R11, R7.reuse, R2 ;  /* 0x000000070b0d7219 */ /* 0x081fe40000001202 */
[----:B------:R-:W-:-:S02]  /*72110*/  SHF.L.U32 R6, R6, R7, RZ ;  /* 0x0000000706067219 */ /* 0x000fc400000006ff */
[-C--:B------:R-:W-:Y:S01]  /*72120*/  SHF.R.U32.HI R3, RZ, R7.reuse, R2 ;  /* 0x00000007ff037219 */ /* 0x080fe20000011602 */
[----:B------:R-:W-:Y:S01]  /*72130*/  IMAD.MOV.U32 R2, RZ, RZ, R13 ;  /* 0x000000ffff027224 */ /* 0x000fe200078e000d */
[----:B------:R-:W-:Y:S01]  /*72140*/  SHF.L.U32 R21, R4, R7, RZ ;  /* 0x0000000704157219 */ /* 0x000fe200000006ff */
[----:B------:R-:W0:Y:S01]  /*72150*/  LDC R20, c[0x0][0x638] ;  /* 0x00018e00ff147b82 */ /* 0x000e220000000800 */
[----:B------:R-:W-:-:S07]  /*72160*/  LOP3.LUT R22, RZ, R6, RZ, 0x33, !PT ;  /* 0x00000006ff167212 */ /* 0x000fce00078e33ff */
        /* <DEDUP_REMOVED lines=12> */
.L_x_160:
[----:B------:R-:W3:Y:S01]  /*72230*/  LDC R4, c[0x0][0x65c] ;  /* 0x00019700ff047b82 */ /* 0x000ee20000000800 */
[----:B-1----:R-:W-:Y:S01]  /*72240*/  SHF.R.U64 R3, R2, R17, R3 ;  /* 0x0000001102037219 */ /* 0x002fe20000001203 */
[----:B--2---:R-:W-:Y:S01]  /*72250*/  VIADD R5, R14, 0xffffffff ;  /* 0xffffffff0e057836 */ /* 0x004fe20000000000 */
[----:B------:R-:W-:Y:S01]  /*72260*/  LOP3.LUT R2, R11, R22, RZ, 0xc0, !PT ;  /* 0x000000160b027212 */ /* 0x000fe200078ec0ff */
[----:B------:R-:W-:Y:S02]  /*72270*/  IMAD.MOV R12, RZ, RZ, -R12 ;  /* 0x000000ffff0c7224 */ /* 0x000fe400078e0a0c */
[----:B------:R-:W-:Y:S01]  /*72280*/  IMAD.MOV.U32 R6, RZ, RZ, 0x1 ;  /* 0x00000001ff067424 */ /* 0x000fe200078e00ff */
[----:B------:R-:W-:Y:S02]  /*72290*/  LOP3.LUT R5, R8, R5, RZ, 0xc0, !PT ;  /* 0x0000000508057212 */ /* 0x000fe400078ec0ff */
[----:B---3--:R-:W-:Y:S01]  /*722a0*/  ISETP.NE.AND P0, PT, R4, 0x1, PT ;  /* 0x000000010400780c */ /* 0x008fe20003f05270 */
[----:B------:R-:W-:-:S02]  /*722b0*/  IMAD.MOV R4, RZ, RZ, -R3 ;  /* 0x000000ffff047224 */ /* 0x000fc400078e0a03 */
[----:B------:R-:W-:-:S10]  /*722c0*/  IMAD R3, R21, R3, R2 ;  /* 0x0000000315037224 */ /* 0x000fd400078e0202 */
[----:B------:R-:W-:Y:S02]  /*722d0*/  @P0 IMAD R16, R15, R12, R0 ;  /* 0x0000000c0f100224 */ /* 0x000fe400078e0200 */
[----:B0-----:R-:W-:Y:S02]  /*722e0*/  IMAD R0, R4, R20, R13 ;  /* 0x0000001404007224 */ /* 0x001fe400078e020d */
[----:B------:R-:W-:Y:S02]  /*722f0*/  IMAD R3, R3, R23, R16 ;  /* 0x0000001703037224 */ /* 0x000fe400078e0210 */
[----:B------:R-:W-:-:S05]  /*72300*/  IMAD R0, R0, R14, R5 ;  /* 0x0000000e00007224 */ /* 0x000fca00078e0205 */
[----:B------:R-:W-:Y:S02]  /*72310*/  SEL R2, R0, R3, !P0 ;  /* 0x0000000300027207 */ /* 0x000fe40004000000 */
[----:B------:R-:W-:-:S07]  /*72320*/  SEL R3, R3, R0, !P0 ;  /* 0x0000000003037207 */ /* 0x000fce0004000000 */
.L_x_158:
[----:B------:R-:W-:-:S08]  /*72330*/  NOP ;  /* 0x0000000000007918 */ /* 0x000fd00000000000 */
[----:B------:R-:W0:-:S00]  /*72340*/  USETMAXREG.DEALLOC.CTAPOOL 0x18 ;  /* 0x00000018000079c8 */ /* 0x000e0000080e0500 */
[----:B------:R-:W-:-:S13]  /*72350*/  ISETP.NE.AND P0, PT, RZ, UR8, PT ;  /* 0x00000008ff007c0c */ /* 0x000fda000bf05270 */
[----:B------:R-:W-:Y:S05]  /*72360*/  @P0 EXIT ;  /* 0x000000000000094d */ /* 0x000fea0003800000 */
[----:B0-----:R-:W-:Y:S01]  /*72370*/  LOP3.LUT P0, RZ, R6, 0xff, RZ, 0xc0, !PT ;  /* 0x000000ff06ff7812 */ /* 0x001fe2000780c0ff */
[----:B------:R-:W-:Y:S02]  /*72380*/  IMAD.MOV.U32 R0, RZ, RZ, 0x1 ;  /* 0x00000001ff007424 */ /* 0x000fe400078e00ff */
[----:B------:R-:W-:-:S10]  /*72390*/  IMAD.MOV.U32 R6, RZ, RZ, RZ ;  /* 0x000000ffff067224 */ /* 0x000fd400078e00ff */
[----:B------:R-:W-:Y:S05]  /*723a0*/  @!P0 BRA `(.L_x_161) ;  /* 0x0000000c00608947 */ /* 0x000fea0003800000 */
[----:B------:R-:W2:Y:S01]  /*723b0*/  LDL R5, [R1+0xba0] ;  /* 0x000ba00001057983 */ /* 0x000ea20000100800 */
[----:B------:R-:W0:Y:S01]  /*723c0*/  LDC R0, c[0x0][0x28c] ;  /* 0x0000a300ff007b82 */ /* 0x000e220000000800 */
[----:B------:R-:W-:Y:S01]  /*723d0*/  ULDC UR5, c[0x0][0x658] ;  /* 0x0001960000057ab9 */ /* 0x000fe20000000800 */
[----:B------:R-:W-:Y:S01]  /*723e0*/  UMOV UR7, 0xffffffff ;  /* 0xffffffff00077882 */ /* 0x000fe20000000000 */
[----:B------:R-:W1:Y:S01]  /*723f0*/  S2R R4, SR_TID.X ;  /* 0x0000000000047919 */ /* 0x000e620000002100 */
[----:B------:R-:W-:Y:S01]  /*72400*/  ULDC UR6, c[0x0][0xc] ;  /* 0x0000030000067ab9 */ /* 0x000fe20000000800 */
[----:B------:R-:W-:Y:S01]  /*72410*/  UMOV UR9, 0x1 ;  /* 0x0000000100097882 */ /* 0x000fe20000000000 */
[----:B------:R-:W-:Y:S01]  /*72420*/  BSSY B0, `(.L_x_161) ;  /* 0x00000d0000007945 */ /* 0x000fe20003800000 */
[----:B------:R-:W-:Y:S01]  /*72430*/  USHF.L.U32 UR18, UR9, UR5, URZ ;  /* 0x0000000509127299 */ /* 0x000fe2000800063f */
[----:B------:R-:W-:Y:S01]  /*72440*/  IMAD.MOV.U32 R9, RZ, RZ, 0x1 ;  /* 0x00000001ff097424 */ /* 0x000fe200078e00ff */
[----:B------:R-:W-:Y:S01]  /*72450*/  ULDC UR4, c[0x0][0x600] ;  /* 0x0001800000047ab9 */ /* 0x000fe20000000800 */
[----:B------:R-:W-:Y:S01]  /*72460*/  IMAD.MOV.U32 R6, RZ, RZ, RZ ;  /* 0x000000ffff067224 */ /* 0x000fe200078e00ff */
[----:B------:R-:W-:Y:S01]  /*72470*/  UIADD3 UR4, UR4, -0x1, URZ ;  /* 0xffffffff04047890 */ /* 0x000fe2000fffe03f */
[----:B------:R-:W-:Y:S01]  /*72480*/  ULDC.64 UR22, c[0x0][0x198] ;  /* 0x0000660000167ab9 */ /* 0x000fe20000000a00 */
[----:B0-----:R-:W-:Y:S01]  /*72490*/  VIADD R0, R0, 0x7f ;  /* 0x0000007f00007836 */ /* 0x001fe20000000000 */
[----:B-1----:R-:W-:-:S02]  /*724a0*/  LOP3.LUT P3, RZ, R4, 0x7f, RZ, 0xc0, !PT ;  /* 0x0000007f04ff7812 */ /* 0x002fc4000786c0ff */
[----:B------:R-:W-:-:S04]  /*724b0*/  LOP3.LUT P0, RZ, R4, 0x1f, RZ, 0xc0, !PT ;  /* 0x0000001f04ff7812 */ /* 0x000fc8000780c0ff */
[----:B------:R-:W-:Y:S02]  /*724c0*/  PLOP3.LUT P0, PT, P0, P3, PT, 0x8a, 0x0 ;  /* 0x000000000000781c */ /* 0x000fe40000707172 */
[----:B--2---:R-:W-:Y:S02]  /*724d0*/  R2UR UR8, R5 ;  /* 0x00000000050872ca */ /* 0x004fe400000e0000 */
[----:B------:R-:W-:-:S04]  /*724e0*/  SHF.R.S32.HI R5, RZ, 0x1f, R0 ;  /* 0x0000001fff057819 */ /* 0x000fc80000011400 */
[----:B------:R-:W-:Y:S01]  /*724f0*/  LEA.HI R5, R5, R0, RZ, 0x7 ;  /* 0x0000000005057211 */ /* 0x000fe200078f38ff */
[----:B------:R-:W-:-:S03]  /*72500*/  IMAD.MOV.U32 R0, RZ, RZ, 0x1 ;  /* 0x00000001ff007424 */ /* 0x000fc600078e00ff */
[----:B------:R-:W-:-:S03]  /*72510*/  SHF.R.S32.HI R7, RZ, 0x7, R5 ;  /* 0x00000007ff077819 */ /* 0x000fc60000011405 */
[----:B------:R-:W-:Y:S02]  /*72520*/  ULOP3.LUT UR24, UR8, 0x2, URZ, 0xfc, !UPT ;  /* 0x0000000208187892 */ /* 0x000fe4000f8efc3f */
[----:B------:R-:W-:Y:S01]  /*72530*/  USHF.L.U32 UR8, UR7, UR5, URZ ;  /* 0x0000000507087299 */ /* 0x000fe2000800063f */
[----:B------:R-:W-:Y:S02]  /*72540*/  VIADD R15, R7, 0x1 ;  /* 0x00000001070f7836 */ /* 0x000fe40000000000 */
[----:B------:R-:W-:Y:S01]  /*72550*/  ULDC UR7, c[0x0][0x10] ;  /* 0x0000040000077ab9 */ /* 0x000fe20000000800 */
[----:B------:R-:W-:Y:S01]  /*72560*/  ULDC UR5, c[0x0][0x14] ;  /* 0x0000050000057ab9 */ /* 0x000fe20000000800 */
[----:B------:R-:W-:Y:S02]  /*72570*/  UIMAD.WIDE.U32 UR6, UR6, UR7, URZ ;  /* 0x00000007060672a5 */ /* 0x000fe4000f8e003f */
[----:B------:R-:W-:Y:S02]  /*72580*/  ULOP3.LUT UR17, URZ, UR8, URZ, 0x33, !UPT ;  /* 0x000000083f117292 */ /* 0x000fe4000f8e333f */
[----:B------:R-:W-:-:S02]  /*72590*/  UIMAD.WIDE.U32 UR20, UR6, UR5, URZ ;  /* 0x00000005061472a5 */ /* 0x000fc4000f8e003f */
[----:B------:R-:W-:-:S04]  /*725a0*/  UIMAD UR13, UR7, UR5, URZ ;  /* 0x00000005070d72a4 */ /* 0x000fc8000f8e023f */
[----:B------:R-:W-:-:S12]  /*725b0*/  UIADD3 UR13, UR21, UR13, URZ ;  /* 0x0000000d150d7290 */ /* 0x000fd8000fffe03f */
.L_x_173:
[----:B------:R-:W-:-:S03]  /*725c0*/  UMOV UR5, 0xffffffff ;  /* 0xffffffff00057882 */ /* 0x000fc60000000000 */
[----:B------:R-:W-:Y:S05]  /*725d0*/  BRA.DIV UR5, `(.L_x_162) ;  /* 0x0000000e05907947 */ /* 0x000fea000b800000 */
[----:B------:R-:W-:-:S13]  /*725e0*/  ELECT P1, URZ, PT ;  /* 0x00000000003f782f */ /* 0x000fda0003820000 */
.L_x_182:
[----:B------:R-:W0:Y:S01]  /*725f0*/  LDC R4, c[0x0][0x28c] ;  /* 0x0000a300ff047b82 */ /* 0x000e220000000800 */
[----:B------:R-:W-:Y:S01]  /*72600*/  BSSY B1, `(.L_x_163) ;  /* 0x0000038000017945 */ /* 0x000fe20003800000 */
[----:B0-----:R-:W-:-:S13]  /*72610*/  ISETP.LT.OR P1, PT, R4, 0x1, !P1 ;  /* 0x000000010400780c */ /* 0x001fda0004f21670 */
[----:B------:R-:W-:Y:S05]  /*72620*/  @P1 BRA `(.L_x_164) ;  /* 0x0000000000d41947 */ /* 0x000fea0003800000 */
[----:B------:R-:W-:Y:S02]  /*72630*/  IMAD R2, R2, 0xf0, RZ ;  /* 0x000000f002027824 */ /* 0x000fe400078e02ff */
[----:B------:R-:W-:Y:S02]  /*72640*/  IMAD.SHL.U32 R3, R3, 0x200, RZ ;  /* 0x0000020003037824 */ /* 0x000fe400078e00ff */
[----:B------:R-:W-:Y:S02]  /*72650*/  IMAD.MOV.U32 R13, RZ, RZ, RZ ;  /* 0x000000ffff0d7224 */ /* 0x000fe400078e00ff */
[----:B------:R-:W-:Y:S02]  /*72660*/  IMAD.MOV.U32 R4, RZ, RZ, R15 ;  /* 0x000000ffff047224 */ /* 0x000fe400078e000f */
[----:B------:R-:W-:Y:S02]  /*72670*/  IMAD.MOV.U32 R5, RZ, RZ, R0 ;  /* 0x000000ffff057224 */ /* 0x000fe400078e0000 */
[----:B------:R-:W-:-:S07]  /*72680*/  IMAD.MOV.U32 R8, RZ, RZ, R6 ;  /* 0x000000ffff087224 */ /* 0x000fce00078e0006 */
.L_x_168:
[----:B------:R-:W0:Y:S01]  /*72690*/  S2R R12, SR_CgaCtaId ;  /* 0x00000000000c7919 */ /* 0x000e220000008800 */
[----:B------:R-:W-:Y:S01]  /*726a0*/  MOV R11, 0x400 ;  /* 0x00000400000b7802 */ /* 0x000fe20000000f00 */
[----:B------:R-:W1:Y:S03]  /*726b0*/  @!P3 LDC R14, c[0x0][0x500] ;  /* 0x00014000ff0ebb82 */ /* 0x000e660000000800 */
[----:B0-----:R-:W-:Y:S02]  /*726c0*/  LEA R17, R12, R11, 0x18 ;  /* 0x0000000b0c117211 */ /* 0x001fe400078ec0ff */
[----:B------:R-:W-:-:S03]  /*726d0*/  SHF.L.U32 R12, R5, 0x1f, RZ ;  /* 0x0000001f050c7819 */ /* 0x000fc600000006ff */
[----:B------:R-:W-:-:S04]  /*726e0*/  IMAD R11, R8, 0x8, R17 ;  /* 0x00000008080b7824 */ /* 0x000fc800078e0211 */
[----:B------:R-:W0:Y:S02]  /*726f0*/  SYNCS.PHASECHK.TRANS64.TRYWAIT P1, [R11+URZ+0x10], R12 ;  /* 0x0000100c0b0075a7 */ /* 0x000e24000802017f */
[----:B01----:R-:W-:Y:S05]  /*72700*/  @!P1 BRA `(.L_x_165) ;  /* 0x0000000c00649947 */ /* 0x003fea0003800000 */
.L_x_183:
[----:B------:R-:W-:Y:S01]  /*72710*/  UPRMT UR5, UR24, 0x9910, URZ ;  /* 0x0000991018057896 */ /* 0x000fe2000800003f */
[----:B------:R1:W-:Y:S03]  /*72720*/  @!P3 SYNCS.ARRIVE.TRANS64 RZ, [R11+URZ], R14 ;  /* 0x0000000e0bffb9a7 */ /* 0x0003e6000800003f */
[----:B------:R-:W-:-:S06]  /*72730*/  UISETP.NE.AND UP0, UPT, UR5, 0x2, UPT ;  /* 0x000000020500788c */ /* 0x000fcc000bf05270 */
[----:B------:R-:W-:-:S13]  /*72740*/  PLOP3.LUT P1, PT, PT, PT, UP0, 0x80, 0x0 ;  /* 0x000000000000781c */ /* 0x000fda0003f2f008 */
[----:B-1----:R-:W-:Y:S05]  /*72750*/  @P1 BRA `(.L_x_166) ;  /* 0x0000000000041947 */ /* 0x002fea0003800000 */
[----:B------:R-:W-:Y:S01]  /*72760*/  BPT.TRAP 0x1 ;  /* 0x000000040000795c */ /* 0x000fe20000300000 */
.L_x_166:
[----:B------:R-:W-:Y:S05]  /*72770*/  @P0 BRA `(.L_x_167) ;  /* 0x0000000000040947 */ /* 0x000fea0003800000 */
[----:B------:R-:W-:Y:S01]  /*72780*/  BPT.TRAP 0x1 ;  /* 0x000000040000795c */ /* 0x000fe20000300000 */
.L_x_167:
[C-C-:B0-----:R-:W-:Y:S01]  /*72790*/  IMAD R12, R8.reuse, 0x10000, R17.reuse ;  /* 0x00010000080c7824 */ /* 0x141fe200078e0211 */
[----:B------:R-:W-:Y:S01]  /*727a0*/  R2UR UR9, R11 ;  /* 0x000000000b0972ca */ /* 0x000fe200000e0000 */
[----:B------:R-:W-:Y:S01]  /*727b0*/  IMAD R17, R8, 0x7800, R17 ;  /* 0x0000780008117824 */ /* 0x000fe200078e0211 */
[----:B------:R-:W-:Y:S01]  /*727c0*/  UIADD3 UR6, UP0, UR22, 0xf0, URZ ;  /* 0x000000f016067890 */ /* 0x000fe2000ff1e03f */
[----:B------:R-:W-:Y:S01]  /*727d0*/  VIADD R4, R4, 0xffffffff ;  /* 0xffffffff04047836 */ /* 0x000fe20000000000 */
[----:B------:R-:W-:Y:S01]  /*727e0*/  R2UR UR5, R12 ;  /* 0x000000000c0572ca */ /* 0x000fe200000e0000 */
[----:B------:R-:W-:Y:S01]  /*727f0*/  UIADD3 UR26, UP1, UR22, 0x1f0, URZ ;  /* 0x000001f0161a7890 */ /* 0x000fe2000ff3e03f */
[----:B------:R-:W-:Y:S01]  /*72800*/  R2UR UR8, R17 ;  /* 0x00000000110872ca */ /* 0x000fe200000e0000 */
[----:B------:R-:W-:Y:S01]  /*72810*/  UIADD3.X UR7, URZ, UR23, URZ, UP0, !UPT ;  /* 0x000000173f077290 */ /* 0x000fe200087fe43f */
[----:B------:R-:W-:Y:S01]  /*72820*/  R2UR UR11, R3 ;  /* 0x00000000030b72ca */ /* 0x000fe200000e0000 */
[----:B------:R-:W-:Y:S01]  /*72830*/  VIADD R8, R8, 0x1 ;  /* 0x0000000108087836 */ /* 0x000fe20000000000 */
[C---:B------:R-:W-:Y:S01]  /*72840*/  R2UR UR10, R13.reuse ;  /* 0x000000000d0a72ca */ /* 0x040fe200000e0000 */
[----:B------:R-:W-:Y:S01]  /*72850*/  UIADD3.X UR27, URZ, UR23, URZ, UP1, !UPT ;  /* 0x000000173f1b7290 */ /* 0x000fe20008ffe43f */
[----:B------:R-:W-:Y:S01]  /*72860*/  R2UR UR12, R10 ;  /* 0x000000000a0c72ca */ /* 0x000fe200000e0000 */
[----:B------:R-:W-:Y:S01]  /*72870*/  UMOV UR14, 0x0 ;  /* 0x00000000000e7882 */ /* 0x000fe20000000000 */
[----:B------:R-:W-:Y:S01]  /*72880*/  R2UR UR19, R2 ;  /* 0x00000000021372ca */ /* 0x000fe200000e0000 */
[----:B------:R-:W-:Y:S01]  /*72890*/  UMOV UR15, 0x10000000 ;  /* 0x10000000000f7882 */ /* 0x000fe20000000000 */
[----:B------:R-:W-:Y:S01]  /*728a0*/  ISETP.GT.AND P2, PT, R4, 0x1, PT ;  /* 0x000000010400780c */ /* 0x000fe20003f44270 */
[----:B------:R-:W-:Y:S01]  /*728b0*/  UIADD3 UR5, UR5, 0x100, URZ ;  /* 0x0000010005057890 */ /* 0x000fe2000fffe03f */
[----:B------:R-:W-:Y:S01]  /*728c0*/  ISETP.NE.AND P1, PT, R8, 0x2, PT ;  /* 0x000000020800780c */ /* 0x000fe20003f25270 */
[----:B------:R-:W-:Y:S01]  /*728d0*/  UIADD3 UR16, UR8, 0x20100, URZ ;  /* 0x0002010008107890 */ /* 0x000fe2000fffe03f */
[----:B------:R-:W-:-:S02]  /*728e0*/  VIADD R13, R13, 0x80 ;  /* 0x000000800d0d7836 */ /* 0x000fc40000000000 */
[----:B------:R-:W-:Y:S02]  /*728f0*/  SEL R12, RZ, 0x1, P1 ;  /* 0x00000001ff0c7807 */ /* 0x000fe40000800000 */
[----:B------:R-:W-:Y:S01]  /*72900*/  UMOV UR8, UR5 ;  /* 0x0000000500087c82 */ /* 0x000fe20008000000 */
[----:B------:R-:W-:Y:S01]  /*72910*/  SEL R8, R8, RZ, P1 ;  /* 0x000000ff08087207 */ /* 0x000fe20000800000 */
[----:B------:R0:W-:Y:S01]  /*72920*/  UTMALDG.3D [UR8], [UR6], desc[UR14] ;  /* 0x00000e08060075b4 */ /* 0x0001e20008011000 */
[----:B------:R-:W-:Y:S01]  /*72930*/  LOP3.LUT R5, R5, R12, RZ, 0x3c, !PT ;  /* 0x0000000c05057212 */ /* 0x000fe200078e3cff */
[----:B0-----:R-:W-:Y:S01]  /*72940*/  UMOV UR8, UR16 ;  /* 0x0000001000087c82 */ /* 0x001fe20008000000 */
[----:B------:R-:W-:Y:S02]  /*72950*/  UMOV UR11, UR19 ;  /* 0x00000013000b7c82 */ /* 0x000fe40008000000 */
[----:B------:R0:W-:Y:S02]  /*72960*/  UTMALDG.3D [UR8], [UR26], desc[UR14] ;  /* 0x00000e081a0075b4 */ /* 0x0001e40008011000 */
[----:B0-----:R-:W-:Y:S05]  /*72970*/  @P2 BRA `(.L_x_168) ;  /* 0xfffffffc00442947 */ /* 0x001fea000383ffff */
.L_x_164:
[----:B------:R-:W-:Y:S05]  /*72980*/  BSYNC B1 ;  /* 0x0000000000017941 */ /* 0x000fea0003800000 */
.L_x_163:
[----:B------:R-:W2:Y:S01]  /*72990*/  LDL.LU R14, [R1+0xba4] ;  /* 0x000ba400010e7983 */ /* 0x000ea20000300800 */
[----:B------:R-:W-:Y:S01]  /*729a0*/  LOP3.LUT P4, RZ, R9, 0xff, RZ, 0xc0, !PT ;  /* 0x000000ff09ff7812 */ /* 0x000fe2000788c0ff */
[----:B------:R-:W-:Y:S01]  /*729b0*/  IMAD.IADD R6, R7, 0x1, R6 ;  /* 0x0000000107067824 */ /* 0x000fe200078e0206 */
[----:B------:R-:W-:Y:S01]  /*729c0*/  ULDC.64 UR6, c[0x0][0x650] ;  /* 0x0001940000067ab9 */ /* 0x000fe20000000a00 */
[----:B------:R-:W3:Y:S01]  /*729d0*/  LDL.LU R12, [R1+0xba8] ;  /* 0x000ba800010c7983 */ /* 0x000ee20000300800 */
[----:B------:R-:W-:Y:S01]  /*729e0*/  BSSY B1, `(.L_x_169) ;  /* 0x0000071000017945 */ /* 0x000fe20003800000 */
[----:B------:R-:W-:Y:S01]  /*729f0*/  IMAD.MOV.U32 R10, RZ, RZ, -0x1 ;  /* 0xffffffffff0a7424 */ /* 0x000fe200078e00ff */
[----:B------:R-:W-:Y:S02]  /*72a00*/  SHF.R.U32.HI R2, RZ, 0x1, R6 ;  /* 0x00000001ff027819 */ /* 0x000fe40000011606 */
[----:B------:R-:W-:Y:S02]  /*72a10*/  ISETP.GT.U32.AND P1, PT, R6, 0x1, PT ;  /* 0x000000010600780c */ /* 0x000fe40003f24070 */
[----:B------:R-:W-:-:S02]  /*72a20*/  LOP3.LUT R2, R2, 0x1, RZ, 0xc0, !PT ;  /* 0x0000000102027812 */ /* 0x000fc400078ec0ff */
[C---:B------:R-:W-:Y:S01]  /*72a30*/  ISETP.LT.U32.AND P1, PT, R7.reuse, 0x2, P1 ;  /* 0x000000020700780c */ /* 0x040fe20000f21070 */
[----:B------:R-:W0:Y:S01]  /*72a40*/  @P4 S2R R3, SR_CgaCtaId ;  /* 0x0000000000034919 */ /* 0x000e220000008800 */
[----:B------:R-:W-:Y:S02]  /*72a50*/  ISETP.NE.U32.AND P2, PT, R2, 0x1, PT ;  /* 0x000000010200780c */ /* 0x000fe40003f45070 */
[----:B------:R-:W-:Y:S02]  /*72a60*/  @P4 MOV R2, 0x400 ;  /* 0x0000040000024802 */ /* 0x000fe40000000f00 */
[----:B------:R-:W-:Y:S02]  /*72a70*/  ISETP.GT.U32.AND P2, PT, R7, 0x1, !P2 ;  /* 0x000000010700780c */ /* 0x000fe40005744070 */
[----:B------:R-:W-:Y:S02]  /*72a80*/  LOP3.LUT R6, R6, 0x1, RZ, 0xc0, !PT ;  /* 0x0000000106067812 */ /* 0x000fe400078ec0ff */
[----:B------:R-:W-:-:S02]  /*72a90*/  PRMT R4, RZ, 0x7610, R4 ;  /* 0x00007610ff047816 */ /* 0x000fc40000000004 */
[----:B------:R-:W-:Y:S02]  /*72aa0*/  PRMT R9, RZ, 0x7610, R9 ;  /* 0x00007610ff097816 */ /* 0x000fe40000000009 */
[----:B0-----:R-:W-:Y:S02]  /*72ab0*/  @P4 LEA R2, R3, R2, 0x18 ;  /* 0x0000000203024211 */ /* 0x001fe400078ec0ff */
[----:B------:R-:W-:Y:S02]  /*72ac0*/  SEL R3, RZ, 0x1, !P1 ;  /* 0x00000001ff037807 */ /* 0x000fe40004800000 */
[----:B------:R0:W-:Y:S02]  /*72ad0*/  @P4 SYNCS.ARRIVE.TRANS64.A1T0 RZ, [R2+URZ+0x38], RZ ;  /* 0x000038ff02ff49a7 */ /* 0x0001e4000810003f */
[----:B0-----:R-:W-:-:S04]  /*72ae0*/  SEL R2, RZ, 0x1, !P2 ;  /* 0x00000001ff027807 */ /* 0x001fc80005000000 */
[----:B------:R-:W-:Y:S01]  /*72af0*/  LOP3.LUT R0, R2, R0, R3, 0x96, !PT ;  /* 0x0000000002007212 */ /* 0x000fe200078e9603 */
[----:B------:R-:W-:Y:S02]  /*72b00*/  IMAD.MOV.U32 R3, RZ, RZ, -0x1 ;  /* 0xffffffffff037424 */ /* 0x000fe400078e00ff */
[----:B------:R-:W-:Y:S01]  /*72b10*/  IMAD.MOV.U32 R2, RZ, RZ, -0x1 ;  /* 0xffffffffff027424 */ /* 0x000fe200078e00ff */
[----:B---3--:R-:W-:-:S04]  /*72b20*/  IADD3 R12, P1, R12, UR20, RZ ;  /* 0x000000140c0c7c10 */ /* 0x008fc8000ff3e0ff */
[----:B--2---:R-:W-:Y:S01]  /*72b30*/  IADD3.X R14, R14, UR13, RZ, P1, !PT ;  /* 0x0000000d0e0e7c10 */ /* 0x004fe20008ffe4ff */
[----:B------:R0:W-:Y:S01]  /*72b40*/  STL [R1+0xba8], R12 ;  /* 0x000ba80c01007387 */ /* 0x0001e20000100800 */
[----:B------:R-:W-:-:S03]  /*72b50*/  ISETP.GE.U32.AND P1, PT, R12, UR6, PT ;  /* 0x000000060c007c0c */ /* 0x000fc6000bf26070 */
[----:B------:R0:W-:Y:S01]  /*72b60*/  STL [R1+0xba4], R14 ;  /* 0x000ba40e01007387 */ /* 0x0001e20000100800 */
[----:B------:R-:W-:-:S13]  /*72b70*/  ISETP.GE.U32.AND.EX P1, PT, R14, UR7, PT, P1 ;  /* 0x000000070e007c0c */ /* 0x000fda000bf26110 */
[----:B0-----:R-:W-:Y:S05]  /*72b80*/  @P1 BRA `(.L_x_170) ;  /* 0x0000000400581947 */ /* 0x001fea0003800000 */
[----:B------:R-:W0:Y:S01]  /*72b90*/  S2R R8, SR_CTAID.X ;  /* 0x0000000000087919 */ /* 0x000e220000002500 */
[----:B------:R-:W1:Y:S01]  /*72ba0*/  LDC R16, c[0x0][0x65c] ;  /* 0x00019700ff107b82 */ /* 0x000e620000000800 */
[----:B------:R-:W-:Y:S01]  /*72bb0*/  ULDC UR5, c[0x0][0x150] ;  /* 0x0000540000057ab9 */ /* 0x000fe20000000800 */
[----:B------:R-:W-:Y:S01]  /*72bc0*/  ULDC.64 UR6, c[0x0][0x628] ;  /* 0x00018a0000067ab9 */ /* 0x000fe20000000a00 */
[----:B------:R-:W2:Y:S01]  /*72bd0*/  S2R R2, SR_CTAID.Y ;  /* 0x0000000000027919 */ /* 0x000ea20000002600 */
[----:B------:R-:W-:Y:S01]  /*72be0*/  ISETP.NE.U32.AND P1, PT, RZ, UR6, PT ;  /* 0x00000006ff007c0c */ /* 0x000fe2000bf25070 */
[----:B------:R-:W-:-:S03]  /*72bf0*/  ULDC UR8, c[0x0][0x630] ;  /* 0x00018c0000087ab9 */ /* 0x000fc60000000800 */
[----:B------:R-:W3:Y:S01]  /*72c00*/  LDC R5, c[0x0][0x144] ;  /* 0x00005100ff057b82 */ /* 0x000ee20000000800 */
[----:B------:R-:W-:-:S07]  /*72c10*/  ISETP.NE.AND.EX P1, PT, RZ, UR7, PT, P1 ;  /* 0x00000007ff007c0c */ /* 0x000fce000bf25310 */
[----:B------:R-:W4:Y:S01]  /*72c20*/  LDC R11, c[0x0][0x148] ;  /* 0x00005200ff0b7b82 */ /* 0x000f220000000800 */
[----:B-1----:R-:W-:Y:S02]  /*72c30*/  ISETP.NE.AND P5, PT, R16, 0x1, PT ;  /* 0x000000011000780c */ /* 0x002fe40003fa5270 */
[----:B0-----:R-:W-:Y:S02]  /*72c40*/  I2FP.F32.U32 R3, R8 ;  /* 0x0000000800037245 */ /* 0x001fe40000201000 */
[----:B--2---:R-:W-:-:S03]  /*72c50*/  I2FP.F32.U32 R4, R2 ;  /* 0x0000000200047245 */ /* 0x004fc60000201000 */
[----:B------:R-:W-:Y:S01]  /*72c60*/  FMUL R3, R3, UR5 ;  /* 0x0000000503037c20 */ /* 0x000fe20008400000 */
[----:B------:R-:W-:Y:S02]  /*72c70*/  ULDC UR5, c[0x0][0x154] ;  /* 0x0000550000057ab9 */ /* 0x000fe40000000800 */
[----:B------:R-:W-:-:S03]  /*72c80*/  FMUL R10, R4, UR5 ;  /* 0x00000005040a7c20 */ /* 0x000fc60008400000 */
[----:B------:R-:W0:Y:S08]  /*72c90*/  F2I.U32.TRUNC.NTZ R3, R3 ;  /* 0x0000000300037305 */ /* 0x000e30000020f000 */
[----:B------:R-:W1:Y:S01]  /*72ca0*/  F2I.U32.TRUNC.NTZ R10, R10 ;  /* 0x0000000a000a7305 */ /* 0x000e62000020f000 */
[----:B0-----:R-:W-:Y:S02]  /*72cb0*/  IMAD.MOV R4, RZ, RZ, -R3 ;  /* 0x000000ffff047224 */ /* 0x001fe400078e0a03 */
[----:B------:R-:W-:-:S02]  /*72cc0*/  IMAD.MOV.U32 R3, RZ, RZ, R14 ;  /* 0x000000ffff037224 */ /* 0x000fc400078e000e */
[----:B---3--:R-:W-:Y:S02]  /*72cd0*/  IMAD R8, R5, R4, R8 ;  /* 0x0000000405087224 */ /* 0x008fe400078e0208 */
[----:B-1----:R-:W-:-:S04]  /*72ce0*/  IMAD.MOV R4, RZ, RZ, -R10 ;  /* 0x000000ffff047224 */ /* 0x002fc800078e0a0a */
[----:B----4-:R-:W-:Y:S02]  /*72cf0*/  @P5 IMAD R8, R11, R4, R2 ;  /* 0x000000040b085224 */ /* 0x010fe400078e0202 */
[----:B------:R-:W-:Y:S01]  /*72d00*/  IMAD.MOV.U32 R2, RZ, RZ, R12 ;  /* 0x000000ffff027224 */ /* 0x000fe200078e000c */
[----:B------:R-:W-:Y:S06]  /*72d10*/  @!P1 BRA `(.L_x_171) ;  /* 0x0000000000289947 */ /* 0x000fec0003800000 */
[----:B------:R-:W-:Y:S02]  /*72d20*/  ULDC UR5, c[0x0][0x634] ;  /* 0x00018d0000057ab9 */ /* 0x000fe40000000800 */
[----:B------:R-:W-:-:S05]  /*72d30*/  IADD3 R3, P1, R12, UR5, RZ ;  /* 0x000000050c037c10 */ /* 0x000fca000ff3e0ff */
[----:B------:R-:W-:-:S04]  /*72d40*/  IMAD.X R11, RZ, RZ, R14, P1 ;  /* 0x000000ffff0b7224 */ /* 0x000fc800008e060e */
[----:B------:R-:W-:-:S04]  /*72d50*/  IMAD.WIDE.U32 R4, R11, UR6, RZ ;  /* 0x000000060b047c25 */ /* 0x000fc8000f8e00ff */
[----:B------:R-:W-:-:S04]  /*72d60*/  IMAD.WIDE.U32 R4, P1, R3, UR7, R4 ;  /* 0x0000000703047c25 */ /* 0x000fc8000f820004 */
[----:B------:R-:W-:-:S04]  /*72d70*/  IMAD.WIDE.U32 R2, R3, UR6, RZ ;  /* 0x0000000603027c25 */ /* 0x000fc8000f8e00ff */
[----:B------:R-:W-:Y:S01]  /*72d80*/  IMAD.MOV.U32 R2, RZ, RZ, R5 ;  /* 0x000000ffff027224 */ /* 0x000fe200078e0005 */
[----:B------:R-:W-:Y:S01]  /*72d90*/  IADD3 RZ, P2, R3, R4, RZ ;  /* 0x0000000403ff7210 */ /* 0x000fe20007f5e0ff */
[----:B------:R-:W-:-:S04]  /*72da0*/  IMAD.X R3, RZ, RZ, RZ, P1 ;  /* 0x000000ffff037224 */ /* 0x000fc800008e06ff */
[----:B------:R-:W-:-:S08]  /*72db0*/  IMAD.WIDE.U32.X R2, R11, UR7, R2, P2 ;  /* 0x000000070b027c25 */ /* 0x000fd000090e0402 */
.L_x_171:
[--C-:B------:R-:W-:Y:S01]  /*72dc0*/  SHF.R.U64 R10, R2, UR8, R3.reuse ;  /* 0x00000008020a7c19 */ /* 0x100fe20008001203 */
[----:B------:R-:W-:Y:S01]  /*72dd0*/  ULDC.64 UR6, c[0x0][0x620] ;  /* 0x0001880000067ab9 */ /* 0x000fe20000000a00 */
[----:B------:R-:W-:Y:S01]  /*72de0*/  SHF.R.U32.HI R2, RZ, UR8, R3 ;  /* 0x00000008ff027c19 */ /* 0x000fe20008011603 */
[----:B------:R-:W-:Y:S01]  /*72df0*/  IMAD.MOV.U32 R3, RZ, RZ, R14 ;  /* 0x000000ffff037224 */ /* 0x000fe200078e000e */
[----:B------:R-:W-:Y:S01]  /*72e00*/  IADD3 R11, P1, RZ, -R10, RZ ;  /* 0x8000000aff0b7210 */ /* 0x000fe20007f3e0ff */
[----:B------:R-:W-:-:S04]  /*72e10*/  ULDC UR5, c[0x0][0x618] ;  /* 0x0001860000057ab9 */ /* 0x000fc80000000800 */
[----:B------:R-:W-:-:S04]  /*72e20*/  IMAD.X R2, RZ, RZ, ~R2, P1 ;  /* 0x000000ffff027224 */ /* 0x000fc800008e0e02 */
[----:B------:R-:W-:-:S04]  /*72e30*/  IMAD R2, R2, UR6, RZ ;  /* 0x0000000602027c24 */ /* 0x000fc8000f8e02ff */
[----:B------:R-:W-:Y:S02]  /*72e40*/  IMAD R5, R11, UR7, R2 ;  /* 0x000000070b057c24 */ /* 0x000fe4000f8e0202 */
[----:B------:R-:W-:-:S04]  /*72e50*/  IMAD.MOV.U32 R2, RZ, RZ, R12 ;  /* 0x000000ffff027224 */ /* 0x000fc800078e000c */
[----:B------:R-:W-:Y:S01]  /*72e60*/  IMAD.WIDE.U32 R2, R11, UR6, R2 ;  /* 0x000000060b027c25 */ /* 0x000fe2000f8e0002 */
[----:B------:R-:W-:Y:S02]  /*72e70*/  ULDC.64 UR6, c[0x0][0x640] ;  /* 0x0001900000067ab9 */ /* 0x000fe40000000a00 */
[----:B------:R-:W-:Y:S01]  /*72e80*/  ISETP.NE.U32.AND P1, PT, RZ, UR6, PT ;  /* 0x00000006ff007c0c */ /* 0x000fe2000bf25070 */
[----:B------:R-:W-:-:S03]  /*72e90*/  IMAD.IADD R3, R3, 0x1, R5 ;  /* 0x0000000103037824 */ /* 0x000fc600078e0205 */
[----:B------:R-:W-:Y:S02]  /*72ea0*/  ISETP.NE.AND.EX P1, PT, RZ, UR7, PT, P1 ;  /* 0x00000007ff007c0c */ /* 0x000fe4000bf25310 */
[--C-:B------:R-:W-:Y:S02]  /*72eb0*/  SHF.R.U64 R11, R2, UR5, R3.reuse ;  /* 0x00000005020b7c19 */ /* 0x100fe40008001203 */
[----:B------:R-:W-:Y:S01]  /*72ec0*/  SHF.R.U32.HI R2, RZ, UR5, R3 ;  /* 0x00000005ff027c19 */ /* 0x000fe20008011603 */
[----:B------:R-:W-:-:S03]  /*72ed0*/  ULDC UR5, c[0x0][0x608] ;  /* 0x0001820000057ab9 */ /* 0x000fc60000000800 */
[--C-:B------:R-:W-:Y:S02]  /*72ee0*/  SHF.R.U64 R12, R11, UR5, R2.reuse ;  /* 0x000000050b0c7c19 */ /* 0x100fe40008001202 */
[----:B------:R-:W-:Y:S01]  /*72ef0*/  SHF.R.U32.HI R3, RZ, UR5, R2 ;  /* 0x00000005ff037c19 */ /* 0x000fe20008011602 */
[----:B------:R-:W-:-:S03]  /*72f00*/  ULDC UR5, c[0x0][0x658] ;  /* 0x0001960000057ab9 */ /* 0x000fc60000000800 */
[--C-:B------:R-:W-:Y:S02]  /*72f10*/  SHF.R.U64 R13, R12, UR5, R3.reuse ;  /* 0x000000050c0d7c19 */ /* 0x100fe40008001203 */
[----:B------:R-:W-:-:S03]  /*72f20*/  SHF.R.U32.HI R14, RZ, UR5, R3 ;  /* 0x00000005ff0e7c19 */ /* 0x000fc60008011603 */
[----:B------:R-:W-:Y:S02]  /*72f30*/  IMAD.MOV.U32 R2, RZ, RZ, R13 ;  /* 0x000000ffff027224 */ /* 0x000fe400078e000d */
        /* <DEDUP_REMOVED lines=12> */
.L_x_172:
[----:B------:R-:W-:Y:S01]  /*73000*/  ULDC UR5, c[0x0][0x648] ;  /* 0x0001920000057ab9 */ /* 0x000fe20000000800 */
[----:B------:R-:W-:Y:S01]  /*73010*/  LOP3.LUT R12, R12, UR17, RZ, 0xc0, !PT ;  /* 0x000000110c0c7c12 */ /* 0x000fe2000f8ec0ff */
[----:B------:R-:W-:Y:S01]  /*73020*/  IMAD.MOV.U32 R4, RZ, RZ, 0x1 ;  /* 0x00000001ff047424 */ /* 0x000fe200078e00ff */
[----:B------:R-:W-:Y:S01]  /*73030*/  SHF.R.U64 R3, R2, UR5, R3 ;  /* 0x0000000502037c19 */ /* 0x000fe20008001203 */
[----:B------:R-:W-:-:S04]  /*73040*/  ULDC UR5, c[0x0][0x638] ;  /* 0x00018e0000057ab9 */ /* 0x000fc80000000800 */
[----:B------:R-:W-:Y:S02]  /*73050*/  IMAD.MOV R2, RZ, RZ, -R3 ;  /* 0x000000ffff027224 */ /* 0x000fe400078e0a03 */
[----:B------:R-:W-:Y:S02]  /*73060*/  IMAD R5, R3, UR18, R12 ;  /* 0x0000001203057c24 */ /* 0x000fe4000f8e020c */
[----:B------:R-:W-:Y:S01]  /*73070*/  IMAD R13, R2, UR5, R13 ;  /* 0x00000005020d7c24 */ /* 0x000fe2000f8e020d */
[----:B------:R-:W-:Y:S01]  /*73080*/  ULDC UR5, c[0x0][0x610] ;  /* 0x0001840000057ab9 */ /* 0x000fe20000000800 */
[----:B------:R-:W-:Y:S01]  /*73090*/  LOP3.LUT R2, R11, UR4, RZ, 0xc0, !PT ;  /* 0x000000040b027c12 */ /* 0x000fe2000f8ec0ff */
[----:B------:R-:W-:Y:S01]  /*730a0*/  IMAD R8, R5, UR5, R8 ;  /* 0x0000000505087c24 */ /* 0x000fe2000f8e0208 */
[----:B------:R-:W-:-:S03]  /*730b0*/  ULDC UR5, c[0x0][0x600] ;  /* 0x0001800000057ab9 */ /* 0x000fc60000000800 */
[----:B------:R-:W-:-:S05]  /*730c0*/  IMAD R13, R13, UR5, R2 ;  /* 0x000000050d0d7c24 */ /* 0x000fca000f8e0202 */
[----:B------:R-:W-:Y:S02]  /*730d0*/  SEL R2, R13, R8, !P5 ;  /* 0x000000080d027207 */ /* 0x000fe40006800000 */
[----:B------:R-:W-:-:S07]  /*730e0*/  SEL R3, R8, R13, !P5 ;  /* 0x0000000d08037207 */ /* 0x000fce0006800000 */
.L_x_170:
[----:B------:R-:W-:Y:S05]  /*730f0*/  BSYNC B1 ;  /* 0x0000000000017941 */ /* 0x000fea0003800000 */
.L_x_169:
[----:B------:R-:W-:-:S13]  /*73100*/  LOP3.LUT P1, RZ, R4, 0xff, RZ, 0xc0, !PT ;  /* 0x000000ff04ff7812 */ /* 0x000fda000782c0ff */
[----:B------:R-:W-:Y:S05]  /*73110*/  @P1 BRA `(.L_x_173) ;  /* 0xfffffff400281947 */ /* 0x000fea000383ffff */
[----:B------:R-:W-:Y:S05]  /*73120*/  BSYNC B0 ;  /* 0x0000000000007941 */ /* 0x000fea0003800000 */
.L_x_161:
[----:B------:R-:W-:-:S03]  /*73130*/  UMOV UR5, 0xffffffff ;  /* 0xffffffff00057882 */ /* 0x000fc60000000000 */
[----:B------:R-:W-:Y:S05]  /*73140*/  BRA.DIV UR5, `(.L_x_174) ;  /* 0x0000000205e87947 */ /* 0x000fea000b800000 */
[----:B------:R-:W-:-:S13]  /*73150*/  ELECT P0, URZ, PT ;  /* 0x00000000003f782f */ /* 0x000fda0003800000 */
.L_x_186:
[----:B------:R-:W-:Y:S04]  /*73160*/  BSSY B0, `(.L_x_175) ;  /* 0x000001c000007945 */ /* 0x000fe80003800000 */
[----:B------:R-:W-:Y:S05]  /*73170*/  @!P0 BRA `(.L_x_176) ;  /* 0x0000000000688947 */ /* 0x000fea0003800000 */
[----:B------:R-:W2:Y:S02]  /*73180*/  LDL R2, [R1+0xba0] ;  /* 0x000ba00001027983 */ /* 0x000ea40000100800 */
[----:B--2---:R-:W-:-:S13]  /*73190*/  R2UR UR5, R2 ;  /* 0x00000000020572ca */ /* 0x004fda00000e0000 */
[----:B------:R-:W-:-:S04]  /*731a0*/  ULOP3.LUT UR5, UR5, 0x2, URZ, 0xfc, !UPT ;  /* 0x0000000205057892 */ /* 0x000fc8000f8efc3f */
[----:B------:R-:W-:-:S06]  /*731b0*/  UISETP.NE.AND UP0, UPT, UR5, 0x3, UPT ;  /* 0x000000030500788c */ /* 0x000fcc000bf05270 */
[----:B------:R-:W-:-:S13]  /*731c0*/  PLOP3.LUT P0, PT, PT, PT, UP0, 0x80, 0x0 ;  /* 0x000000000000781c */ /* 0x000fda0003f0f008 */
[----:B------:R-:W-:Y:S05]  /*731d0*/  @!P0 BRA `(.L_x_177) ;  /* 0x0000000000048947 */ /* 0x000fea0003800000 */
[----:B------:R-:W-:Y:S01]  /*731e0*/  BPT.TRAP 0x1 ;  /* 0x000000040000795c */ /* 0x000fe20000300000 */
.L_x_177:
[----:B------:R-:W0:Y:S01]  /*731f0*/  S2R R3, SR_CgaCtaId ;  /* 0x0000000000037919 */ /* 0x000e220000008800 */
[----:B------:R-:W-:-:S04]  /*73200*/  MOV R2, 0x400 ;  /* 0x0000040000027802 */ /* 0x000fc80000000f00 */
[----:B0-----:R-:W-:Y:S02]  /*73210*/  LEA R3, R3, R2, 0x18 ;  /* 0x0000000203037211 */ /* 0x001fe400078ec0ff */
[----:B------:R-:W-:-:S03]  /*73220*/  SHF.L.U32 R2, R0, 0x1f, RZ ;  /* 0x0000001f00027819 */ /* 0x000fc600000006ff */
[----:B------:R-:W-:-:S04]  /*73230*/  VIADD R3, R3, 0x10 ;  /* 0x0000001003037836 */ /* 0x000fc80000000000 */
[----:B------:R-:W-:-:S04]  /*73240*/  IMAD R5, R6, 0x8, R3 ;  /* 0x0000000806057824 */ /* 0x000fc800078e0203 */
[----:B------:R-:W0:Y:S02]  /*73250*/  SYNCS.PHASECHK.TRANS64.TRYWAIT P0, [R5+URZ], R2 ;  /* 0x00000002050075a7 */ /* 0x000e24000800017f */
[----:B0-----:R-:W-:Y:S05]  /*73260*/  @!P0 BRA `(.L_x_178) ;  /* 0x0000000000c48947 */ /* 0x001fea0003800000 */
.L_x_187:
[----:B------:R-:W-:-:S05]  /*73270*/  VIADD R6, R6, 0x1 ;  /* 0x0000000106067836 */ /* 0x000fca0000000000 */
[----:B------:R-:W-:-:S04]  /*73280*/  ISETP.NE.AND P0, PT, R6, 0x2, PT ;  /* 0x000000020600780c */ /* 0x000fc80003f05270 */
[----:B0-----:R-:W-:Y:S02]  /*73290*/  SEL R5, RZ, 0x1, P0 ;  /* 0x00000001ff057807 */ /* 0x001fe40000000000 */
[----:B------:R-:W-:Y:S02]  /*732a0*/  SEL R6, R6, RZ, P0 ;  /* 0x000000ff06067207 */ /* 0x000fe40000000000 */
[----:B------:R-:W-:-:S03]  /*732b0*/  LOP3.LUT R0, R0, R5, RZ, 0x3c, !PT ;  /* 0x0000000500007212 */ /* 0x000fc600078e3cff */
[----:B------:R-:W-:Y:S01]  /*732c0*/  IMAD R3, R6, 0x8, R3 ;  /* 0x0000000806037824 */ /* 0x000fe200078e0203 */
[----:B------:R-:W-:-:S07]  /*732d0*/  SHF.L.U32 R0, R0, 0x1f, RZ ;  /* 0x0000001f00007819 */ /* 0x000fce00000006ff */
.L_x_179:
[----:B0-----:R0:W1:Y:S02]  /*732e0*/  SYNCS.PHASECHK.TRANS64.TRYWAIT P0, [R3+URZ], R0 ;  /* 0x00000000030075a7 */ /* 0x001064000800017f */
[----:B-1----:R-:W-:Y:S05]  /*732f0*/  @!P0 NANOSLEEP.SYNCS 0x989680 ;  /* 0x009896800000895d */ /* 0x002fea0003900000 */
[----:B------:R-:W1:Y:S02]  /*73300*/  @!P0 SYNCS.PHASECHK.TRANS64 P0, [R3+URZ], R0 ;  /* 0x00000000030085a7 */ /* 0x000e64000800007f */
[----:B-1----:R-:W-:Y:S05]  /*73310*/  @!P0 BRA `(.L_x_179) ;  /* 0xfffffffc00f08947 */ /* 0x002fea000383ffff */
.L_x_176:
[----:B------:R-:W-:Y:S05]  /*73320*/  BSYNC B0 ;  /* 0x0000000000007941 */ /* 0x000fea0003800000 */
.L_x_175:
[----:B------:R-:W-:Y:S05]  /*73330*/  EXIT ;  /* 0x000000000000794d */ /* 0x000fea0003800000 */
.L_x_17:
[----:B-1----:R-:W-:-:S04]  /*73340*/  IMAD.U32 R8, RZ, RZ, UR4 ;  /* 0x00000004ff087e24 */ /* 0x002fc8000f8e00ff */
[----:B------:R1:W3:Y:S03]  /*73350*/  SYNCS.PHASECHK.TRANS64.TRYWAIT P0, [R8+URZ], R5 ;  /* 0x00000005080075a7 */ /* 0x0002e6000800017f */
[----:B---3--:R-:W-:Y:S05]  /*73360*/  @!P0 NANOSLEEP.SYNCS 0x989680 ;  /* 0x009896800000895d */ /* 0x008fea0003900000 */
[----:B------:R-:W3:Y:S02]  /*73370*/  @!P0 SYNCS.PHASECHK.TRANS64 P0, [R8+URZ], R5 ;  /* 0x00000005080085a7 */ /* 0x000ee4000800007f */
[----:B---3--:R-:W-:Y:S05]  /*73380*/  @!P0 BRA `(.L_x_17) ;  /* 0xfffffffc00ec8947 */ /* 0x008fea000383ffff */
[----:B------:R-:W-:Y:S05]  /*73390*/  BRA `(.L_x_16) ;  /* 0xfffff91400d47947 */ /* 0x000fea000383ffff */
.L_x_23:
[----:B-----5:R1:W-:Y:S02]  /*733a0*/  STL [R1+0xbbc], R0 ;  /* 0x000bbc0001007387 */ /* 0x0203e40000100800 */
[----:B-1----:R-:W-:-:S04]  /*733b0*/  IMAD.U32 R0, RZ, RZ, UR5 ;  /* 0x00000005ff007e24 */ /* 0x002fc8000f8e00ff */
[----:B------:R1:W2:Y:S03]  /*733c0*/  SYNCS.PHASECHK.TRANS64.TRYWAIT P0, [R0+URZ], R10 ;  /* 0x0000000a000075a7 */ /* 0x0002a6000800017f */
[----:B--2---:R-:W-:Y:S05]  /*733d0*/  @!P0 NANOSLEEP.SYNCS 0x989680 ;  /* 0x009896800000895d */ /* 0x004fea0003900000 */
[----:B------:R1:W2:Y:S02]  /*733e0*/  @!P0 SYNCS.PHASECHK.TRANS64 P0, [R0+URZ], R10 ;  /* 0x0000000a000085a7 */ /* 0x0002a4000800007f */
[----:B-1----:R1:W5:Y:S02]  /*733f0*/  LDL.LU R0, [R1+0xbbc] ;  /* 0x000bbc0001007983 */ /* 0x0023640000300800 */
[----:B-12---:R-:W-:Y:S05]  /*73400*/  @!P0 BRA `(.L_x_23) ;  /* 0xfffffffc00e48947 */ /* 0x006fea000383ffff */
[----:B------:R-:W-:Y:S05]  /*73410*/  BRA `(.L_x_22) ;  /* 0xfffffa5400847947 */ /* 0x000fea000383ffff */
.L_x_162:
[----:B------:R-:W-:Y:S01]  /*73420*/  BSSY B1, `(.L_x_180) ;  /* 0x0000006000017945 */ /* 0x000fe20003800000 */
[----:B------:R-:W-:-:S07]  /*73430*/  IMAD.MOV.U32 R4, RZ, RZ, -0x1 ;  /* 0xffffffffff047424 */ /* 0x000fce00078e00ff */
[----:B------:R-:W-:Y:S05]  /*73440*/  WARPSYNC.COLLECTIVE R4, `(.L_x_181) ;  /* 0x00000000040c7348 */ /* 0x000fea0003c00000 */
[----:B------:R-:W-:Y:S02]  /*73450*/  ELECT P1, UR62, PT ;  /* 0x00000000003e782f */ /* 0x000fe40003820000 */
[----:B------:R-:W-:Y:S01]  /*73460*/  MOV R4, UR62 ;  /* 0x0000003e00047c02 */ /* 0x000fe20008000f00 */
[----:B------:R-:W-:Y:S10]  /*73470*/  ENDCOLLECTIVE ;  /* 0x000000000000791b */ /* 0x000ff40003800000 */
.L_x_181:
[----:B------:R-:W-:Y:S05]  /*73480*/  BSYNC B1 ;  /* 0x0000000000017941 */ /* 0x000fea0003800000 */
.L_x_180:
[----:B------:R-:W-:Y:S05]  /*73490*/  BRA `(.L_x_182) ;  /* 0xfffffff000547947 */ /* 0x000fea000383ffff */
.L_x_165:
[----:B0-----:R0:W1:Y:S02]  /*734a0*/  SYNCS.PHASECHK.TRANS64.TRYWAIT P1, [R11+URZ+0x10], R12 ;  /* 0x0000100c0b0075a7 */ /* 0x001064000802017f */
[----:B-1----:R-:W-:Y:S05]  /*734b0*/  @!P1 NANOSLEEP.SYNCS 0x989680 ;  /* 0x009896800000995d */ /* 0x002fea0003900000 */
[----:B------:R-:W1:Y:S02]  /*734c0*/  @!P1 SYNCS.PHASECHK.TRANS64 P1, [R11+URZ+0x10], R12 ;  /* 0x0000100c0b0095a7 */ /* 0x000e64000802007f */
[----:B-1----:R-:W-:Y:S05]  /*734d0*/  @!P1 BRA `(.L_x_165) ;  /* 0xfffffffc00f09947 */ /* 0x002fea000383ffff */
[----:B------:R-:W-:Y:S05]  /*734e0*/  BRA `(.L_x_183) ;  /* 0xfffffff000887947 */ /* 0x000fea000383ffff */
.L_x_174:
[----:B------:R-:W-:Y:S01]  /*734f0*/  BSSY B0, `(.L_x_184) ;  /* 0x0000006000007945 */ /* 0x000fe20003800000 */
[----:B------:R-:W-:-:S07]  /*73500*/  IMAD.MOV.U32 R4, RZ, RZ, -0x1 ;  /* 0xffffffffff047424 */ /* 0x000fce00078e00ff */
[----:B------:R-:W-:Y:S05]  /*73510*/  WARPSYNC.COLLECTIVE R4, `(.L_x_185) ;  /* 0x00000000040c7348 */ /* 0x000fea0003c00000 */
[----:B------:R-:W-:Y:S02]  /*73520*/  ELECT P1, UR62, PT ;  /* 0x00000000003e782f */ /* 0x000fe40003820000 */
[----:B------:R-:W-:Y:S01]  /*73530*/  MOV R4, UR62 ;  /* 0x0000003e00047c02 */ /* 0x000fe20008000f00 */
[----:B------:R-:W-:Y:S10]  /*73540*/  ENDCOLLECTIVE ;  /* 0x000000000000791b */ /* 0x000ff40003800000 */
.L_x_185:
[----:B------:R-:W-:Y:S05]  /*73550*/  BSYNC B0 ;  /* 0x0000000000007941 */ /* 0x000fea0003800000 */
.L_x_184:
[----:B------:R-:W-:Y:S01]  /*73560*/  PLOP3.LUT P0, PT, P1, PT, PT, 0x80, 0x0 ;  /* 0x000000000000781c */ /* 0x000fe20000f0f070 */
[----:B------:R-:W-:-:S12]  /*73570*/  BRA `(.L_x_186) ;  /* 0xfffffff800f87947 */ /* 0x000fd8000383ffff */
.L_x_178:
[----:B0-----:R0:W1:Y:S02]  /*73580*/  SYNCS.PHASECHK.TRANS64.TRYWAIT P0, [R5+URZ], R2 ;  /* 0x00000002050075a7 */ /* 0x001064000800017f */
[----:B-1----:R-:W-:Y:S05]  /*73590*/  @!P0 NANOSLEEP.SYNCS 0x989680 ;  /* 0x009896800000895d */ /* 0x002fea0003900000 */
[----:B------:R-:W1:Y:S02]  /*735a0*/  @!P0 SYNCS.PHASECHK.TRANS64 P0, [R5+URZ], R2 ;  /* 0x00000002050085a7 */ /* 0x000e64000800007f */
[----:B-1----:R-:W-:Y:S05]  /*735b0*/  @!P0 BRA `(.L_x_178) ;  /* 0xfffffffc00f08947 */ /* 0x002fea000383ffff */
[----:B------:R-:W-:Y:S05]  /*735c0*/  BRA `(.L_x_187) ;  /* 0xfffffffc00287947 */ /* 0x000fea000383ffff */
.L_x_188:
[----:B------:R-:W-:-:S00]  /*735d0*/  BRA `(.L_x_188) ;  /* 0xfffffffc00fc7947 */ /* 0x000fc0000383ffff */
[----:B------:R-:W-:-:S00]  /*735e0*/  NOP ;  /* 0x0000000000007918 */ /* 0x000fc00000000000 */
        /* <DEDUP_REMOVED lines=9> */
.L_x_189:


//--------------------- .nv.shared._ZN7cutlass13device_kernelINS_4gemm6kernel13GemmUniversalIN4cute5tupleIJiiiiEEENS1_10collective13CollectiveMmaINS1_37MainloopSm90TmaGmmaWarpSpecializedFP8ILi2ENS5_IJNS4_1CILi1EEESB_SB_EEENS1_35KernelTmaWarpSpecializedCooperativeEEENS5_IJNSA_ILi512EEENSA_ILi240EEENSA_ILi128EEEEEENS_12float_e4m3_tENS5_IJlSB_lEEESJ_SK_NS4_8TiledMMAINS4_8MMA_AtomIJNS4_4SM904GMMA30MMA_64x16x32_F32E4M3E4M3_SS_TNILNSO_7ScaleInE1ELSQ_1EEEEEENS4_6LayoutINS5_IJNSA_ILi2EEESB_SB_EEENS5_IJSB_NSA_ILi0EEESW_EEEEENS5_IJNS4_10UnderscoreESZ_SZ_EEEEENS4_13SM90_TMA_LOADENS4_14ComposedLayoutINS4_7SwizzleILi3ELi4ELi3EEENS4_18smem_ptr_flag_bitsILi8EEENST_INS5_IJNSA_ILi8EEESH_EEENS5_IJSH_SB_EEEEEEEvNS4_8identityES12_S1C_vS1D_EENS_8epilogue10collective6detail29Sm90TmaWarpSpecializedAdapterINS1G_15DefaultEpilogueISJ_SK_SK_NS1F_6thread17LinearCombinationISJ_Li1EffLNS1K_9ScaleType4KindE0ELNS_15FloatRoundStyleE2ESJ_EENS1_15EpilogueDefaultEEEEEvvEEEEvNT_6ParamsE --------------------------
	.section	.nv.shared._ZN7cutlass13device_kernelINS_4gemm6kernel13GemmUniversalIN4cute5tupleIJiiiiEEENS1_10collective13CollectiveMmaINS1_37MainloopSm90TmaGmmaWarpSpecializedFP8ILi2ENS5_IJNS4_1CILi1EEESB_SB_EEENS1_35KernelTmaWarpSpecializedCooperativeEEENS5_IJNSA_ILi512EEENSA_ILi240EEENSA_ILi128EEEEEENS_12float_e4m3_tENS5_IJlSB_lEEESJ_SK_NS4_8TiledMMAINS4_8MMA_AtomIJNS4_4SM904GMMA30MMA_64x16x32_F32E4M3E4M3_SS_TNILNSO_7ScaleInE1ELSQ_1EEEEEENS4_6LayoutINS5_IJNSA_ILi2EEESB_SB_EEENS5_IJSB_NSA_ILi0EEESW_EEEEENS5_IJNS4_10UnderscoreESZ_SZ_EEEEENS4_13SM90_TMA_LOADENS4_14ComposedLayoutINS4_7SwizzleILi3ELi4ELi3EEENS4_18smem_ptr_flag_bitsILi8EEENST_INS5_IJNSA_ILi8EEESH_EEENS5_IJSH_SB_EEEEEEEvNS4_8identityES12_S1C_vS1D_EENS_8epilogue10collective6detail29Sm90TmaWarpSpecializedAdapterINS1G_15DefaultEpilogueISJ_SK_SK_NS1F_6thread17LinearCombinationISJ_Li1EffLNS1K_9ScaleType4KindE0ELNS_15FloatRoundStyleE2ESJ_EENS1_15EpilogueDefaultEEEEEvvEEEEvNT_6ParamsE,"aw",@nobits
	.sectionflags	@""
	.align	16
	.zero		1024


//--------------------- .nv.shared.reserved.0     --------------------------
	.section	.nv.shared.reserved.0,"aw",@nobits
	.weak		__nv_reservedSMEM_offset_0_alias
	.size		__nv_reservedSMEM_offset_0_alias, 0, 0
	.other		__nv_reservedSMEM_offset_0_alias,@"STO_CUDA_RESERVED_SHARED STV_DEFAULT"
__nv_reservedSMEM_offset_0_alias:
	.zero		0


//--------------------- .nv.global                --------------------------
	.section	.nv.global,"aw",@nobits
.nv.global:
	.type		_ZN40_INTERNAL_03e5ae0d_4_k_cu_439d4ad8_183524cute1_E,@object
	.size		_ZN40_INTERNAL_03e5ae0d_4_k_cu_439d4ad8_183524cute1_E,(_ZN40_INTERNAL_03e5ae0d_4_k_cu_439d4ad8_183524cuda3std3__45__cpo6cbeginE - _ZN40_INTERNAL_03e5ae0d_4_k_cu_439d4ad8_183524cute1_E)
_ZN40_INTERNAL_03e5ae0d_4_k_cu_439d4ad8_183524cute1_E:
	.zero		1
	.type		_ZN40_INTERNAL_03e5ae0d_4_k_cu_439d4ad8_183524cuda3std3__45__cpo6cbeginE,@object
	.size		_ZN40_INTERNAL_03e5ae0d_4_k_cu_439d4ad8_183524cuda3std3__45__cpo6cbeginE,(_ZN40_INTERNAL_03e5ae0d_4_k_cu_439d4ad8_183524cuda3std3__48in_placeE - _ZN40_INTERNAL_03e5ae0d_4_k_cu_439d4ad8_183524cuda3std3__45__cpo6cbeginE)
_ZN40_INTERNAL_03e5ae0d_4_k_cu_439d4ad8_183524cuda3std3__45__cpo6cbeginE:
	.zero		1
	.type		_ZN40_INTERNAL_03e5ae0d_4_k_cu_439d4ad8_183524cuda3std3__48in_placeE,@object
	.size		_ZN40_INTERNAL_03e5ae0d_4_k_cu_439d4ad8_183524cuda3std3__48in_placeE,(_ZN40_INTERNAL_03e5ae0d_4_k_cu_439d4ad8_183524cuda3std6ranges3__45__cpo9iter_moveE - _ZN40_INTERNAL_03e5ae0d_4_k_cu_439d4ad8_183524cuda3std3__48in_placeE)
_ZN40_INTERNAL_03e5ae0d_4_k_cu_439d4ad8_183524cuda3std3__48in_placeE:
	.zero		1
	.type		_ZN40_INTERNAL_03e5ae0d_4_k_cu_439d4ad8_183524cuda3std6ranges3__45__cpo9iter_moveE,@object
	.size		_ZN40_INTERNAL_03e5ae0d_4_k_cu_439d4ad8_183524cuda3std6ranges3__45__cpo9iter_moveE,(_ZN40_INTERNAL_03e5ae0d_4_k_cu_439d4ad8_183524cuda3std3__45__cpo5beginE - _ZN40_INTERNAL_03e5ae0d_4_k_cu_439d4ad8_183524cuda3std6ranges3__45__cpo9iter_moveE)
_ZN40_INTERNAL_03e5ae0d_4_k_cu_439d4ad8_183524cuda3std6ranges3__45__cpo9iter_moveE:
	.zero		1
	.type		_ZN40_INTERNAL_03e5ae0d_4_k_cu_439d4ad8_183524cuda3std3__45__cpo5beginE,@object
	.size		_ZN40_INTERNAL_03e5ae0d_4_k_cu_439d4ad8_183524cuda3std3__45__cpo5beginE,(_ZN40_INTERNAL_03e5ae0d_4_k_cu_439d4ad8_183524cuda3std3__442_GLOBAL__N__03e5ae0d_4_k_cu_439d4ad8_183526ignoreE - _ZN40_INTERNAL_03e5ae0d_4_k_cu_439d4ad8_183524cuda3std3__45__cpo5beginE)
_ZN40_INTERNAL_03e5ae0d_4_k_cu_439d4ad8_183524cuda3std3__45__cpo5beginE:
	.zero		1
	.type		_ZN40_INTERNAL_03e5ae0d_4_k_cu_439d4ad8_183524cuda3std3__442_GLOBAL__N__03e5ae0d_4_k_cu_439d4ad8_183526ignoreE,@object
	.size		_ZN40_INTERNAL_03e5ae0d_4_k_cu_439d4ad8_183524cuda3std3__442_GLOBAL__N__03e5ae0d_4_k_cu_439d4ad8_183526ignoreE,(_ZN40_INTERNAL_03e5ae0d_4_k_cu_439d4ad8_183524cute7productE - _ZN40_INTERNAL_03e5ae0d_4_k_cu_439d4ad8_183524cuda3std3__442_GLOBAL__N__03e5ae0d_4_k_cu_439d4ad8_183526ignoreE)
_ZN40_INTERNAL_03e5ae0d_4_k_cu_439d4ad8_183524cuda3std3__442_GLOBAL__N__03e5ae0d_4_k_cu_439d4ad8_183526ignoreE:
	.zero		1
	.type		_ZN40_INTERNAL_03e5ae0d_4_k_cu_439d4ad8_183524cute7productE,@object
	.size		_ZN40_INTERNAL_03e5ae0d_4_k_cu_439d4ad8_183524cute7productE,(_ZN40_INTERNAL_03e5ae0d_4_k_cu_439d4ad8_183524cuda3std3__45__cpo3endE - _ZN40_INTERNAL_03e5ae0d_4_k_cu_439d4ad8_183524cute7productE)
_ZN40_INTERNAL_03e5ae0d_4_k_cu_439d4ad8_183524cute7productE:
	.zero		1
	.type		_ZN40_INTERNAL_03e5ae0d_4_k_cu_439d4ad8_183524cuda3std3__45__cpo3endE,@object
	.size		_ZN40_INTERNAL_03e5ae0d_4_k_cu_439d4ad8_183524cuda3std3__45__cpo3endE,(_ZN40_INTERNAL_03e5ae0d_4_k_cu_439d4ad8_183524cuda3std3__419piecewise_constructE - _ZN40_INTERNAL_03e5ae0d_4_k_cu_439d4ad8_183524cuda3std3__45__cpo3endE)
_ZN40_INTERNAL_03e5ae0d_4_k_cu_439d4ad8_183524cuda3std3__45__cpo3endE:
	.zero		1
	.type		_ZN40_INTERNAL_03e5ae0d_4_k_cu_439d4ad8_183524cuda3std3__419piecewise_constructE,@object
	.size		_ZN40_INTERNAL_03e5ae0d_4_k_cu_439d4ad8_183524cuda3std3__419piecewise_constructE,(_ZN40_INTERNAL_03e5ae0d_4_k_cu_439d4ad8_183524cuda3std3__45__cpo4cendE - _ZN40_INTERNAL_03e5ae0d_4_k_cu_439d4ad8_183524cuda3std3__419piecewise_constructE)
_ZN40_INTERNAL_03e5ae0d_4_k_cu_439d4ad8_183524cuda3std3__419piecewise_constructE:
	.zero		1
	.type		_ZN40_INTERNAL_03e5ae0d_4_k_cu_439d4ad8_183524cuda3std3__45__cpo4cendE,@object
	.size		_ZN40_INTERNAL_03e5ae0d_4_k_cu_439d4ad8_183524cuda3std3__45__cpo4cendE,(_ZN40_INTERNAL_03e5ae0d_4_k_cu_439d4ad8_183524cuda3std6ranges3__45__cpo4swapE - _ZN40_INTERNAL_03e5ae0d_4_k_cu_439d4ad8_183524cuda3std3__45__cpo4cendE)
_ZN40_INTERNAL_03e5ae0d_4_k_cu_439d4ad8_183524cuda3std3__45__cpo4cendE:
	.zero		1
	.type		_ZN40_INTERNAL_03e5ae0d_4_k_cu_439d4ad8_183524cuda3std6ranges3__45__cpo4swapE,@object
	.size		_ZN40_INTERNAL_03e5ae0d_4_k_cu_439d4ad8_183524cuda3std6ranges3__45__cpo4swapE,(.L_7 - _ZN40_INTERNAL_03e5ae0d_4_k_cu_439d4ad8_183524cuda3std6ranges3__45__cpo4swapE)
_ZN40_INTERNAL_03e5ae0d_4_k_cu_439d4ad8_183524cuda3std6ranges3__45__cpo4swapE:
	.zero		1
.L_7:


//--------------------- .nv.constant0._ZN7cutlass13device_kernelINS_4gemm6kernel13GemmUniversalIN4cute5tupleIJiiiiEEENS1_10collective13CollectiveMmaINS1_37MainloopSm90TmaGmmaWarpSpecializedFP8ILi2ENS5_IJNS4_1CILi1EEESB_SB_EEENS1_35KernelTmaWarpSpecializedCooperativeEEENS5_IJNSA_ILi512EEENSA_ILi240EEENSA_ILi128EEEEEENS_12float_e4m3_tENS5_IJlSB_lEEESJ_SK_NS4_8TiledMMAINS4_8MMA_AtomIJNS4_4SM904GMMA30MMA_64x16x32_F32E4M3E4M3_SS_TNILNSO_7ScaleInE1ELSQ_1EEEEEENS4_6LayoutINS5_IJNSA_ILi2EEESB_SB_EEENS5_IJSB_NSA_ILi0EEESW_EEEEENS5_IJNS4_10UnderscoreESZ_SZ_EEEEENS4_13SM90_TMA_LOADENS4_14ComposedLayoutINS4_7SwizzleILi3ELi4ELi3EEENS4_18smem_ptr_flag_bitsILi8EEENST_INS5_IJNSA_ILi8EEESH_EEENS5_IJSH_SB_EEEEEEEvNS4_8identityES12_S1C_vS1D_EENS_8epilogue10collective6detail29Sm90TmaWarpSpecializedAdapterINS1G_15DefaultEpilogueISJ_SK_SK_NS1F_6thread17LinearCombinationISJ_Li1EffLNS1K_9ScaleType4KindE0ELNS_15FloatRoundStyleE2ESJ_EENS1_15EpilogueDefaultEEEEEvvEEEEvNT_6ParamsE --------------------------
	.section	.nv.constant0._ZN7cutlass13device_kernelINS_4gemm6kernel13GemmUniversalIN4cute5tupleIJiiiiEEENS1_10collective13CollectiveMmaINS1_37MainloopSm90TmaGmmaWarpSpecializedFP8ILi2ENS5_IJNS4_1CILi1EEESB_SB_EEENS1_35KernelTmaWarpSpecializedCooperativeEEENS5_IJNSA_ILi512EEENSA_ILi240EEENSA_ILi128EEEEEENS_12float_e4m3_tENS5_IJlSB_lEEESJ_SK_NS4_8TiledMMAINS4_8MMA_AtomIJNS4_4SM904GMMA30MMA_64x16x32_F32E4M3E4M3_SS_TNILNSO_7ScaleInE1ELSQ_1EEEEEENS4_6LayoutINS5_IJNSA_ILi2EEESB_SB_EEENS5_IJSB_NSA_ILi0EEESW_EEEEENS5_IJNS4_10UnderscoreESZ_SZ_EEEEENS4_13SM90_TMA_LOADENS4_14ComposedLayoutINS4_7SwizzleILi3ELi4ELi3EEENS4_18smem_ptr_flag_bitsILi8EEENST_INS5_IJNSA_ILi8EEESH_EEENS5_IJSH_SB_EEEEEEEvNS4_8identityES12_S1C_vS1D_EENS_8epilogue10collective6detail29Sm90TmaWarpSpecializedAdapterINS1G_15DefaultEpilogueISJ_SK_SK_NS1F_6thread17LinearCombinationISJ_Li1EffLNS1K_9ScaleType4KindE0ELNS_15FloatRoundStyleE2ESJ_EENS1_15EpilogueDefaultEEEEEvvEEEEvNT_6ParamsE,"a",@progbits
	.sectionflags	@""
	.align	4
.nv.constant0._ZN7cutlass13device_kernelINS_4gemm6kernel13GemmUniversalIN4cute5tupleIJiiiiEEENS1_10collective13CollectiveMmaINS1_37MainloopSm90TmaGmmaWarpSpecializedFP8ILi2ENS5_IJNS4_1CILi1EEESB_SB_EEENS1_35KernelTmaWarpSpecializedCooperativeEEENS5_IJNSA_ILi512EEENSA_ILi240EEENSA_ILi128EEEEEENS_12float_e4m3_tENS5_IJlSB_lEEESJ_SK_NS4_8TiledMMAINS4_8MMA_AtomIJNS4_4SM904GMMA30MMA_64x16x32_F32E4M3E4M3_SS_TNILNSO_7ScaleInE1ELSQ_1EEEEEENS4_6LayoutINS5_IJNSA_ILi2EEESB_SB_EEENS5_IJSB_NSA_ILi0EEESW_EEEEENS5_IJNS4_10UnderscoreESZ_SZ_EEEEENS4_13SM90_TMA_LOADENS4_14ComposedLayoutINS4_7SwizzleILi3ELi4ELi3EEENS4_18smem_ptr_flag_bitsILi8EEENST_INS5_IJNSA_ILi8EEESH_EEENS5_IJSH_SB_EEEEEEEvNS4_8identityES12_S1C_vS1D_EENS_8epilogue10collective6detail29Sm90TmaWarpSpecializedAdapterINS1G_15DefaultEpilogueISJ_SK_SK_NS1F_6thread17LinearCombinationISJ_Li1EffLNS1K_9ScaleType4KindE0ELNS_15FloatRoundStyleE2ESJ_EENS1_15EpilogueDefaultEEEEEvvEEEEvNT_6ParamsE:
	.zero		1664


//--------------------- SYMBOLS --------------------------

	.type		.nv.reservedSmem.offset0,@object
	.size		.nv.reservedSmem.offset0,0x4
